def matmul_kernel(
    a_ptr,
    b_ptr,
    c_ptr,
    M,
    N,
    K,
    stride_am,
    stride_ak,
    stride_bk,
    stride_bn,
    stride_cm,
    stride_cn,
    BLOCK_M: tl.constexpr,
    BLOCK_N: tl.constexpr,
    BLOCK_K: tl.constexpr,
    GROUP_M: tl.constexpr,
):
    pid = tl.program_id(axis=0)
    num_pid_m = tl.cdiv(M, BLOCK_M)
    num_pid_n = tl.cdiv(N, BLOCK_N)
    num_pid_in_group = GROUP_M * num_pid_n
    group_id = pid // num_pid_in_group
    first_pid_m = group_id * GROUP_M
    group_size_m = min(num_pid_m - first_pid_m, GROUP_M)
    pid_m = first_pid_m + ((pid % num_pid_in_group) % group_size_m)
    pid_n = (pid % num_pid_in_group) // group_size_m

    offs_am = (pid_m * BLOCK_M + tl.arange(0, BLOCK_M)) % M
    offs_bn = (pid_n * BLOCK_N + tl.arange(0, BLOCK_N)) % N
    offs_k = tl.arange(0, BLOCK_K)
    a_ptrs = a_ptr + offs_am[:, None] * stride_am + offs_k[None, :] * stride_ak
    b_ptrs = b_ptr + offs_k[:, None] * stride_bk + offs_bn[None, :] * stride_bn

    acc = tl.zeros((BLOCK_M, BLOCK_N), dtype=tl.float32)
    for kk in range(0, tl.cdiv(K, BLOCK_K)):
        a = tl.load(a_ptrs, mask=offs_k[None, :] < K - kk * BLOCK_K, other=0.0)
        b = tl.load(b_ptrs, mask=offs_k[:, None] < K - kk * BLOCK_K, other=0.0)
        acc = tl.dot(a, b, acc)
        a_ptrs += BLOCK_K * stride_ak
        b_ptrs += BLOCK_K * stride_bk

    c = acc.to(c_ptr.dtype.element_ty)
    offs_cm = pid_m * BLOCK_M + tl.arange(0, BLOCK_M)
    offs_cn = pid_n * BLOCK_N + tl.arange(0, BLOCK_N)
    c_ptrs = c_ptr + offs_cm[:, None] * stride_cm + offs_cn[None, :] * stride_cn
    mask = (offs_cm[:, None] < M) & (offs_cn[None, :] < N)
    tl.store(c_ptrs, c, mask=mask)

# config = {"BLOCK_K": 128, "BLOCK_M": 256, "BLOCK_N": 128, "GROUP_M": 8, "arch": "sm_100", "dtype": "bf16", "num_ctas": 1, "num_stages": 2, "num_warps": 4}
# arch = sm_100


// ===== COMPILED SASS (sm_100a) =====

	.target	sm_100a

	.elftype	@"ET_EXEC"


//--------------------- .note.nv.tkinfo           --------------------------
	.section	.note.nv.tkinfo,"",@"SHT_NOTE"
	.sectionflags	@"SHF_NOTE_NV_TKINFO"
	.tkinfo
        /*0018*/ 	.word	0x00000081
        /*0030*/ 	.string	""
        /*0030*/ 	.string	"ptxas-blackwell"
        /*0030*/ 	.string	"Cuda compilation tools, release 12.9, V12.9.86"
        /*0030*/ 	.string	"Build cuda_12.9.r12.9/compiler.36037853_0"
        /*0030*/ 	.string	"-v  -suppress-debug-info  -lineinfo  -arch sm_100a "



//--------------------- .note.nv.cuver            --------------------------
	.section	.note.nv.cuver,"",@"SHT_NOTE"
	.sectionflags	@"SHF_NOTE_NV_CUVER"
        /*0018*/ 	.short	0x0001
        /*001a*/ 	.short	0x0064
        /*001c*/ 	.short	0x0001
        /*001e*/ 	.short	0x0000
        /*0020*/ 	.short	0x0001
        /*0022*/ 	.short	0x0000


//--------------------- .nv.info                  --------------------------
	.section	.nv.info,"",@"SHT_CUDA_INFO"
	.align	4


	//----- nvinfo : EIATTR_REGCOUNT
	.align		4
        /*0000*/ 	.byte	0x04, 0x2f
        /*0002*/ 	.short	(.L_4 - .L_3)
	.align		4
.L_3:
        /*0004*/ 	.word	index@(matmul_kernel)
        /*0008*/ 	.word	0x00000060


	//----- nvinfo : EIATTR_FRAME_SIZE
	.align		4
.L_4:
        /*000c*/ 	.byte	0x04, 0x11
        /*000e*/ 	.short	(.L_6 - .L_5)
	.align		4
.L_5:
        /*0010*/ 	.word	index@($__internal_2_$__cuda_sm10x_tcgen05_guardrail_trap_unallocated_columns_being_dealloced)
        /*0014*/ 	.word	0x00001e38


	//----- nvinfo : EIATTR_FRAME_SIZE
	.align		4
.L_6:
        /*0018*/ 	.byte	0x04, 0x11
        /*001a*/ 	.short	(.L_8 - .L_7)
	.align		4
.L_7:
        /*001c*/ 	.word	index@($__internal_1_$__cuda_sm10x_tcgen05_guardrail_trap_phase_invalid_during_alloc)
        /*0020*/ 	.word	0x00001e38


	//----- nvinfo : EIATTR_FRAME_SIZE
	.align		4
.L_8:
        /*0024*/ 	.byte	0x04, 0x11
        /*0026*/ 	.short	(.L_10 - .L_9)
	.align		4
.L_9:
        /*0028*/ 	.word	index@($__internal_0_$__cuda_sm10x_tcgen05_guardrail_trap_col_being_dealloced_not_returned_by_alloc)
        /*002c*/ 	.word	0x00001e38


	//----- nvinfo : EIATTR_FRAME_SIZE
	.align		4
.L_10:
        /*0030*/ 	.byte	0x04, 0x11
        /*0032*/ 	.short	(.L_12 - .L_11)
	.align		4
.L_11:
        /*0034*/ 	.word	index@(matmul_kernel)
        /*0038*/ 	.word	0x00001e38


	//----- nvinfo : EIATTR_MIN_STACK_SIZE
	.align		4
.L_12:
        /*003c*/ 	.byte	0x04, 0x12
        /*003e*/ 	.short	(.L_14 - .L_13)
	.align		4
.L_13:
        /*0040*/ 	.word	index@(matmul_kernel)
        /*0044*/ 	.word	0x00001e38
.L_14:


//--------------------- .nv.info.matmul_kernel    --------------------------
	.section	.nv.info.matmul_kernel,"",@"SHT_CUDA_INFO"
	.sectionflags	@""
	.align	4


	//----- nvinfo : EIATTR_CUDA_API_VERSION
	.align		4
        /*0000*/ 	.byte	0x04, 0x37
        /*0002*/ 	.short	(.L_16 - .L_15)
.L_15:
        /*0004*/ 	.word	0x00000081


	//----- nvinfo : EIATTR_KPARAM_INFO
	.align		4
.L_16:
        /*0008*/ 	.byte	0x04, 0x17
        /*000a*/ 	.short	(.L_18 - .L_17)
.L_17:
        /*000c*/ 	.word	0x00000000
        /*0010*/ 	.short	0x000d
        /*0012*/ 	.short	0x0048
        /*0014*/ 	.byte	0x00, 0xf4, 0x21, 0x00


	//----- nvinfo : EIATTR_KPARAM_INFO
	.align		4
.L_18:
        /*0018*/ 	.byte	0x04, 0x17
        /*001a*/ 	.short	(.L_20 - .L_19)
.L_19:
        /*001c*/ 	.word	0x00000000
        /*0020*/ 	.short	0x000c
        /*0022*/ 	.short	0x0040
        /*0024*/ 	.byte	0x00, 0xf4, 0x21, 0x00


	//----- nvinfo : EIATTR_KPARAM_INFO
	.align		4
.L_20:
        /*0028*/ 	.byte	0x04, 0x17
        /*002a*/ 	.short	(.L_22 - .L_21)
.L_21:
        /*002c*/ 	.word	0x00000000
        /*0030*/ 	.short	0x000b
        /*0032*/ 	.short	0x0038
        /*0034*/ 	.byte	0x00, 0xf0, 0x11, 0x00


	//----- nvinfo : EIATTR_KPARAM_INFO
	.align		4
.L_22:
        /*0038*/ 	.byte	0x04, 0x17
        /*003a*/ 	.short	(.L_24 - .L_23)
.L_23:
        /*003c*/ 	.word	0x00000000
        /*0040*/ 	.short	0x000a
        /*0042*/ 	.short	0x0034
        /*0044*/ 	.byte	0x00, 0xf0, 0x11, 0x00


	//----- nvinfo : EIATTR_KPARAM_INFO
	.align		4
.L_24:
        /*0048*/ 	.byte	0x04, 0x17
        /*004a*/ 	.short	(.L_26 - .L_25)
.L_25:
        /*004c*/ 	.word	0x00000000
        /*0050*/ 	.short	0x0009
        /*0052*/ 	.short	0x0030
        /*0054*/ 	.byte	0x00, 0xf0, 0x11, 0x00


	//----- nvinfo : EIATTR_KPARAM_INFO
	.align		4
.L_26:
        /*0058*/ 	.byte	0x04, 0x17
        /*005a*/ 	.short	(.L_28 - .L_27)
.L_27:
        /*005c*/ 	.word	0x00000000
        /*0060*/ 	.short	0x0008
        /*0062*/ 	.short	0x002c
        /*0064*/ 	.byte	0x00, 0xf0, 0x11, 0x00


	//----- nvinfo : EIATTR_KPARAM_INFO
	.align		4
.L_28:
        /*0068*/ 	.byte	0x04, 0x17
        /*006a*/ 	.short	(.L_30 - .L_29)
.L_29:
        /*006c*/ 	.word	0x00000000
        /*0070*/ 	.short	0x0007
        /*0072*/ 	.short	0x0028
        /*0074*/ 	.byte	0x00, 0xf0, 0x11, 0x00


	//----- nvinfo : EIATTR_KPARAM_INFO
	.align		4
.L_30:
        /*0078*/ 	.byte	0x04, 0x17
        /*007a*/ 	.short	(.L_32 - .L_31)
.L_31:
        /*007c*/ 	.word	0x00000000
        /*0080*/ 	.short	0x0006
        /*0082*/ 	.short	0x0024
        /*0084*/ 	.byte	0x00, 0xf0, 0x11, 0x00


	//----- nvinfo : EIATTR_KPARAM_INFO
	.align		4
.L_32:
        /*0088*/ 	.byte	0x04, 0x17
        /*008a*/ 	.short	(.L_34 - .L_33)
.L_33:
        /*008c*/ 	.word	0x00000000
        /*0090*/ 	.short	0x0005
        /*0092*/ 	.short	0x0020
        /*0094*/ 	.byte	0x00, 0xf0, 0x11, 0x00


	//----- nvinfo : EIATTR_KPARAM_INFO
	.align		4
.L_34:
        /*0098*/ 	.byte	0x04, 0x17
        /*009a*/ 	.short	(.L_36 - .L_35)
.L_35:
        /*009c*/ 	.word	0x00000000
        /*00a0*/ 	.short	0x0004
        /*00a2*/ 	.short	0x001c
        /*00a4*/ 	.byte	0x00, 0xf0, 0x11, 0x00


	//----- nvinfo : EIATTR_KPARAM_INFO
	.align		4
.L_36:
        /*00a8*/ 	.byte	0x04, 0x17
        /*00aa*/ 	.short	(.L_38 - .L_37)
.L_37:
        /*00ac*/ 	.word	0x00000000
        /*00b0*/ 	.short	0x0003
        /*00b2*/ 	.short	0x0018
        /*00b4*/ 	.byte	0x00, 0xf0, 0x11, 0x00


	//----- nvinfo : EIATTR_KPARAM_INFO
	.align		4
.L_38:
        /*00b8*/ 	.byte	0x04, 0x17
        /*00ba*/ 	.short	(.L_40 - .L_39)
.L_39:
        /*00bc*/ 	.word	0x00000000
        /*00c0*/ 	.short	0x0002
        /*00c2*/ 	.short	0x0010
        /*00c4*/ 	.byte	0x00, 0xf4, 0x21, 0x00


	//----- nvinfo : EIATTR_KPARAM_INFO
	.align		4
.L_40:
        /*00c8*/ 	.byte	0x04, 0x17
        /*00ca*/ 	.short	(.L_42 - .L_41)
.L_41:
        /*00cc*/ 	.word	0x00000000
        /*00d0*/ 	.short	0x0001
        /*00d2*/ 	.short	0x0008
        /*00d4*/ 	.byte	0x00, 0xf4, 0x21, 0x00


	//----- nvinfo : EIATTR_KPARAM_INFO
	.align		4
.L_42:
        /*00d8*/ 	.byte	0x04, 0x17
        /*00da*/ 	.short	(.L_44 - .L_43)
.L_43:
        /*00dc*/ 	.word	0x00000000
        /*00e0*/ 	.short	0x0000
        /*00e2*/ 	.short	0x0000
        /*00e4*/ 	.byte	0x00, 0xf4, 0x21, 0x00


	//----- nvinfo : EIATTR_AT_ENTRY_FRAGMENTS
	.align		4
.L_44:
        /*00e8*/ 	.byte	0x04, 0x4f
        /*00ea*/ 	.short	(.L_46 - .L_45)


	//   ....[0]....
.L_45:
        /*00ec*/ 	.word	0x00000004


	//----- nvinfo : EIATTR_RESERVED_SMEM_USED
	.align		4
.L_46:
        /*00f0*/ 	.byte	0x01, 0x41
	.zero		2


	//----- nvinfo : EIATTR_SPARSE_MMA_MASK
	.align		4
        /*00f4*/ 	.byte	0x03, 0x50
        /*00f6*/ 	.short	0x0000


	//----- nvinfo : EIATTR_TCGEN05_1CTA_USED
	.align		4
        /*00f8*/ 	.byte	0x01, 0x51
	.zero		2


	//----- nvinfo : EIATTR_MAXREG_COUNT
	.align		4
        /*00fc*/ 	.byte	0x03, 0x1b
        /*00fe*/ 	.short	0x00ff


	//----- nvinfo : EIATTR_NUM_BARRIERS
	.align		4
        /*0100*/ 	.byte	0x02, 0x4c
        /*0102*/ 	.byte	0x01
	.zero		1


	//----- nvinfo : EIATTR_ANNOTATIONS
	.align		4
        /*0104*/ 	.byte	0x04, 0x55
        /*0106*/ 	.short	(.L_48 - .L_47)


	//   ....[0]....
.L_47:
        /*0108*/ 	.word	0x00000001
        /*010c*/ 	.byte	0x40, 0x09, 0x00, 0x00, 0x01, 0x00, 0x00, 0x00, 0x10, 0x0a, 0x00, 0x00, 0x01, 0x00, 0x00, 0x00
        /* <DEDUP_REMOVED lines=3122> */
        /*c43c*/ 	.byte	0x10, 0xd0, 0x03, 0x00


	//----- nvinfo : EIATTR_INT_WARP_WIDE_INSTR_OFFSETS
	.align		4
.L_48:
        /*c440*/ 	.byte	0x04, 0x31
        /*c442*/ 	.short	(.L_50 - .L_49)


	//   ....[0]....
.L_49:
        /*c444*/ 	.word	0x00000e70


	//   ....[1]....
        /*c448*/ 	.word	0x00000eb0


	//   ....[2]....
        /*c44c*/ 	.word	0x00008180


	//   ....[3]....
        /*c450*/ 	.word	0x0003d570


	//   ....[4]....
        /*c454*/ 	.word	0x0003d5c0


	//----- nvinfo : EIATTR_COOP_GROUP_MASK_REGIDS
	.align		4
.L_50:
        /*c458*/ 	.byte	0x04, 0x29
        /*c45a*/ 	.short	(.L_52 - .L_51)


	//   ....[0]....
.L_51:
        /*c45c*/ 	.word	0xffffffff


	//   ....[1]....
        /*c460*/ 	.word	0xffffffff


	//   ....[2]....
        /*c464*/ 	.word	0xffffffff


	//   ....[3]....
        /*c468*/ 	.word	0xffffffff


	//----- nvinfo : EIATTR_COOP_GROUP_INSTR_OFFSETS
	.align		4
.L_52:
        /*c46c*/ 	.byte	0x04, 0x28
        /*c46e*/ 	.short	(.L_54 - .L_53)


	//   ....[0]....
.L_53:
        /*c470*/ 	.word	0x00000070


	//   ....[1]....
        /*c474*/ 	.word	0x00000330


	//   ....[2]....
        /*c478*/ 	.word	0x0003d400


	//   ....[3]....
        /*c47c*/ 	.word	0x0003d670


	//----- nvinfo : EIATTR_VRC_CTA_INIT_COUNT
	.align		4
.L_54:
        /*c480*/ 	.byte	0x02, 0x4a
        /*c482*/ 	.byte	0x80
	.zero		1


	//----- nvinfo : EIATTR_MBARRIER_INSTR_OFFSETS
	.align		4
        /*c484*/ 	.byte	0x04, 0x39
        /*c486*/ 	.short	(.L_56 - .L_55)


	//   ....[0]....
.L_55:
        /*c488*/ 	.word	0x00001790
        /*c48c*/ 	.word	0x000000ff
        /*c490*/ 	.word	0x00000000
        /*c494*/ 	.short	0x0100
        /*c496*/ 	.byte	0x08
	.zero		1


	//   ....[1]....
        /*c498*/ 	.word	0x00008190
        /*c49c*/ 	.word	0x000000ff
        /*c4a0*/ 	.word	0x00030008
        /*c4a4*/ 	.short	0x0100
        /*c4a6*/ 	.byte	0x04
	.zero		1


	//   ....[2]....
        /*c4a8*/ 	.word	0x000209e0
        /*c4ac*/ 	.word	0x000000ff
        /*c4b0*/ 	.word	0x00000000
        /*c4b4*/ 	.short	0x010a
        /*c4b6*/ 	.byte	0x08
	.zero		1


	//   ....[3]....
        /*c4b8*/ 	.word	0x00034f30
        /*c4bc*/ 	.word	0x000000ff
        /*c4c0*/ 	.word	0x00000000
        /*c4c4*/ 	.short	0x010a
        /*c4c6*/ 	.byte	0x08
	.zero		1


	//   ....[4]....
        /*c4c8*/ 	.word	0x00034fd0
        /*c4cc*/ 	.word	0x000000ff
        /*c4d0*/ 	.word	0x00030000
        /*c4d4*/ 	.short	0x0108
        /*c4d6*/ 	.byte	0x04
	.zero		1


	//   ....[5]....
        /*c4d8*/ 	.word	0x00035050
        /*c4dc*/ 	.word	0x000000ff
        /*c4e0*/ 	.word	0x00030008
        /*c4e4*/ 	.short	0x0108
        /*c4e6*/ 	.byte	0x04
	.zero		1


	//   ....[6]....
        /*c4e8*/ 	.word	0x0003d690
        /*c4ec*/ 	.word	0x000000ff
        /*c4f0*/ 	.word	0x00000000
        /*c4f4*/ 	.short	0x010a
        /*c4f6*/ 	.byte	0x08
	.zero		1


	//   ....[7]....
        /*c4f8*/ 	.word	0x0003d6c0
        /*c4fc*/ 	.word	0x000000ff
        /*c500*/ 	.word	0x00000000
        /*c504*/ 	.short	0x010a
        /*c506*/ 	.byte	0x08
	.zero		1


	//----- nvinfo : EIATTR_NUM_MBARRIERS
	.align		4
.L_56:
        /*c508*/ 	.byte	0x03, 0x38
        /*c50a*/ 	.short	0x0002


	//----- nvinfo : EIATTR_EXIT_INSTR_OFFSETS
	.align		4
        /*c50c*/ 	.byte	0x04, 0x1c
        /*c50e*/ 	.short	(.L_58 - .L_57)


	//   ....[0]....
.L_57:
        /*c510*/ 	.word	0x0003d680


	//----- nvinfo : EIATTR_REQNTID
	.align		4
.L_58:
        /*c514*/ 	.byte	0x04, 0x10
        /*c516*/ 	.short	(.L_60 - .L_59)
.L_59:
        /*c518*/ 	.word	0x00000080
        /*c51c*/ 	.word	0x00000001
        /*c520*/ 	.word	0x00000001


	//----- nvinfo : EIATTR_CRS_STACK_SIZE
	.align		4
.L_60:
        /*c524*/ 	.byte	0x04, 0x1e
        /*c526*/ 	.short	(.L_62 - .L_61)
.L_61:
        /*c528*/ 	.word	0x00000000


	//----- nvinfo : EIATTR_CBANK_PARAM_SIZE
	.align		4
.L_62:
        /*c52c*/ 	.byte	0x03, 0x19
        /*c52e*/ 	.short	0x0050


	//----- nvinfo : EIATTR_PARAM_CBANK
	.align		4
        /*c530*/ 	.byte	0x04, 0x0a
        /*c532*/ 	.short	(.L_64 - .L_63)
	.align		4
.L_63:
        /*c534*/ 	.word	index@(.nv.constant0.matmul_kernel)
        /*c538*/ 	.short	0x0380
        /*c53a*/ 	.short	0x0050


	//----- nvinfo : EIATTR_SW_WAR
	.align		4
.L_64:
        /*c53c*/ 	.byte	0x04, 0x36
        /*c53e*/ 	.short	(.L_66 - .L_65)
.L_65:
        /*c540*/ 	.word	0x00000008
.L_66:


//--------------------- .nv.compat                --------------------------
	.section	.nv.compat,"",@"SHT_CUDA_COMPAT_INFO"
	.align	4
        /*0000*/ 	.byte	0x02, 0x02, 0x02, 0x00, 0x02, 0x05, 0x05, 0x00, 0x02, 0x03, 0x00, 0x00, 0x02, 0x06, 0x01, 0x00


//--------------------- .nv.callgraph             --------------------------
	.section	.nv.callgraph,"",@"SHT_CUDA_CALLGRAPH"
	.align	4
	.sectionentsize	8
	.align		4
        /*0000*/ 	.word	0x00000000
	.align		4
        /*0004*/ 	.word	0xffffffff
	.align		4
        /*0008*/ 	.word	0x00000000
	.align		4
        /*000c*/ 	.word	0xfffffffe
	.align		4
        /*0010*/ 	.word	0x00000000
	.align		4
        /*0014*/ 	.word	0xfffffffd
	.align		4
        /*0018*/ 	.word	0x00000000
	.align		4
        /*001c*/ 	.word	0xfffffffc


//--------------------- .text.matmul_kernel       --------------------------
	.section	.text.matmul_kernel,"ax",@progbits
	.align	128
        .global         matmul_kernel
        .type           matmul_kernel,@function
        .size           matmul_kernel,(.L_x_20 - matmul_kernel)
        .other          matmul_kernel,@"STO_CUDA_ENTRY STV_DEFAULT"
matmul_kernel:
.text.matmul_kernel:
[----:B------:R-:W0:Y:S01]  /*0000*/  LDC R1, c[0x0][0x37c] ;  /* 0x0000df00ff017b82 */ /* 0x000e220000000800 */
[----:B------:R-:W1:Y:S01]  /*0010*/  S2R R0, SR_TID.X ;  /* 0x0000000000007919 */ /* 0x000e620000002100 */
[----:B0-----:R-:W-:Y:S01]  /*0020*/  VIADD R1, R1, 0xffffe1c8 ;  /* 0xffffe1c801017836 */ /* 0x001fe20000000000 */
[----:B-1----:R-:W-:-:S13]  /*0030*/  ISETP.GE.U32.AND P0, PT, R0, 0x20, PT ;  /* 0x000000200000780c */ /* 0x002fda0003f06070 */
[----:B------:R-:W-:Y:S02]  /*0040*/  VOTEU.ANY UP0, P0 ;  /* 0x0000000000ff7886 */ /* 0x000fe40000000100 */
[----:B------:R-:W-:Y:S05]  /*0050*/  BRA.U UP0, `(.L_x_0) ;  /* 0x0000000100b87547 */ /* 0x000fea000b800000 */
[----:B------:R-:W0:Y:S01]  /*0060*/  S2UR UR6, SR_CgaCtaId ;  /* 0x00000000000679c3 */ /* 0x000e220000008800 */
[----:B------:R-:W-:Y:S01]  /*0070*/  NOP ;  /* 0x0000000000007918 */ /* 0x000fe20000000000 */
[----:B------:R-:W-:Y:S02]  /*0080*/  UMOV UR4, 0x40 ;  /* 0x0000004000047882 */ /* 0x000fe40000000000 */
[----:B0-----:R-:W-:-:S09]  /*0090*/  ULEA UR4, UR6, UR4, 0x18 ;  /* 0x0000000406047291 */ /* 0x001fd2000f8ec0ff */
[----:B------:R-:W0:Y:S01]  /*00a0*/  LDS.U8 R0, [UR4] ;  /* 0x00000004ff007984 */ /* 0x000e220008000000 */
[----:B------:R-:W-:Y:S02]  /*00b0*/  UMOV UR4, 0x400 ;  /* 0x0000040000047882 */ /* 0x000fe40000000000 */
[----:B------:R-:W-:Y:S01]  /*00c0*/  ULEA UR4, UR6, UR4, 0x18 ;  /* 0x0000000406047291 */ /* 0x000fe2000f8ec0ff */
[----:B0-----:R-:W-:-:S13]  /*00d0*/  ISETP.NE.AND P0, PT, R0, RZ, PT ;  /* 0x000000ff0000720c */ /* 0x001fda0003f05270 */
[----:B------:R-:W-:Y:S05]  /*00e0*/  @P0 BRA `(.L_x_1) ;  /* 0x00000000007c0947 */ /* 0x000fea0003800000 */
[----:B------:R-:W-:-:S13]  /*00f0*/  ELECT P0, URZ, PT ;  /* 0x0000000000ff782f */ /* 0x000fda0003800000 */
[----:B------:R-:W-:Y:S05]  /*0100*/  @!P0 BRA `(.L_x_2) ;  /* 0x0000000000848947 */ /* 0x000fea0003800000 */
[----:B------:R-:W-:Y:S01]  /*0110*/  UMOV UR5, 0x8 ;  /* 0x0000000800057882 */ /* 0x000fe20000000000 */
[----:B------:R-:W-:Y:S02]  /*0120*/  IMAD.MOV.U32 R4, RZ, RZ, 0x1 ;  /* 0x00000001ff047424 */ /* 0x000fe400078e00ff */
[----:B------:R-:W-:Y:S02]  /*0130*/  IMAD.MOV.U32 R5, RZ, RZ, 0xff ;  /* 0x000000ffff057424 */ /* 0x000fe400078e00ff */
[----:B------:R-:W-:Y:S04]  /*0140*/  DEPBAR.LE SB0, 0x36 ;  /* 0x00008d800000791a */ /* 0x000fe80000000000 */
[----:B------:R-:W0:Y:S02]  /*0150*/  UTCATOMSWS.FIND_AND_SET.ALIGN UP1, UR5, UR5 ;  /* 0x00000005000575e3 */ /* 0x000e240008020800 */
[----:B0-----:R-:W-:-:S04]  /*0160*/  PLOP3.LUT P0, PT, PT, PT, UP1, 0x80, 0x8 ;  /* 0x000000000008781c */ /* 0x001fc80003f0f018 */
[----:B------:R-:W-:-:S04]  /*0170*/  SEL R0, RZ, 0xffffffff, !P0 ;  /* 0xffffffffff007807 */ /* 0x000fc80004000000 */
[----:B------:R-:W-:Y:S01]  /*0180*/  ISETP.NE.AND P0, PT, R0, RZ, PT ;  /* 0x000000ff0000720c */ /* 0x000fe20003f05270 */
[----:B------:R-:W-:-:S12]  /*0190*/  IMAD.U32 R0, RZ, RZ, UR5 ;  /* 0x00000005ff007e24 */ /* 0x000fd8000f8e00ff */
[----:B------:R-:W-:Y:S05]  /*01a0*/  @P0 BRA `(.L_x_3) ;  /* 0x0000000000240947 */ /* 0x000fea0003800000 */
.L_x_4:
[----:B------:R-:W-:Y:S05]  /*01b0*/  NANOSLEEP 0x64 ;  /* 0x000000640000795d */ /* 0x000fea0003800000 */
[----:B------:R-:W-:-:S05]  /*01c0*/  UMOV UR5, 0x8 ;  /* 0x0000000800057882 */ /* 0x000fca0000000000 */
[----:B------:R-:W-:Y:S04]  /*01d0*/  DEPBAR.LE SB0, 0x36 ;  /* 0x00008d800000791a */ /* 0x000fe80000000000 */
[----:B------:R-:W0:Y:S02]  /*01e0*/  UTCATOMSWS.FIND_AND_SET.ALIGN UP1, UR5, UR5 ;  /* 0x00000005000575e3 */ /* 0x000e240008020800 */
[----:B0-----:R-:W-:-:S04]  /*01f0*/  PLOP3.LUT P0, PT, PT, PT, UP1, 0x80, 0x8 ;  /* 0x000000000008781c */ /* 0x001fc80003f0f018 */
[----:B------:R-:W-:-:S04]  /*0200*/  SEL R0, RZ, 0xffffffff, !P0 ;  /* 0xffffffffff007807 */ /* 0x000fc80004000000 */
[----:B------:R-:W-:Y:S01]  /*0210*/  ISETP.NE.AND P0, PT, R0, RZ, PT ;  /* 0x000000ff0000720c */ /* 0x000fe20003f05270 */
[----:B------:R-:W-:-:S12]  /*0220*/  IMAD.U32 R0, RZ, RZ, UR5 ;  /* 0x00000005ff007e24 */ /* 0x000fd8000f8e00ff */
[----:B------:R-:W-:Y:S05]  /*0230*/  @!P0 BRA `(.L_x_4) ;  /* 0xfffffffc00dc8947 */ /* 0x000fea000383ffff */
.L_x_3:
[C---:B------:R-:W-:Y:S01]  /*0240*/  VIADD R3, R0.reuse, 0x10 ;  /* 0x0000001000037836 */ /* 0x040fe20000000000 */
[----:B------:R-:W-:Y:S01]  /*0250*/  UMOV UR5, 0x50 ;  /* 0x0000005000057882 */ /* 0x000fe20000000000 */
[----:B------:R-:W-:Y:S01]  /*0260*/  SHF.L.U32 R2, R5, R0, RZ ;  /* 0x0000000005027219 */ /* 0x000fe200000006ff */
[----:B------:R-:W-:Y:S01]  /*0270*/  ULEA UR5, UR6, UR5, 0x18 ;  /* 0x0000000506057291 */ /* 0x000fe2000f8ec0ff */
[----:B------:R-:W-:Y:S01]  /*0280*/  IMAD.SHL.U32 R0, R0, 0x20, RZ ;  /* 0x0000002000007824 */ /* 0x000fe200078e00ff */
[----:B------:R-:W-:-:S04]  /*0290*/  SHF.L.U32 R3, R4, R3, RZ ;  /* 0x0000000304037219 */ /* 0x000fc800000006ff */
[----:B------:R-:W-:-:S05]  /*02a0*/  LOP3.LUT R2, R3, R2, RZ, 0xfc, !PT ;  /* 0x0000000203027212 */ /* 0x000fca00078efcff */
[----:B------:R0:W-:Y:S04]  /*02b0*/  ATOMS.OR RZ, [UR5], R2 ;  /* 0x00000002ffff798c */ /* 0x0001e8000b000005 */
[----:B------:R0:W-:Y:S01]  /*02c0*/  STS [UR4], R0 ;  /* 0x00000000ff007988 */ /* 0x0001e20008000804 */
[----:B------:R-:W-:Y:S05]  /*02d0*/  BRA `(.L_x_2) ;  /* 0x0000000000107947 */ /* 0x000fea0003800000 */
.L_x_1:
[----:B------:R-:W-:Y:S01]  /*02e0*/  IMAD.MOV.U32 R0, RZ, RZ, -0x1 ;  /* 0xffffffffff007424 */ /* 0x000fe200078e00ff */
[----:B------:R-:W-:-:S04]  /*02f0*/  MOV R2, 0x320 ;  /* 0x0000032000027802 */ /* 0x000fc80000000f00 */
[----:B------:R0:W-:Y:S03]  /*0300*/  STS [UR4], R0 ;  /* 0x00000000ff007988 */ /* 0x0001e60008000804 */
[----:B0-----:R-:W-:Y:S05]  /*0310*/  CALL.REL.NOINC `($__internal_1_$__cuda_sm10x_tcgen05_guardrail_trap_phase_invalid_during_alloc) ;  /* 0x000003d400007944 */ /* 0x001fea0003c00000 */
.L_x_2:
[----:B------:R-:W-:Y:S05]  /*0320*/  WARPSYNC.ALL ;  /* 0x0000000000007948 */ /* 0x000fea0003800000 */
[----:B------:R-:W-:Y:S01]  /*0330*/  NOP ;  /* 0x0000000000007918 */ /* 0x000fe20000000000 */
.L_x_0:
[----:B------:R-:W1:Y:S01]  /*0340*/  LDC.64 R84, c[0x0][0x398] ;  /* 0x0000e600ff547b82 */ /* 0x000e620000000a00 */
[----:B------:R-:W2:Y:S01]  /*0350*/  S2R R5, SR_CTAID.X ;  /* 0x0000000000057919 */ /* 0x000ea20000002500 */
[----:B------:R-:W-:Y:S01]  /*0360*/  UMOV UR4, 0x400 ;  /* 0x0000040000047882 */ /* 0x000fe20000000000 */
[----:B------:R-:W3:Y:S01]  /*0370*/  LDCU UR7, c[0x0][0x3a4] ;  /* 0x00007480ff0777ac */ /* 0x000ee20008000800 */
[----:B------:R-:W4:Y:S01]  /*0380*/  S2R R19, SR_TID.X ;  /* 0x0000000000137919 */ /* 0x000f220000002100 */
[----:B------:R-:W0:Y:S03]  /*0390*/  LDCU.128 UR12, c[0x0][0x380] ;  /* 0x00007000ff0c77ac */ /* 0x000e260008000c00 */
[----:B------:R-:W5:Y:S01]  /*03a0*/  S2UR UR6, SR_CgaCtaId ;  /* 0x00000000000679c3 */ /* 0x000f620000008800 */
[----:B------:R-:W-:-:S07]  /*03b0*/  UMOV UR10, 0x1 ;  /* 0x00000001000a7882 */ /* 0x000fce0000000000 */
[----:B------:R-:W0:Y:S02]  /*03c0*/  LDC R48, c[0x0][0x3a0] ;  /* 0x0000e800ff307b82 */ /* 0x000e240000000800 */
[----:B01----:R-:W-:-:S06]  /*03d0*/  VIADD R0, R85, 0x7f ;  /* 0x0000007f55007836 */ /* 0x003fcc0000000000 */
[----:B------:R-:W0:Y:S01]  /*03e0*/  LDC.64 R66, c[0x0][0x3a8] ;  /* 0x0000ea00ff427b82 */ /* 0x000e220000000a00 */
[----:B------:R-:W-:Y:S01]  /*03f0*/  SHF.R.S32.HI R3, RZ, 0x1f, R0 ;  /* 0x0000001fff037819 */ /* 0x000fe20000011400 */
[----:B-----5:R-:W-:-:S03]  /*0400*/  ULEA UR4, UR6, UR4, 0x18 ;  /* 0x0000000406047291 */ /* 0x020fc6000f8ec0ff */
[----:B------:R-:W-:Y:S02]  /*0410*/  LEA.HI R3, R3, R0, RZ, 0x7 ;  /* 0x0000000003037211 */ /* 0x000fe400078f38ff */
[----:B--2---:R-:W-:Y:S02]  /*0420*/  IABS R8, R5 ;  /* 0x0000000500087213 */ /* 0x004fe40000000000 */
[----:B------:R-:W-:Y:S02]  /*0430*/  SHF.R.S32.HI R3, RZ, 0x7, R3 ;  /* 0x00000007ff037819 */ /* 0x000fe40000011403 */
[----:B----4-:R-:W-:Y:S02]  /*0440*/  LOP3.LUT R15, R19, 0x7f, RZ, 0xc0, !PT ;  /* 0x0000007f130f7812 */ /* 0x010fe400078ec0ff */
[----:B------:R-:W-:Y:S01]  /*0450*/  SHF.R.U32.HI R19, RZ, 0x5, R19 ;  /* 0x00000005ff137819 */ /* 0x000fe20000011613 */
[----:B------:R-:W-:-:S05]  /*0460*/  IMAD.SHL.U32 R4, R3, 0x8, RZ ;  /* 0x0000000803047824 */ /* 0x000fca00078e00ff */
[-C--:B------:R-:W-:Y:S02]  /*0470*/  IABS R7, R4.reuse ;  /* 0x0000000400077213 */ /* 0x080fe40000000000 */
[----:B------:R-:W-:Y:S02]  /*0480*/  IABS R10, R4 ;  /* 0x00000004000a7213 */ /* 0x000fe40000000000 */
[----:B------:R-:W1:Y:S08]  /*0490*/  I2F.RP R0, R7 ;  /* 0x0000000700007306 */ /* 0x000e700000209400 */
[----:B-1----:R-:W1:Y:S02]  /*04a0*/  MUFU.RCP R0, R0 ;  /* 0x0000000000007308 */ /* 0x002e640000001000 */
[----:B-1----:R-:W-:-:S02]  /*04b0*/  VIADD R2, R0, 0xffffffe ;  /* 0x0ffffffe00027836 */ /* 0x002fc40000000000 */
[----:B------:R-:W-:-:S04]  /*04c0*/  IMAD.MOV R0, RZ, RZ, -R10 ;  /* 0x000000ffff007224 */ /* 0x000fc800078e0a0a */
[----:B------:R1:W2:Y:S02]  /*04d0*/  F2I.FTZ.U32.TRUNC.NTZ R3, R2 ;  /* 0x0000000200037305 */ /* 0x0002a4000021f000 */
[----:B-1----:R-:W-:Y:S02]  /*04e0*/  IMAD.MOV.U32 R2, RZ, RZ, RZ ;  /* 0x000000ffff027224 */ /* 0x002fe400078e00ff */
[----:B--2---:R-:W-:-:S04]  /*04f0*/  IMAD.MOV R6, RZ, RZ, -R3 ;  /* 0x000000ffff067224 */ /* 0x004fc800078e0a03 */
[----:B------:R-:W-:Y:S01]  /*0500*/  IMAD R9, R6, R7, RZ ;  /* 0x0000000706097224 */ /* 0x000fe200078e02ff */
[----:B------:R-:W-:Y:S02]  /*0510*/  MOV R6, R8 ;  /* 0x0000000800067202 */ /* 0x000fe40000000f00 */
[----:B------:R-:W-:Y:S01]  /*0520*/  IABS R8, R85 ;  /* 0x0000005500087213 */ /* 0x000fe20000000000 */
[----:B------:R-:W-:-:S06]  /*0530*/  IMAD.HI.U32 R3, R3, R9, R2 ;  /* 0x0000000903037227 */ /* 0x000fcc00078e0002 */
[----:B------:R-:W-:-:S04]  /*0540*/  IMAD.HI.U32 R3, R3, R6, RZ ;  /* 0x0000000603037227 */ /* 0x000fc800078e00ff */
[----:B------:R-:W-:Y:S01]  /*0550*/  IMAD R0, R3, R0, R6 ;  /* 0x0000000003007224 */ /* 0x000fe200078e0206 */
[----:B------:R-:W-:Y:S04]  /*0560*/  BAR.SYNC.DEFER_BLOCKING 0x0 ;  /* 0x0000000000007b1d */ /* 0x000fe80000010000 */
[----:B------:R-:W-:-:S13]  /*0570*/  ISETP.GT.U32.AND P1, PT, R7, R0, PT ;  /* 0x000000000700720c */ /* 0x000fda0003f24070 */
[----:B------:R-:W-:Y:S02]  /*0580*/  @!P1 IMAD.IADD R0, R0, 0x1, -R7 ;  /* 0x0000000100009824 */ /* 0x000fe400078e0a07 */
[----:B------:R-:W-:Y:S01]  /*0590*/  @!P1 VIADD R3, R3, 0x1 ;  /* 0x0000000103039836 */ /* 0x000fe20000000000 */
[----:B------:R-:W-:Y:S02]  /*05a0*/  ISETP.NE.AND P1, PT, R4, RZ, PT ;  /* 0x000000ff0400720c */ /* 0x000fe40003f25270 */
[----:B------:R-:W-:Y:S02]  /*05b0*/  ISETP.GE.U32.AND P0, PT, R0, R7, PT ;  /* 0x000000070000720c */ /* 0x000fe40003f06070 */
[----:B------:R-:W-:-:S04]  /*05c0*/  LOP3.LUT R0, R5, R4, RZ, 0x3c, !PT ;  /* 0x0000000405007212 */ /* 0x000fc800078e3cff */
[----:B------:R-:W-:Y:S01]  /*05d0*/  ISETP.GE.AND P2, PT, R0, RZ, PT ;  /* 0x000000ff0000720c */ /* 0x000fe20003f46270 */
[----:B------:R-:W-:-:S06]  /*05e0*/  VIADD R0, R84, 0xff ;  /* 0x000000ff54007836 */ /* 0x000fcc0000000000 */
[----:B------:R-:W-:-:S04]  /*05f0*/  @P0 VIADD R3, R3, 0x1 ;  /* 0x0000000103030836 */ /* 0x000fc80000000000 */
[----:B------:R-:W-:Y:S01]  /*0600*/  IMAD.MOV.U32 R2, RZ, RZ, R3 ;  /* 0x000000ffff027224 */ /* 0x000fe200078e0003 */
[----:B------:R-:W-:-:S03]  /*0610*/  SHF.R.S32.HI R3, RZ, 0x1f, R0 ;  /* 0x0000001fff037819 */ /* 0x000fc60000011400 */
[----:B------:R-:W-:Y:S01]  /*0620*/  @!P2 IMAD.MOV R2, RZ, RZ, -R2 ;  /* 0x000000ffff02a224 */ /* 0x000fe200078e0a02 */
[----:B------:R-:W-:Y:S02]  /*0630*/  @!P1 LOP3.LUT R2, RZ, R4, RZ, 0x33, !PT ;  /* 0x00000004ff029212 */ /* 0x000fe400078e33ff */
[----:B------:R-:W-:-:S03]  /*0640*/  LEA.HI R3, R3, R0, RZ, 0x8 ;  /* 0x0000000003037211 */ /* 0x000fc600078f40ff */
[----:B------:R-:W-:Y:S02]  /*0650*/  IMAD.SHL.U32 R10, R2, 0x8, RZ ;  /* 0x00000008020a7824 */ /* 0x000fe400078e00ff */
[----:B------:R-:W-:-:S03]  /*0660*/  IMAD.MOV R2, RZ, RZ, -R2 ;  /* 0x000000ffff027224 */ /* 0x000fc600078e0a02 */
[----:B------:R-:W-:Y:S01]  /*0670*/  LEA.HI.SX32 R3, R3, -R10, 0x18 ;  /* 0x8000000a03037211 */ /* 0x000fe200078fc2ff */
[----:B------:R-:W-:Y:S02]  /*0680*/  IMAD R11, R4, R2, R5 ;  /* 0x00000002040b7224 */ /* 0x000fe400078e0205 */
[----:B------:R-:W-:Y:S01]  /*0690*/  HFMA2 R2, -RZ, RZ, 0, 0 ;  /* 0x00000000ff027431 */ /* 0x000fe200000001ff */
[----:B------:R-:W-:Y:S02]  /*06a0*/  VIMNMX R12, PT, PT, R3, 0x8, PT ;  /* 0x00000008030c7848 */ /* 0x000fe40003fe0100 */
[----:B------:R-:W-:Y:S02]  /*06b0*/  IABS R4, R11 ;  /* 0x0000000b00047213 */ /* 0x000fe40000000000 */
[----:B------:R-:W-:-:S04]  /*06c0*/  IABS R6, R12 ;  /* 0x0000000c00067213 */ /* 0x000fc80000000000 */
[----:B------:R-:W1:Y:S08]  /*06d0*/  I2F.RP R0, R6 ;  /* 0x0000000600007306 */ /* 0x000e700000209400 */
[----:B-1----:R-:W1:Y:S02]  /*06e0*/  MUFU.RCP R0, R0 ;  /* 0x0000000000007308 */ /* 0x002e640000001000 */
[----:B-1----:R-:W-:-:S06]  /*06f0*/  VIADD R3, R0, 0xffffffe ;  /* 0x0ffffffe00037836 */ /* 0x002fcc0000000000 */
[----:B------:R-:W1:Y:S02]  /*0700*/  F2I.FTZ.U32.TRUNC.NTZ R3, R3 ;  /* 0x0000000300037305 */ /* 0x000e64000021f000 */
[----:B-1----:R-:W-:-:S04]  /*0710*/  IMAD.MOV R7, RZ, RZ, -R3 ;  /* 0x000000ffff077224 */ /* 0x002fc800078e0a03 */
[----:B------:R-:W-:Y:S01]  /*0720*/  IMAD R5, R7, R6, RZ ;  /* 0x0000000607057224 */ /* 0x000fe200078e02ff */
[----:B------:R-:W-:-:S03]  /*0730*/  IABS R7, R12 ;  /* 0x0000000c00077213 */ /* 0x000fc60000000000 */
[----:B------:R-:W-:-:S04]  /*0740*/  IMAD.HI.U32 R0, R3, R5, R2 ;  /* 0x0000000503007227 */ /* 0x000fc800078e0002 */
[----:B------:R-:W-:Y:S02]  /*0750*/  IMAD.MOV.U32 R3, RZ, RZ, R4 ;  /* 0x000000ffff037224 */ /* 0x000fe400078e0004 */
[----:B------:R-:W-:Y:S01]  /*0760*/  IMAD.MOV.U32 R2, RZ, RZ, R8 ;  /* 0x000000ffff027224 */ /* 0x000fe200078e0008 */
[----:B------:R-:W-:Y:S01]  /*0770*/  IABS R8, R84 ;  /* 0x0000005400087213 */ /* 0x000fe20000000000 */
[----:B------:R-:W-:Y:S02]  /*0780*/  IMAD.MOV R4, RZ, RZ, -R7 ;  /* 0x000000ffff047224 */ /* 0x000fe400078e0a07 */
[----:B------:R-:W-:Y:S01]  /*0790*/  IMAD.HI.U32 R0, R0, R3, RZ ;  /* 0x0000000300007227 */ /* 0x000fe200078e00ff */
[----:B------:R-:W1:Y:S03]  /*07a0*/  I2F.RP R5, R2 ;  /* 0x0000000200057306 */ /* 0x000e660000209400 */
[----:B------:R-:W-:-:S05]  /*07b0*/  IMAD R3, R0, R4, R3 ;  /* 0x0000000400037224 */ /* 0x000fca00078e0203 */
[----:B------:R-:W-:Y:S01]  /*07c0*/  ISETP.GT.U32.AND P1, PT, R6, R3, PT ;  /* 0x000000030600720c */ /* 0x000fe20003f24070 */
[----:B------:R-:W2:Y:S08]  /*07d0*/  I2F.RP R4, R8 ;  /* 0x0000000800047306 */ /* 0x000eb00000209400 */
[----:B-1----:R-:W1:Y:S04]  /*07e0*/  MUFU.RCP R5, R5 ;  /* 0x0000000500057308 */ /* 0x002e680000001000 */
[----:B------:R-:W-:-:S02]  /*07f0*/  @!P1 IMAD.IADD R3, R3, 0x1, -R6 ;  /* 0x0000000103039824 */ /* 0x000fc400078e0a06 */
[----:B------:R-:W-:Y:S01]  /*0800*/  @!P1 VIADD R0, R0, 0x1 ;  /* 0x0000000100009836 */ /* 0x000fe20000000000 */
[----:B------:R-:W-:Y:S01]  /*0810*/  ISETP.NE.AND P1, PT, R12, RZ, PT ;  /* 0x000000ff0c00720c */ /* 0x000fe20003f25270 */
[----:B--2---:R-:W2:Y:S01]  /*0820*/  MUFU.RCP R4, R4 ;  /* 0x0000000400047308 */ /* 0x004ea20000001000 */
[----:B------:R-:W-:Y:S02]  /*0830*/  ISETP.GE.U32.AND P0, PT, R3, R6, PT ;  /* 0x000000060300720c */ /* 0x000fe40003f06070 */
[----:B------:R-:W-:-:S04]  /*0840*/  LOP3.LUT R3, R11, R12, RZ, 0x3c, !PT ;  /* 0x0000000c0b037212 */ /* 0x000fc800078e3cff */
[----:B------:R-:W-:Y:S01]  /*0850*/  ISETP.GE.AND P2, PT, R3, RZ, PT ;  /* 0x000000ff0300720c */ /* 0x000fe20003f46270 */
[----:B-1----:R-:W-:-:S04]  /*0860*/  VIADD R6, R5, 0xffffffe ;  /* 0x0ffffffe05067836 */ /* 0x002fc80000000000 */
[----:B------:R1:W4:Y:S02]  /*0870*/  F2I.FTZ.U32.TRUNC.NTZ R7, R6 ;  /* 0x0000000600077305 */ /* 0x000324000021f000 */
[----:B------:R-:W-:Y:S02]  /*0880*/  @P0 VIADD R0, R0, 0x1 ;  /* 0x0000000100000836 */ /* 0x000fe40000000000 */
[----:B--2---:R-:W-:Y:S02]  /*0890*/  VIADD R4, R4, 0xffffffe ;  /* 0x0ffffffe04047836 */ /* 0x004fe40000000000 */
[----:B------:R-:W-:Y:S02]  /*08a0*/  IMAD.MOV.U32 R13, RZ, RZ, R0 ;  /* 0x000000ffff0d7224 */ /* 0x000fe400078e0000 */
[----:B------:R-:W2:Y:S01]  /*08b0*/  F2I.FTZ.U32.TRUNC.NTZ R5, R4 ;  /* 0x0000000400057305 */ /* 0x000ea2000021f000 */
[----:B-1----:R-:W-:Y:S01]  /*08c0*/  MOV R6, RZ ;  /* 0x000000ff00067202 */ /* 0x002fe20000000f00 */
[----:B------:R-:W-:Y:S01]  /*08d0*/  @!P2 IMAD.MOV R13, RZ, RZ, -R13 ;  /* 0x000000ffff0da224 */ /* 0x000fe200078e0a0d */
[----:B------:R-:W-:Y:S01]  /*08e0*/  @!P1 LOP3.LUT R13, RZ, R12, RZ, 0x33, !PT ;  /* 0x0000000cff0d9212 */ /* 0x000fe200078e33ff */
[----:B----4-:R-:W-:-:S04]  /*08f0*/  IMAD.MOV R9, RZ, RZ, -R7 ;  /* 0x000000ffff097224 */ /* 0x010fc800078e0a07 */
[----:B------:R-:W-:Y:S02]  /*0900*/  IMAD.MOV R3, RZ, RZ, -R13 ;  /* 0x000000ffff037224 */ /* 0x000fe400078e0a0d */
[----:B------:R-:W-:Y:S02]  /*0910*/  IMAD.SHL.U32 R18, R13, 0x80, RZ ;  /* 0x000000800d127824 */ /* 0x000fe400078e00ff */
[----:B------:R-:W-:Y:S02]  /*0920*/  IMAD R9, R9, R2, RZ ;  /* 0x0000000209097224 */ /* 0x000fe400078e02ff */
[----:B------:R-:W-:Y:S01]  /*0930*/  IMAD R3, R12, R3, R11 ;  /* 0x000000030c037224 */ /* 0x000fe200078e020b */
[----:B------:R-:W-:Y:S01]  /*0940*/  STL [R1+0x300], R18 ;  /* 0x0003001201007387 */ /* 0x000fe20000100800 */
[----:B------:R-:W-:Y:S02]  /*0950*/  VIADD R14, R18, 0x7f ;  /* 0x0000007f120e7836 */ /* 0x000fe40000000000 */
[----:B------:R-:W-:-:S03]  /*0960*/  IMAD.HI.U32 R0, R7, R9, R6 ;  /* 0x0000000907007227 */ /* 0x000fc600078e0006 */
[----:B------:R-:W-:Y:S01]  /*0970*/  IABS R6, R14 ;  /* 0x0000000e00067213 */ /* 0x000fe20000000000 */
[----:B------:R-:W-:Y:S01]  /*0980*/  IMAD.IADD R3, R10, 0x1, R3 ;  /* 0x000000010a037824 */ /* 0x000fe200078e0203 */
[----:B------:R-:W-:Y:S01]  /*0990*/  ISETP.GE.AND P3, PT, R14, RZ, PT ;  /* 0x000000ff0e00720c */ /* 0x000fe20003f66270 */
[----:B--2---:R-:W-:Y:S01]  /*09a0*/  IMAD.MOV R7, RZ, RZ, -R5 ;  /* 0x000000ffff077224 */ /* 0x004fe200078e0a05 */
[----:B------:R-:W1:Y:S01]  /*09b0*/  LDS R10, [UR4] ;  /* 0x00000004ff0a7984 */ /* 0x000e620008000800 */
[----:B------:R-:W-:Y:S02]  /*09c0*/  IMAD R17, R3, 0x100, R15 ;  /* 0x0000010003117824 */ /* 0x000fe400078e020f */
[----:B------:R-:W-:Y:S02]  /*09d0*/  IMAD.MOV.U32 R4, RZ, RZ, RZ ;  /* 0x000000ffff047224 */ /* 0x000fe400078e00ff */
[----:B------:R-:W-:Y:S01]  /*09e0*/  IMAD R3, R7, R8, RZ ;  /* 0x0000000807037224 */ /* 0x000fe200078e02ff */
[----:B------:R-:W-:Y:S01]  /*09f0*/  IABS R9, R17 ;  /* 0x0000001100097213 */ /* 0x000fe20000000000 */
[----:B------:R-:W-:Y:S01]  /*0a00*/  IMAD.MOV.U32 R7, RZ, RZ, R6 ;  /* 0x000000ffff077224 */ /* 0x000fe200078e0006 */
[----:B------:R2:W-:Y:S01]  /*0a10*/  STL [R1+0x304], R17 ;  /* 0x0003041101007387 */ /* 0x0005e20000100800 */
[----:B------:R-:W-:-:S04]  /*0a20*/  IMAD.HI.U32 R4, R5, R3, R4 ;  /* 0x0000000305047227 */ /* 0x000fc800078e0004 */
[----:B------:R-:W-:-:S04]  /*0a30*/  IMAD.HI.U32 R5, R0, R7, RZ ;  /* 0x0000000700057227 */ /* 0x000fc800078e00ff */
[----:B------:R-:W-:Y:S02]  /*0a40*/  VIADD R16, R17, 0x80 ;  /* 0x0000008011107836 */ /* 0x000fe40000000000 */
[----:B------:R-:W-:-:S03]  /*0a50*/  IMAD.HI.U32 R3, R4, R9, RZ ;  /* 0x0000000904037227 */ /* 0x000fc600078e00ff */
[----:B------:R-:W-:Y:S01]  /*0a60*/  IABS R11, R16 ;  /* 0x00000010000b7213 */ /* 0x000fe20000000000 */
[----:B------:R-:W-:Y:S01]  /*0a70*/  IMAD.MOV R5, RZ, RZ, -R5 ;  /* 0x000000ffff057224 */ /* 0x000fe200078e0a05 */
[----:B------:R2:W-:Y:S01]  /*0a80*/  STL [R1+0x6b0], R16 ;  /* 0x0006b01001007387 */ /* 0x0005e20000100800 */
[----:B------:R-:W-:Y:S02]  /*0a90*/  IMAD.MOV R3, RZ, RZ, -R3 ;  /* 0x000000ffff037224 */ /* 0x000fe400078e0a03 */
[----:B------:R-:W-:Y:S02]  /*0aa0*/  IMAD R7, R2, R5, R7 ;  /* 0x0000000502077224 */ /* 0x000fe400078e0207 */
[----:B------:R-:W-:Y:S01]  /*0ab0*/  IMAD R5, R8, R3, R9 ;  /* 0x0000000308057224 */ /* 0x000fe200078e0209 */
[----:B------:R-:W-:Y:S01]  /*0ac0*/  SHF.L.U32 R3, R19, 0x15, RZ ;  /* 0x0000001513037819 */ /* 0x000fe200000006ff */
[----:B------:R-:W-:Y:S01]  /*0ad0*/  IMAD.HI.U32 R4, R4, R11, RZ ;  /* 0x0000000b04047227 */ /* 0x000fe200078e00ff */
[----:B------:R-:W-:Y:S01]  /*0ae0*/  BAR.SYNC.DEFER_BLOCKING 0x0 ;  /* 0x0000000000007b1d */ /* 0x000fe20000010000 */
[----:B------:R-:W-:-:S02]  /*0af0*/  ISETP.GT.U32.AND P2, PT, R2, R7, PT ;  /* 0x000000070200720c */ /* 0x000fc40003f44070 */
[----:B------:R-:W-:Y:S01]  /*0b00*/  IMAD.MOV R4, RZ, RZ, -R4 ;  /* 0x000000ffff047224 */ /* 0x000fe200078e0a04 */
[----:B------:R-:W-:Y:S01]  /*0b10*/  ISETP.GT.U32.AND P0, PT, R8, R5, PT ;  /* 0x000000050800720c */ /* 0x000fe20003f04070 */
[----:B------:R-:W-:Y:S01]  /*0b20*/  VIADD R12, R18, 0x1 ;  /* 0x00000001120c7836 */ /* 0x000fe20000000000 */
[----:B------:R-:W-:Y:S01]  /*0b30*/  LOP3.LUT R3, R3, 0x600000, RZ, 0xc0, !PT ;  /* 0x0060000003037812 */ /* 0x000fe200078ec0ff */
[----:B------:R-:W-:Y:S01]  /*0b40*/  IMAD R6, R8, R4, R11 ;  /* 0x0000000408067224 */ /* 0x000fe200078e020b */
[----:B-1----:R-:W-:Y:S01]  /*0b50*/  R2UR UR5, R10 ;  /* 0x000000000a0572ca */ /* 0x002fe200000e0000 */
[----:B------:R-:W-:Y:S01]  /*0b60*/  VIADD R13, R18, 0x2 ;  /* 0x00000002120d7836 */ /* 0x000fe20000000000 */
[----:B------:R-:W-:Y:S02]  /*0b70*/  IABS R9, R12 ;  /* 0x0000000c00097213 */ /* 0x000fe40000000000 */
[----:B------:R-:W-:Y:S02]  /*0b80*/  ISETP.GT.U32.AND P1, PT, R8, R6, PT ;  /* 0x000000060800720c */ /* 0x000fe40003f24070 */
[----:B------:R-:W-:Y:S01]  /*0b90*/  @!P2 IMAD.IADD R7, R7, 0x1, -R2 ;  /* 0x000000010707a824 */ /* 0x000fe200078e0a02 */
[----:B------:R-:W-:-:S02]  /*0ba0*/  IABS R11, R13 ;  /* 0x0000000d000b7213 */ /* 0x000fc40000000000 */
[--C-:B------:R-:W-:Y:S01]  /*0bb0*/  @!P0 IMAD.IADD R5, R5, 0x1, -R8.reuse ;  /* 0x0000000105058824 */ /* 0x100fe200078e0a08 */
[----:B------:R-:W-:Y:S01]  /*0bc0*/  R2UR UR8, R3 ;  /* 0x00000000030872ca */ /* 0x000fe200000e0000 */
[----:B------:R-:W-:Y:S01]  /*0bd0*/  IMAD.HI.U32 R3, R0, R9, RZ ;  /* 0x0000000900037227 */ /* 0x000fe200078e00ff */
[----:B------:R-:W-:Y:S02]  /*0be0*/  ISETP.GT.U32.AND P4, PT, R2, R7, PT ;  /* 0x000000070200720c */ /* 0x000fe40003f84070 */
[----:B------:R-:W-:Y:S01]  /*0bf0*/  ISETP.GT.U32.AND P5, PT, R8, R5, PT ;  /* 0x000000050800720c */ /* 0x000fe20003fa4070 */
[----:B------:R-:W-:Y:S01]  /*0c00*/  IMAD.HI.U32 R4, R0, R11, RZ ;  /* 0x0000000b00047227 */ /* 0x000fe200078e00ff */
[----:B------:R-:W-:Y:S02]  /*0c10*/  ISETP.GE.AND P0, PT, R12, RZ, PT ;  /* 0x000000ff0c00720c */ /* 0x000fe40003f06270 */
[----:B------:R-:W-:Y:S01]  /*0c20*/  ISETP.GE.AND P6, PT, R13, RZ, PT ;  /* 0x000000ff0d00720c */ /* 0x000fe20003fc6270 */
[----:B------:R-:W-:Y:S01]  /*0c30*/  @!P1 IMAD.IADD R6, R6, 0x1, -R8 ;  /* 0x0000000106069824 */ /* 0x000fe200078e0a08 */
[----:B------:R-:W-:Y:S01]  /*0c40*/  ISETP.GE.AND P1, PT, R17, RZ, PT ;  /* 0x000000ff1100720c */ /* 0x000fe20003f26270 */
[----:B------:R-:W-:-:S02]  /*0c50*/  IMAD.MOV R3, RZ, RZ, -R3 ;  /* 0x000000ffff037224 */ /* 0x000fc400078e0a03 */
[----:B------:R-:W-:Y:S01]  /*0c60*/  IMAD.MOV R10, RZ, RZ, -R4 ;  /* 0x000000ffff0a7224 */ /* 0x000fe200078e0a04 */
[----:B------:R-:W-:Y:S01]  /*0c70*/  ISETP.GT.U32.AND P2, PT, R8, R6, PT ;  /* 0x000000060800720c */ /* 0x000fe20003f44070 */
[----:B------:R-:W-:Y:S01]  /*0c80*/  @!P4 IMAD.IADD R7, R7, 0x1, -R2 ;  /* 0x000000010707c824 */ /* 0x000fe200078e0a02 */
[----:B------:R-:W-:Y:S01]  /*0c90*/  ISETP.NE.AND P4, PT, R84, RZ, PT ;  /* 0x000000ff5400720c */ /* 0x000fe20003f85270 */
[----:B------:R-:W-:Y:S01]  /*0ca0*/  @!P5 IMAD.IADD R5, R5, 0x1, -R8 ;  /* 0x000000010505d824 */ /* 0x000fe200078e0a08 */
[----:B------:R-:W-:Y:S01]  /*0cb0*/  ISETP.GE.AND P5, PT, R16, RZ, PT ;  /* 0x000000ff1000720c */ /* 0x000fe20003fa6270 */
[----:B------:R-:W-:Y:S01]  /*0cc0*/  IMAD R4, R2, R3, R9 ;  /* 0x0000000302047224 */ /* 0x000fe200078e0209 */
[----:B------:R2:W-:Y:S01]  /*0cd0*/  STL [R1+0x8b4], R7 ;  /* 0x0008b40701007387 */ /* 0x0005e20000100800 */
[----:B------:R-:W-:Y:S01]  /*0ce0*/  LOP3.LUT R84, RZ, R84, RZ, 0x33, !PT ;  /* 0x00000054ff547212 */ /* 0x000fe200078e33ff */
[----:B------:R-:W-:Y:S02]  /*0cf0*/  VIADD R9, R48, 0xffffffff ;  /* 0xffffffff30097836 */ /* 0x000fe40000000000 */
[----:B------:R-:W-:Y:S01]  /*0d00*/  @!P1 IMAD.MOV R5, RZ, RZ, -R5 ;  /* 0x000000ffff059224 */ /* 0x000fe200078e0a05 */
[----:B------:R-:W-:Y:S01]  /*0d10*/  ISETP.NE.U32.AND P1, PT, R15, RZ, PT ;  /* 0x000000ff0f00720c */ /* 0x000fe20003f25070 */
[----:B------:R-:W-:-:S02]  /*0d20*/  IMAD R3, R2, R10, R11 ;  /* 0x0000000a02037224 */ /* 0x000fc400078e020b */
[----:B------:R-:W-:Y:S01]  /*0d30*/  @!P2 IMAD.IADD R6, R6, 0x1, -R8 ;  /* 0x000000010606a824 */ /* 0x000fe200078e0a08 */
[----:B------:R-:W-:Y:S01]  /*0d40*/  SEL R5, R84, R5, !P4 ;  /* 0x0000000554057207 */ /* 0x000fe20006000000 */
[----:B------:R-:W-:Y:S01]  /*0d50*/  VIADD R8, R48, 0xfffffff7 ;  /* 0xfffffff730087836 */ /* 0x000fe20000000000 */
[----:B------:R-:W-:Y:S02]  /*0d60*/  ISETP.GE.U32.AND P2, PT, R9, 0x7fffff80, PT ;  /* 0x7fffff800900780c */ /* 0x000fe40003f46070 */
[----:B------:R-:W-:Y:S01]  /*0d70*/  @!P5 IADD3 R6, PT, PT, -R6, RZ, RZ ;  /* 0x000000ff0606d210 */ /* 0x000fe20007ffe1ff */
[----:B---3--:R-:W-:Y:S01]  /*0d80*/  IMAD R5, R5, UR7, RZ ;  /* 0x0000000705057c24 */ /* 0x008fe2000f8e02ff */
[----:B------:R-:W-:Y:S01]  /*0d90*/  ISETP.GE.U32.AND P5, PT, R8, 0x7fffff78, PT ;  /* 0x7fffff780800780c */ /* 0x000fe20003fa6070 */
[----:B------:R-:W-:Y:S01]  /*0da0*/  VIADD R8, R48, 0xffffffef ;  /* 0xffffffef30087836 */ /* 0x000fe20000000000 */
[----:B------:R-:W-:-:S05]  /*0db0*/  SEL R6, R84, R6, !P4 ;  /* 0x0000000654067207 */ /* 0x000fca0006000000 */
[----:B------:R-:W-:Y:S01]  /*0dc0*/  IMAD R6, R6, UR7, RZ ;  /* 0x0000000706067c24 */ /* 0x000fe2000f8e02ff */
[----:B0-2---:R-:W-:Y:S06]  /*0dd0*/  BRA.U UP0, `(.L_x_5) ;  /* 0x0000000100187547 */ /* 0x005fec000b800000 */
[----:B------:R-:W-:Y:S01]  /*0de0*/  ELECT P4, URZ, PT ;  /* 0x0000000000ff782f */ /* 0x000fe20003880000 */
[----:B------:R-:W-:Y:S01]  /*0df0*/  IMAD.MOV.U32 R7, RZ, RZ, 0x1 ;  /* 0x00000001ff077424 */ /* 0x000fe200078e00ff */
[----:B------:R-:W-:Y:S01]  /*0e00*/  UMOV UR7, 0x40 ;  /* 0x0000004000077882 */ /* 0x000fe20000000000 */
[----:B------:R-:W-:Y:S01]  /*0e10*/  UVIRTCOUNT.DEALLOC.SMPOOL 0x80 ;  /* 0x000000800000784c */ /* 0x000fe20000000000 */
[----:B------:R-:W-:-:S09]  /*0e20*/  ULEA UR7, UR6, UR7, 0x18 ;  /* 0x0000000706077291 */ /* 0x000fd2000f8ec0ff */
[----:B------:R0:W-:Y:S03]  /*0e30*/  @P4 STS.U8 [UR7], R7 ;  /* 0x00000007ff004988 */ /* 0x0001e60008000007 */
.L_x_5:
[----:B0-----:R-:W2:Y:S01]  /*0e40*/  LDL R7, [R1+0x8b4] ;  /* 0x0008b40001077983 */ /* 0x001ea20000100800 */
[----:B------:R-:W-:Y:S01]  /*0e50*/  UIADD3 UR6, UPT, UPT, UR5, UR8, URZ ;  /* 0x0000000805067290 */ /* 0x000fe2000fffe0ff */
[C---:B------:R-:W-:Y:S01]  /*0e60*/  LEA R64, P4, R5.reuse, UR12, 0x1 ;  /* 0x0000000c05407c11 */ /* 0x040fe2000f8808ff */
[----:B------:R-:W-:Y:S01]  /*0e70*/  VOTEU.ALL UP1, P1 ;  /* 0x0000000000ff7886 */ /* 0x000fe20000820000 */
[----:B------:R-:W-:Y:S01]  /*0e80*/  STL.64 [R1+0x1870], R60 ;  /* 0x0018703c01007387 */ /* 0x000fe20000100a00 */
[----:B------:R-:W-:Y:S01]  /*0e90*/  UIADD3 UR8, UPT, UPT, UR4, 0x30000, URZ ;  /* 0x0003000004087890 */ /* 0x000fe2000fffe0ff */
[----:B------:R-:W-:Y:S01]  /*0ea0*/  LEA.HI.X.SX32 R65, R5, UR13, 0x1, P4 ;  /* 0x0000000d05417c11 */ /* 0x000fe2000a0f0eff */
[----:B------:R-:W-:Y:S01]  /*0eb0*/  VOTEU.ALL UP2, P1 ;  /* 0x0000000000ff7886 */ /* 0x000fe20000840000 */
[----:B------:R0:W-:Y:S01]  /*0ec0*/  STL.64 [R1+0x1860], R56 ;  /* 0x0018603801007387 */ /* 0x0001e20000100a00 */
[----:B------:R-:W1:Y:S01]  /*0ed0*/  LDCU.64 UR20, c[0x0][0x358] ;  /* 0x00006b00ff1477ac */ /* 0x000e620008000a00 */
[----:B------:R-:W-:Y:S01]  /*0ee0*/  IMAD.SHL.U32 R5, R66, 0x8, RZ ;  /* 0x0000000842057824 */ /* 0x000fe200078e00ff */
[----:B------:R-:W-:Y:S01]  /*0ef0*/  PRMT R15, RZ, 0x7610, R15 ;  /* 0x00007610ff0f7816 */ /* 0x000fe2000000000f */
[----:B------:R-:W-:Y:S01]  /*0f00*/  STL.64 [R1+0x1820], R50 ;  /* 0x0018203201007387 */ /* 0x000fe20000100a00 */
[----:B------:R-:W-:Y:S01]  /*0f10*/  PRMT R74, RZ, 0x7610, R74 ;  /* 0x00007610ff4a7816 */ /* 0x000fe2000000004a */
[----:B------:R-:W3:Y:S01]  /*0f20*/  LDCU UR7, c[0x0][0x3b0] ;  /* 0x00007600ff0777ac */ /* 0x000ee20008000800 */
[----:B------:R-:W-:Y:S01]  /*0f30*/  ISETP.GE.U32.AND P4, PT, R8, 0x7fffff70, PT ;  /* 0x7fffff700800780c */ /* 0x000fe20003f86070 */
[----:B------:R-:W-:Y:S01]  /*0f40*/  STL.64 [R1+0x1840], R50 ;  /* 0x0018403201007387 */ /* 0x000fe20000100a00 */
[----:B------:R-:W-:Y:S01]  /*0f50*/  PRMT R71, RZ, 0x7610, R71 ;  /* 0x00007610ff477816 */ /* 0x000fe20000000047 */
[----:B------:R-:W4:Y:S01]  /*0f60*/  LDCU UR9, c[0x0][0x3b0] ;  /* 0x00007600ff0977ac */ /* 0x000f220008000800 */
[----:B------:R-:W-:Y:S01]  /*0f70*/  PRMT R72, RZ, 0x7610, R72 ;  /* 0x00007610ff487816 */ /* 0x000fe20000000048 */
[----:B------:R1:W-:Y:S01]  /*0f80*/  STL.64 [R1+0x1868], R50 ;  /* 0x0018683201007387 */ /* 0x0003e20000100a00 */
[----:B0-----:R-:W-:Y:S01]  /*0f90*/  IMAD.WIDE R56, R5, 0x2, R64 ;  /* 0x0000000205387825 */ /* 0x001fe200078e0240 */
[----:B------:R-:W-:Y:S01]  /*0fa0*/  PRMT R10, RZ, 0x7610, R10 ;  /* 0x00007610ff0a7816 */ /* 0x000fe2000000000a */
[----:B------:R-:W0:Y:S01]  /*0fb0*/  LDCU UR19, c[0x0][0x3b0] ;  /* 0x00007600ff1377ac */ /* 0x000e220008000800 */
[----:B------:R-:W-:Y:S01]  /*0fc0*/  STL.64 [R1+0x1818], R52 ;  /* 0x0018183401007387 */ /* 0x000fe20000100a00 */
[----:B------:R-:W-:-:S02]  /*0fd0*/  PRMT R9, RZ, 0x7610, R9 ;  /* 0x00007610ff097816 */ /* 0x000fc40000000009 */
[----:B------:R-:W-:Y:S01]  /*0fe0*/  PRMT R76, RZ, 0x7610, R76 ;  /* 0x00007610ff4c7816 */ /* 0x000fe2000000004c */
[----:B------:R-:W-:Y:S01]  /*0ff0*/  STL.64 [R1+0x1830], R52 ;  /* 0x0018303401007387 */ /* 0x000fe20000100a00 */
[----:B------:R-:W-:Y:S01]  /*1000*/  PRMT R77, RZ, 0x7610, R77 ;  /* 0x00007610ff4d7816 */ /* 0x000fe2000000004d */
[----:B------:R-:W0:Y:S02]  /*1010*/  LDCU UR17, c[0x0][0x3b0] ;  /* 0x00007600ff1177ac */ /* 0x000e240008000800 */
        /* <DEDUP_REMOVED lines=46> */
[----:B------:R-:W0:Y:S03]  /*1300*/  LDCU UR34, c[0x0][0x3b0] ;  /* 0x00007600ff2277ac */ /* 0x000e260008000800 */
        /* <DEDUP_REMOVED lines=19> */
[----:B------:R-:W0:Y:S01]  /*1440*/  LDCU UR45, c[0x0][0x3b0] ;  /* 0x00007600ff2d77ac */ /* 0x000e220008000800 */
[----:B------:R-:W-:Y:S02]  /*1450*/  STTM.x64 tmem[UR6], RZ ;  /* 0x000000ff000079ed */ /* 0x000fe40008340006 */
[----:B------:R-:W-:Y:S01]  /*1460*/  STL.64 [R1+0x1768], R20 ;  /* 0x0017681401007387 */ /* 0x000fe20000100a00 */
[----:B------:R-:W0:Y:S01]  /*1470*/  LDCU UR46, c[0x0][0x3b0] ;  /* 0x00007600ff2e77ac */ /* 0x000e220008000800 */
[----:B------:R-:W-:Y:S02]  /*1480*/  STTM.x64 tmem[UR6+0x40], RZ ;  /* 0x000040ff000079ed */ /* 0x000fe40008340006 */
        /* <DEDUP_REMOVED lines=8> */
[----:B------:R-:W0:Y:S02]  /*1510*/  FENCE.VIEW.ASYNC.T ;  /* 0x00000000000073c6 */ /* 0x000e240000000200 */
[----:B------:R-:W-:Y:S01]  /*1520*/  STL.64 [R1+0x1748], R90 ;  /* 0x0017485a01007387 */ /* 0x000fe20000100a00 */
[----:B------:R-:W0:Y:S02]  /*1530*/  LDCU UR51, c[0x0][0x3b0] ;  /* 0x00007600ff3377ac */ /* 0x000e240008000800 */
[----:B0-----:R-:W-:Y:S06]  /*1540*/  BAR.SYNC.DEFER_BLOCKING 0x0 ;  /* 0x0000000000007b1d */ /* 0x001fec0000010000 */
[----:B------:R-:W0:Y:S01]  /*1550*/  LDCU UR54, c[0x0][0x3b0] ;  /* 0x00007600ff3677ac */ /* 0x000e220008000800 */
[----:B------:R-:W-:Y:S01]  /*1560*/  STL.64 [R1+0x1740], R88 ;  /* 0x0017405801007387 */ /* 0x000fe20000100a00 */
[----:B------:R-:W0:Y:S03]  /*1570*/  LDCU UR65, c[0x0][0x3b0] ;  /* 0x00007600ff4177ac */ /* 0x000e260008000800 */
[----:B------:R-:W-:Y:S01]  /*1580*/  STL.64 [R1+0x1738], R86 ;  /* 0x0017385601007387 */ /* 0x000fe20000100a00 */
[----:B------:R-:W0:Y:S03]  /*1590*/  LDCU UR61, c[0x0][0x3b0] ;  /* 0x00007600ff3d77ac */ /* 0x000e260008000800 */
[----:B------:R-:W-:Y:S01]  /*15a0*/  STL.64 [R1+0x1730], R82 ;  /* 0x0017305201007387 */ /* 0x000fe20000100a00 */
[----:B------:R-:W0:Y:S03]  /*15b0*/  LDCU UR62, c[0x0][0x3b0] ;  /* 0x00007600ff3e77ac */ /* 0x000e260008000800 */
[----:B------:R-:W-:Y:S01]  /*15c0*/  STL [R1+0x1660], R67 ;  /* 0x0016604301007387 */ /* 0x000fe20000100800 */
[----:B------:R-:W0:Y:S03]  /*15d0*/  LDCU UR50, c[0x0][0x3b0] ;  /* 0x00007600ff3277ac */ /* 0x000e260008000800 */
[----:B------:R-:W-:Y:S01]  /*15e0*/  STL [R1+0x165c], R85 ;  /* 0x00165c5501007387 */ /* 0x000fe20000100800 */
[----:B------:R-:W-:Y:S01]  /*15f0*/  PRMT R8, RZ, 0x7610, R8 ;  /* 0x00007610ff087816 */ /* 0x000fe20000000008 */
[----:B------:R-:W0:Y:S01]  /*1600*/  LDCU UR53, c[0x0][0x3b0] ;  /* 0x00007600ff3577ac */ /* 0x000e220008000800 */
[----:B-1----:R-:W-:Y:S01]  /*1610*/  PRMT R50, RZ, 0x7610, R50 ;  /* 0x00007610ff327816 */ /* 0x002fe20000000032 */
[----:B------:R-:W1:Y:S01]  /*1620*/  LDCU UR52, c[0x0][0x3b0] ;  /* 0x00007600ff3477ac */ /* 0x000e620008000800 */
[----:B------:R-:W0:Y:S01]  /*1630*/  LDCU UR55, c[0x0][0x3b0] ;  /* 0x00007600ff3777ac */ /* 0x000e220008000800 */
[----:B------:R-:W0:Y:S01]  /*1640*/  LDCU UR56, c[0x0][0x3b0] ;  /* 0x00007600ff3877ac */ /* 0x000e220008000800 */
[----:B------:R-:W0:Y:S01]  /*1650*/  LDCU UR57, c[0x0][0x3b0] ;  /* 0x00007600ff3977ac */ /* 0x000e220008000800 */
[----:B------:R-:W0:Y:S01]  /*1660*/  LDCU UR58, c[0x0][0x3b0] ;  /* 0x00007600ff3a77ac */ /* 0x000e220008000800 */
[----:B------:R-:W0:Y:S01]  /*1670*/  LDCU UR59, c[0x0][0x3b0] ;  /* 0x00007600ff3b77ac */ /* 0x000e220008000800 */
[----:B------:R-:W0:Y:S01]  /*1680*/  LDCU UR60, c[0x0][0x3b0] ;  /* 0x00007600ff3c77ac */ /* 0x000e220008000800 */
[----:B------:R-:W0:Y:S01]  /*1690*/  LDCU UR63, c[0x0][0x3b0] ;  /* 0x00007600ff3f77ac */ /* 0x000e220008000800 */
[----:B------:R-:W0:Y:S01]  /*16a0*/  LDCU UR64, c[0x0][0x3b0] ;  /* 0x00007600ff4077ac */ /* 0x000e220008000800 */
[----:B--2---:R-:W-:-:S05]  /*16b0*/  @!P3 IMAD.MOV R7, RZ, RZ, -R7 ;  /* 0x000000ffff07b224 */ /* 0x004fca00078e0a07 */
[----:B------:R2:W-:Y:S01]  /*16c0*/  @!P3 STL [R1+0x8b4], R7 ;  /* 0x0008b4070100b387 */ /* 0x0005e20000100800 */
[----:B------:R-:W-:-:S04]  /*16d0*/  LEA R62, P3, R6, UR12, 0x1 ;  /* 0x0000000c063e7c11 */ /* 0x000fc8000f8608ff */
[----:B------:R-:W-:Y:S01]  /*16e0*/  LEA.HI.X.SX32 R63, R6, UR13, 0x1, P3 ;  /* 0x0000000d063f7c11 */ /* 0x000fe200098f0eff */
[----:B--2---:R-:W-:Y:S01]  /*16f0*/  VIADD R7, R48, 0xffffffe7 ;  /* 0xffffffe730077836 */ /* 0x004fe20000000000 */
[----:B------:R-:W-:-:S04]  /*1700*/  @!UP1 UIADD3 UR12, UPT, UPT, -UR10, 0x100000, URZ ;  /* 0x001000000a0c9890 */ /* 0x000fc8000fffe1ff */
[----:B------:R-:W-:Y:S02]  /*1710*/  @!UP1 USHF.L.U32 UR13, UR12, 0xb, URZ ;  /* 0x0000000b0c0d9899 */ /* 0x000fe400080006ff */
[----:B------:R-:W-:Y:S01]  /*1720*/  @!UP1 USHF.L.U32 UR12, UR12, 0x1, URZ ;  /* 0x000000010c0c9899 */ /* 0x000fe200080006ff */
[----:B------:R-:W-:Y:S01]  /*1730*/  IMAD.WIDE R54, R5, 0x2, R62 ;  /* 0x0000000205367825 */ /* 0x000fe200078e023e */
[----:B------:R-:W-:-:S03]  /*1740*/  ISETP.GE.U32.AND P3, PT, R7, 0x7fffff68, PT ;  /* 0x7fffff680700780c */ /* 0x000fc60003f66070 */
[C---:B------:R-:W-:Y:S01]  /*1750*/  VIADD R7, R48.reuse, 0xffffffd7 ;  /* 0xffffffd730077836 */ /* 0x040fe20000000000 */
[----:B------:R2:W-:Y:S01]  /*1760*/  STL.64 [R1+0x638], R56 ;  /* 0x0006383801007387 */ /* 0x0005e20000100a00 */
[----:B------:R-:W-:-:S03]  /*1770*/  VIADD R6, R48, 0xffffffdf ;  /* 0xffffffdf30067836 */ /* 0x000fc60000000000 */
[----:B------:R-:W0:Y:S02]  /*1780*/  FENCE.VIEW.ASYNC.S ;  /* 0x00000000000073c6 */ /* 0x000e240000000000 */
[----:B0-----:R0:W0:Y:S02]  /*1790*/  @!UP2 SYNCS.EXCH.64 URZ, [UR8], UR12 ;  /* 0x0000000c08ffa5b2 */ /* 0x0010240008000100 */
[----:B0-----:R-:W-:Y:S01]  /*17a0*/  BAR.SYNC.DEFER_BLOCKING 0x0 ;  /* 0x0000000000007b1d */ /* 0x001fe20000010000 */
[----:B------:R-:W-:-:S04]  /*17b0*/  IMAD.SHL.U32 R5, R66, 0x10, RZ ;  /* 0x0000001042057824 */ /* 0x000fc800078e00ff */
[C---:B------:R-:W-:Y:S01]  /*17c0*/  IMAD.WIDE R60, R5.reuse, 0x2, R64 ;  /* 0x00000002053c7825 */ /* 0x040fe200078e0240 */
[----:B------:R0:W-:Y:S03]  /*17d0*/  STL.64 [R1+0x630], R54 ;  /* 0x0006303601007387 */ /* 0x0001e60000100a00 */
[----:B------:R-:W-:Y:S01]  /*17e0*/  IMAD.WIDE R58, R5, 0x2, R62 ;  /* 0x00000002053a7825 */ /* 0x000fe200078e023e */
[----:B------:R-:W-:Y:S01]  /*17f0*/  PRMT R52, RZ, 0x7610, R52 ;  /* 0x00007610ff347816 */ /* 0x000fe20000000034 */
[----:B------:R-:W0:Y:S02]  /*1800*/  LDCU UR12, c[0x0][0x3b0] ;  /* 0x00007600ff0c77ac */ /* 0x000e240008000800 */
[----:B------:R-:W-:Y:S01]  /*1810*/  VIADD R5, R48, 0xffffffc7 ;  /* 0xffffffc730057836 */ /* 0x000fe20000000000 */
[----:B------:R-:W-:Y:S01]  /*1820*/  PRMT R53, RZ, 0x7610, R53 ;  /* 0x00007610ff357816 */ /* 0x000fe20000000035 */
[----:B------:R-:W1:Y:S01]  /*1830*/  LDCU UR13, c[0x0][0x3b0] ;  /* 0x00007600ff0d77ac */ /* 0x000e620008000800 */
[----:B------:R2:W3:Y:S04]  /*1840*/  @!P5 LDG.E.U16 R15, desc[UR20][R56.64] ;  /* 0x00000014380fd981 */ /* 0x0004e8000c1e1500 */
[----:B------:R0:W3:Y:S01]  /*1850*/  @!P5 LDG.E.U16 R74, desc[UR20][R54.64] ;  /* 0x00000014364ad981 */ /* 0x0000e2000c1e1500 */
[----:B------:R-:W-:Y:S01]  /*1860*/  ISETP.GE.U32.AND P5, PT, R7, 0x7fffff58, PT ;  /* 0x7fffff580700780c */ /* 0x000fe20003fa6070 */
[----:B------:R-:W-:-:S02]  /*1870*/  IMAD R7, R66, 0x18, RZ ;  /* 0x0000001842077824 */ /* 0x000fc400078e02ff */
[----:B------:R-:W3:Y:S02]  /*1880*/  @!P2 LDG.E.U16 R72, desc[UR20][R64.64] ;  /* 0x000000144048a981 */ /* 0x000ee4000c1e1500 */
[C---:B--2---:R-:W-:Y:S02]  /*1890*/  IMAD.WIDE R56, R7.reuse, 0x2, R64 ;  /* 0x0000000207387825 */ /* 0x044fe400078e0240 */
[----:B------:R-:W2:Y:S01]  /*18a0*/  @!P2 LDG.E.U16 R9, desc[UR20][R62.64] ;  /* 0x000000143e09a981 */ /* 0x000ea2000c1e1500 */
[----:B------:R-:W-:Y:S01]  /*18b0*/  ISETP.GE.U32.AND P2, PT, R6, 0x7fffff60, PT ;  /* 0x7fffff600600780c */ /* 0x000fe20003f46070 */
[----:B0-----:R-:W-:Y:S02]  /*18c0*/  IMAD.WIDE R54, R7, 0x2, R62 ;  /* 0x0000000207367825 */ /* 0x001fe400078e023e */
[----:B------:R0:W2:Y:S02]  /*18d0*/  @!P3 LDG.E.U16 R71, desc[UR20][R56.64] ;  /* 0x000000143847b981 */ /* 0x0000a4000c1e1500 */
[----:B------:R-:W-:-:S02]  /*18e0*/  IMAD R7, R66, 0x28, RZ ;  /* 0x0000002842077824 */ /* 0x000fc400078e02ff */
[----:B------:R0:W2:Y:S01]  /*18f0*/  @!P3 LDG.E.U16 R10, desc[UR20][R54.64] ;  /* 0x00000014360ab981 */ /* 0x0000a2000c1e1500 */
[----:B------:R-:W-:Y:S01]  /*1900*/  ISETP.GE.U32.AND P3, PT, R5, 0x7fffff48, PT ;  /* 0x7fffff480500780c */ /* 0x000fe20003f66070 */
[----:B------:R-:W-:Y:S02]  /*1910*/  IMAD.SHL.U32 R5, R66, 0x20, RZ ;  /* 0x0000002042057824 */ /* 0x000fe400078e00ff */
[----:B------:R-:W-:Y:S04]  /*1920*/  STL.64 [R1+0x5b8], R60 ;  /* 0x0005b83c01007387 */ /* 0x000fe80000100a00 */
[----:B------:R-:W-:Y:S04]  /*1930*/  STL.64 [R1+0x5b0], R58 ;  /* 0x0005b03a01007387 */ /* 0x000fe80000100a00 */
[----:B------:R0:W-:Y:S04]  /*1940*/  STL.64 [R1+0x538], R56 ;  /* 0x0005383801007387 */ /* 0x0001e80000100a00 */
[----:B------:R1:W-:Y:S01]  /*1950*/  STL.64 [R1+0x530], R54 ;  /* 0x0005303601007387 */ /* 0x0003e20000100a00 */
[----:B------:R-:W-:-:S03]  /*1960*/  VIADD R6, R48, 0xffffffcf ;  /* 0xffffffcf30067836 */ /* 0x000fc60000000000 */
[----:B------:R4:W2:Y:S04]  /*1970*/  @!P4 LDG.E.U16 R76, desc[UR20][R60.64] ;  /* 0x000000143c4cc981 */ /* 0x0008a8000c1e1500 */
[----:B------:R4:W2:Y:S01]  /*1980*/  @!P4 LDG.E.U16 R77, desc[UR20][R58.64] ;  /* 0x000000143a4dc981 */ /* 0x0008a2000c1e1500 */
[----:B0-----:R-:W-:-:S04]  /*1990*/  IMAD.WIDE R56, R7, 0x2, R64 ;  /* 0x0000000207387825 */ /* 0x001fc800078e0240 */
[----:B-1----:R-:W-:Y:S01]  /*19a0*/  IMAD.WIDE R54, R7, 0x2, R62 ;  /* 0x0000000207367825 */ /* 0x002fe200078e023e */
[----:B------:R0:W2:Y:S03]  /*19b0*/  @!P5 LDG.E.U16 R73, desc[UR20][R56.64] ;  /* 0x000000143849d981 */ /* 0x0000a6000c1e1500 */
[C---:B----4-:R-:W-:Y:S01]  /*19c0*/  IMAD.WIDE R60, R5.reuse, 0x2, R64 ;  /* 0x00000002053c7825 */ /* 0x050fe200078e0240 */
[----:B------:R-:W4:Y:S03]  /*19d0*/  @!P5 LDG.E.U16 R8, desc[UR20][R54.64] ;  /* 0x000000143608d981 */ /* 0x000f26000c1e1500 */
[----:B------:R-:W-:Y:S01]  /*19e0*/  IMAD.WIDE R58, R5, 0x2, R62 ;  /* 0x00000002053a7825 */ /* 0x000fe200078e023e */
[----:B------:R-:W-:Y:S01]  /*19f0*/  IADD3 R5, PT, PT, R48, -0x49, RZ ;  /* 0xffffffb730057810 */ /* 0x000fe20007ffe0ff */
[----:B------:R-:W-:Y:S01]  /*1a00*/  STL.64 [R1+0x4b8], R60 ;  /* 0x0004b83c01007387 */ /* 0x000fe20000100a00 */
[----:B------:R-:W-:Y:S01]  /*1a10*/  ISETP.GE.U32.AND P4, PT, R6, 0x7fffff50, PT ;  /* 0x7fffff500600780c */ /* 0x000fe20003f86070 */
[C---:B------:R-:W-:Y:S01]  /*1a20*/  IMAD R7, R66.reuse, 0x38, RZ ;  /* 0x0000003842077824 */ /* 0x040fe200078e02ff */
[----:B------:R-:W-:Y:S01]  /*1a30*/  ISETP.GE.U32.AND P5, PT, R5, 0x7fffff38, PT ;  /* 0x7fffff380500780c */ /* 0x000fe20003fa6070 */
[----:B------:R-:W-:Y:S01]  /*1a40*/  IMAD R5, R66, 0x30, RZ ;  /* 0x0000003042057824 */ /* 0x000fe200078e02ff */
[----:B------:R-:W-:Y:S01]  /*1a50*/  STL.64 [R1+0x4b0], R58 ;  /* 0x0004b03a01007387 */ /* 0x000fe20000100a00 */
[----:B------:R-:W-:-:S03]  /*1a60*/  VIADD R6, R48, 0xffffffbf ;  /* 0xffffffbf30067836 */ /* 0x000fc60000000000 */
[----:B------:R0:W-:Y:S04]  /*1a70*/  STL.64 [R1+0x438], R56 ;  /* 0x0004383801007387 */ /* 0x0001e80000100a00 */
[----:B------:R1:W2:Y:S04]  /*1a80*/  @!P2 LDG.E.U16 R11, desc[UR20][R60.64] ;  /* 0x000000143c0ba981 */ /* 0x0002a8000c1e1500 */
[----:B------:R1:W2:Y:S04]  /*1a90*/  @!P2 LDG.E.U16 R13, desc[UR20][R58.64] ;  /* 0x000000143a0da981 */ /* 0x0002a8000c1e1500 */
[----:B------:R1:W-:Y:S01]  /*1aa0*/  STL.64 [R1+0x430], R54 ;  /* 0x0004303601007387 */ /* 0x0003e20000100a00 */
[----:B0-----:R-:W-:-:S04]  /*1ab0*/  IMAD.WIDE R56, R7, 0x2, R64 ;  /* 0x0000000207387825 */ /* 0x001fc800078e0240 */
[----:B-1----:R-:W-:-:S04]  /*1ac0*/  IMAD.WIDE R60, R5, 0x2, R64 ;  /* 0x00000002053c7825 */ /* 0x002fc800078e0240 */
[--C-:B------:R-:W-:Y:S01]  /*1ad0*/  IMAD.WIDE R58, R5, 0x2, R62.reuse ;  /* 0x00000002053a7825 */ /* 0x100fe200078e023e */
[----:B------:R-:W-:Y:S01]  /*1ae0*/  ISETP.GE.U32.AND P2, PT, R6, 0x7fffff40, PT ;  /* 0x7fffff400600780c */ /* 0x000fe20003f46070 */
[----:B------:R-:W2:Y:S02]  /*1af0*/  @!P3 LDG.E.U16 R79, desc[UR20][R56.64] ;  /* 0x00000014384fb981 */ /* 0x000ea4000c1e1500 */
[----:B------:R-:W-:Y:S02]  /*1b00*/  IMAD.WIDE R54, R7, 0x2, R62 ;  /* 0x0000000207367825 */ /* 0x000fe400078e023e */
[----:B------:R0:W-:Y:S02]  /*1b10*/  STL.64 [R1+0x3b8], R60 ;  /* 0x0003b83c01007387 */ /* 0x0001e40000100a00 */
[----:B------:R-:W-:Y:S02]  /*1b20*/  VIADD R5, R48, 0xffffffa7 ;  /* 0xffffffa730057836 */ /* 0x000fe40000000000 */
[----:B------:R-:W2:Y:S01]  /*1b30*/  @!P3 LDG.E.U16 R80, desc[UR20][R54.64] ;  /* 0x000000143650b981 */ /* 0x000ea2000c1e1500 */
[----:B------:R-:W-:-:S02]  /*1b40*/  IMAD R7, R66, 0x48, RZ ;  /* 0x0000004842077824 */ /* 0x000fc400078e02ff */
[----:B------:R-:W-:Y:S01]  /*1b50*/  ISETP.GE.U32.AND P3, PT, R5, 0x7fffff28, PT ;  /* 0x7fffff280500780c */ /* 0x000fe20003f66070 */
[----:B------:R-:W-:Y:S01]  /*1b60*/  IMAD.SHL.U32 R5, R66, 0x40, RZ ;  /* 0x0000004042057824 */ /* 0x000fe200078e00ff */
[----:B------:R1:W-:Y:S04]  /*1b70*/  STL.64 [R1+0x3b0], R58 ;  /* 0x0003b03a01007387 */ /* 0x0003e80000100a00 */
[----:B------:R0:W2:Y:S04]  /*1b80*/  @!P4 LDG.E.U16 R75, desc[UR20][R60.64] ;  /* 0x000000143c4bc981 */ /* 0x0000a8000c1e1500 */
[----:B------:R-:W-:Y:S04]  /*1b90*/  STL.64 [R1+0x338], R56 ;  /* 0x0003383801007387 */ /* 0x000fe80000100a00 */
[----:B------:R1:W2:Y:S01]  /*1ba0*/  @!P4 LDG.E.U16 R78, desc[UR20][R58.64] ;  /* 0x000000143a4ec981 */ /* 0x0002a2000c1e1500 */
[----:B0-----:R-:W-:-:S03]  /*1bb0*/  IMAD.WIDE R60, R5, 0x2, R64 ;  /* 0x00000002053c7825 */ /* 0x001fc600078e0240 */
[----:B------:R0:W-:Y:S01]  /*1bc0*/  STL.64 [R1+0x330], R54 ;  /* 0x0003303601007387 */ /* 0x0001e20000100a00 */
[----:B-1----:R-:W-:-:S03]  /*1bd0*/  IMAD.WIDE R58, R5, 0x2, R62 ;  /* 0x00000002053a7825 */ /* 0x002fc600078e023e */
[----:B------:R1:W-:Y:S04]  /*1be0*/  STL.64 [R1+0x2b0], R60 ;  /* 0x0002b03c01007387 */ /* 0x0003e80000100a00 */
[----:B------:R-:W2:Y:S01]  /*1bf0*/  @!P2 LDG.E.U16 R70, desc[UR20][R60.64] ;  /* 0x000000143c46a981 */ /* 0x000ea2000c1e1500 */
[----:B0-----:R-:W-:-:S03]  /*1c00*/  IMAD.WIDE R54, R7, 0x2, R62 ;  /* 0x0000000207367825 */ /* 0x001fc600078e023e */
[----:B------:R-:W-:Y:S04]  /*1c10*/  STL.64 [R1+0x2a8], R58 ;  /* 0x0002a83a01007387 */ /* 0x000fe80000100a00 */
[----:B------:R-:W2:Y:S04]  /*1c20*/  @!P5 LDG.E.U16 R50, desc[UR20][R54.64] ;  /* 0x000000143632d981 */ /* 0x000ea8000c1e1500 */
[----:B-1----:R-:W3:Y:S01]  /*1c30*/  LDL.LU.64 R60, [R1+0x1870] ;  /* 0x00187000013c7983 */ /* 0x002ee20000300a00 */
[C---:B------:R-:W-:Y:S02]  /*1c40*/  VIADD R6, R48.reuse, 0xffffffaf ;  /* 0xffffffaf30067836 */ /* 0x040fe40000000000 */
[----:B------:R-:W-:Y:S01]  /*1c50*/  IMAD.WIDE R56, R7, 0x2, R64 ;  /* 0x0000000207387825 */ /* 0x000fe200078e0240 */
[----:B------:R-:W4:Y:S03]  /*1c60*/  @!P2 LDG.E.U16 R68, desc[UR20][R58.64] ;  /* 0x000000143a44a981 */ /* 0x000f26000c1e1500 */
[----:B------:R-:W-:Y:S01]  /*1c70*/  VIADD R5, R48, 0xffffff97 ;  /* 0xffffff9730057836 */ /* 0x000fe20000000000 */
[----:B------:R-:W-:Y:S01]  /*1c80*/  ISETP.GE.U32.AND P4, PT, R6, 0x7fffff30, PT ;  /* 0x7fffff300600780c */ /* 0x000fe20003f86070 */
[----:B------:R0:W4:Y:S03]  /*1c90*/  @!P5 LDG.E.U16 R14, desc[UR20][R56.64] ;  /* 0x00000014380ed981 */ /* 0x000126000c1e1500 */
[----:B------:R-:W-:Y:S01]  /*1ca0*/  ISETP.GE.U32.AND P5, PT, R5, 0x7fffff18, PT ;  /* 0x7fffff180500780c */ /* 0x000fe20003fa6070 */
[----:B------:R-:W-:Y:S01]  /*1cb0*/  IMAD R5, R66, 0x50, RZ ;  /* 0x0000005042057824 */ /* 0x000fe200078e02ff */
[----:B------:R0:W-:Y:S04]  /*1cc0*/  STL.64 [R1+0x230], R56 ;  /* 0x0002303801007387 */ /* 0x0001e80000100a00 */
[----:B------:R-:W-:Y:S01]  /*1cd0*/  STL.64 [R1+0x228], R54 ;  /* 0x0002283601007387 */ /* 0x000fe20000100a00 */
[----:B0-----:R-:W-:-:S03]  /*1ce0*/  IMAD.WIDE R56, R5, 0x2, R62 ;  /* 0x0000000205387825 */ /* 0x001fc600078e023e */
[----:B--2---:R0:W-:Y:S01]  /*1cf0*/  STL [R1+0x7e4], R50 ;  /* 0x0007e43201007387 */ /* 0x0041e20000100800 */
[----:B---3--:R-:W-:Y:S02]  /*1d00*/  PRMT R61, RZ, 0x7610, R61 ;  /* 0x00007610ff3d7816 */ /* 0x008fe4000000003d */
[----:B------:R-:W-:Y:S01]  /*1d10*/  PRMT R60, RZ, 0x7610, R60 ;  /* 0x00007610ff3c7816 */ /* 0x000fe2000000003c */
[----:B0-----:R-:W-:-:S05]  /*1d20*/  IMAD.WIDE R50, R5, 0x2, R64 ;  /* 0x0000000205327825 */ /* 0x001fca00078e0240 */
[----:B------:R-:W2:Y:S04]  /*1d30*/  @!P4 LDG.E.U16 R60, desc[UR20][R56.64] ;  /* 0x00000014383cc981 */ /* 0x000ea8000c1e1500 */
[----:B------:R0:W-:Y:S04]  /*1d40*/  STL.64 [R1+0x1b0], R50 ;  /* 0x0001b03201007387 */ /* 0x0001e80000100a00 */
[----:B------:R1:W-:Y:S04]  /*1d50*/  STL.64 [R1+0x1a8], R56 ;  /* 0x0001a83801007387 */ /* 0x0003e80000100a00 */
[----:B------:R-:W3:Y:S04]  /*1d60*/  @!P4 LDG.E.U16 R61, desc[UR20][R50.64] ;  /* 0x00000014323dc981 */ /* 0x000ee8000c1e1500 */
[----:B0-----:R-:W4:Y:S04]  /*1d70*/  LDL.LU.64 R50, [R1+0x1868] ;  /* 0x0018680001327983 */ /* 0x001f280000300a00 */
[----:B-1----:R-:W4:Y:S01]  /*1d80*/  LDL.LU.64 R56, [R1+0x1860] ;  /* 0x0018600001387983 */ /* 0x002f220000300a00 */
[----:B------:R-:W-:-:S02]  /*1d90*/  VIADD R6, R48, 0xffffff9f ;  /* 0xffffff9f30067836 */ /* 0x000fc40000000000 */
[----:B------:R-:W-:-:S03]  /*1da0*/  IMAD R7, R66, 0x58, RZ ;  /* 0x0000005842077824 */ /* 0x000fc600078e02ff */
[----:B------:R-:W-:Y:S01]  /*1db0*/  ISETP.GE.U32.AND P2, PT, R6, 0x7fffff20, PT ;  /* 0x7fffff200600780c */ /* 0x000fe20003f46070 */
[----:B------:R-:W-:Y:S02]  /*1dc0*/  VIADD R6, R48, 0xffffff8f ;  /* 0xffffff8f30067836 */ /* 0x000fe40000000000 */
[----:B------:R-:W-:-:S04]  /*1dd0*/  IMAD.WIDE R58, R7, 0x2, R64 ;  /* 0x00000002073a7825 */ /* 0x000fc800078e0240 */
[--C-:B------:R-:W-:Y:S01]  /*1de0*/  IMAD.WIDE R54, R7, 0x2, R62.reuse ;  /* 0x0000000207367825 */ /* 0x100fe200078e023e */
[----:B------:R-:W-:Y:S01]  /*1df0*/  ISETP.GE.U32.AND P4, PT, R6, 0x7fffff10, PT ;  /* 0x7fffff100600780c */ /* 0x000fe20003f86070 */
[----:B------:R0:W-:Y:S02]  /*1e00*/  STL.64 [R1+0x130], R58 ;  /* 0x0001303a01007387 */ /* 0x0001e40000100a00 */
[----:B------:R-:W-:Y:S02]  /*1e10*/  IMAD R6, R66, 0x60, RZ ;  /* 0x0000006042067824 */ /* 0x000fe400078e02ff */
[----:B------:R-:W4:Y:S04]  /*1e20*/  @!P3 LDG.E.U16 R52, desc[UR20][R54.64] ;  /* 0x000000143634b981 */ /* 0x000f28000c1e1500 */
[----:B------:R-:W-:Y:S04]  /*1e30*/  STL.64 [R1+0x128], R54 ;  /* 0x0001283601007387 */ /* 0x000fe80000100a00 */
[----:B------:R0:W4:Y:S02]  /*1e40*/  @!P3 LDG.E.U16 R53, desc[UR20][R58.64] ;  /* 0x000000143a35b981 */ /* 0x000124000c1e1500 */
[----:B0-----:R-:W-:-:S02]  /*1e50*/  IMAD.WIDE R58, R6, 0x2, R62 ;  /* 0x00000002063a7825 */ /* 0x001fc400078e023e */
[----:B--2---:R-:W-:Y:S04]  /*1e60*/  STL [R1+0x7cc], R60 ;  /* 0x0007cc3c01007387 */ /* 0x004fe80000100800 */
[----:B---3--:R0:W-:Y:S02]  /*1e70*/  STL [R1+0x7e0], R61 ;  /* 0x0007e03d01007387 */ /* 0x0081e40000100800 */
[----:B0-----:R-:W-:Y:S01]  /*1e80*/  IMAD.WIDE R60, R6, 0x2, R64 ;  /* 0x00000002063c7825 */ /* 0x001fe200078e0240 */
[----:B----4-:R-:W-:Y:S02]  /*1e90*/  PRMT R56, RZ, 0x7610, R56 ;  /* 0x00007610ff387816 */ /* 0x010fe40000000038 */
[----:B------:R-:W-:-:S04]  /*1ea0*/  PRMT R57, RZ, 0x7610, R57 ;  /* 0x00007610ff397816 */ /* 0x000fc80000000039 */
[----:B------:R0:W2:Y:S04]  /*1eb0*/  @!P2 LDG.E.U16 R56, desc[UR20][R58.64] ;  /* 0x000000143a38a981 */ /* 0x0000a8000c1e1500 */
[----:B------:R-:W3:Y:S01]  /*1ec0*/  @!P2 LDG.E.U16 R57, desc[UR20][R60.64] ;  /* 0x000000143c39a981 */ /* 0x000ee2000c1e1500 */
[----:B------:R-:W-:-:S05]  /*1ed0*/  VIADD R5, R48, 0xffffff87 ;  /* 0xffffff8730057836 */ /* 0x000fca0000000000 */
[----:B------:R-:W-:Y:S01]  /*1ee0*/  ISETP.GE.U32.AND P3, PT, R5, 0x7fffff08, PT ;  /* 0x7fffff080500780c */ /* 0x000fe20003f66070 */
[----:B------:R-:W-:Y:S01]  /*1ef0*/  IMAD R5, R66, 0x68, RZ ;  /* 0x0000006842057824 */ /* 0x000fe200078e02ff */
[----:B------:R-:W-:Y:S03]  /*1f00*/  STL.64 [R1+0xb0], R60 ;  /* 0x0000b03c01007387 */ /* 0x000fe60000100a00 */
[C---:B------:R-:W-:Y:S01]  /*1f10*/  IMAD.WIDE R54, R5.reuse, 0x2, R64 ;  /* 0x0000000205367825 */ /* 0x040fe200078e0240 */
[----:B------:R-:W-:Y:S01]  /*1f20*/  STL [R1+0x7c4], R52 ;  /* 0x0007c43401007387 */ /* 0x000fe20000100800 */
[----:B------:R-:W-:Y:S02]  /*1f30*/  PRMT R47, RZ, 0x7610, R47 ;  /* 0x00007610ff2f7816 */ /* 0x000fe4000000002f */
[----:B------:R-:W-:Y:S01]  /*1f40*/  VIADD R7, R48, 0xfffffff6 ;  /* 0xfffffff630077836 */ /* 0x000fe20000000000 */
[----:B------:R1:W4:Y:S04]  /*1f50*/  @!P5 LDG.E.U16 R49, desc[UR20][R54.64] ;  /* 0x000000143631d981 */ /* 0x000328000c1e1500 */
[----:B------:R0:W-:Y:S04]  /*1f60*/  STL [R1+0x7c8], R53 ;  /* 0x0007c83501007387 */ /* 0x0001e80000100800 */
[----:B------:R1:W-:Y:S01]  /*1f70*/  STL.64 [R1+0xa8], R58 ;  /* 0x0000a83a01007387 */ /* 0x0003e20000100a00 */
[----:B0-----:R-:W-:-:S03]  /*1f80*/  IMAD.WIDE R52, R5, 0x2, R62 ;  /* 0x0000000205347825 */ /* 0x001fc600078e023e */
[----:B------:R0:W-:Y:S01]  /*1f90*/  STL.64 [R1+0x30], R54 ;  /* 0x0000303601007387 */ /* 0x0001e20000100a00 */
[----:B------:R-:W-:-:S03]  /*1fa0*/  ISETP.GE.U32.AND P2, PT, R7, 0x7fffff77, PT ;  /* 0x7fffff770700780c */ /* 0x000fc60003f46070 */
[----:B------:R-:W-:Y:S01]  /*1fb0*/  STL.64 [R1+0x28], R52 ;  /* 0x0000283401007387 */ /* 0x000fe20000100a00 */
[C---:B-1----:R-:W-:Y:S01]  /*1fc0*/  IMAD R58, R66.reuse, 0x70, RZ ;  /* 0x00000070423a7824 */ /* 0x042fe200078e02ff */
[----:B------:R-:W-:Y:S02]  /*1fd0*/  PRMT R7, RZ, 0x7610, R7 ;  /* 0x00007610ff077816 */ /* 0x000fe40000000007 */
[----:B------:R-:W4:Y:S01]  /*1fe0*/  @!P5 LDG.E.U16 R47, desc[UR20][R52.64] ;  /* 0x00000014342fd981 */ /* 0x000f22000c1e1500 */
[----:B0-----:R-:W-:Y:S01]  /*1ff0*/  IMAD R54, R66, 0x78, RZ ;  /* 0x0000007842367824 */ /* 0x001fe200078e02ff */
[----:B------:R-:W-:Y:S01]  /*2000*/  PRMT R46, RZ, 0x7610, R46 ;  /* 0x00007610ff2e7816 */ /* 0x000fe2000000002e */
[C---:B------:R-:W-:Y:S01]  /*2010*/  IMAD.WIDE R60, R58.reuse, 0x2, R64 ;  /* 0x000000023a3c7825 */ /* 0x040fe200078e0240 */
[----:B------:R-:W-:Y:S02]  /*2020*/  PRMT R42, RZ, 0x7610, R42 ;  /* 0x00007610ff2a7816 */ /* 0x000fe4000000002a */
[----:B------:R-:W-:Y:S01]  /*2030*/  PRMT R43, RZ, 0x7610, R43 ;  /* 0x00007610ff2b7816 */ /* 0x000fe2000000002b */
[----:B------:R-:W-:Y:S01]  /*2040*/  IMAD.WIDE R58, R58, 0x2, R62 ;  /* 0x000000023a3a7825 */ /* 0x000fe200078e023e */
[----:B------:R-:W4:Y:S04]  /*2050*/  @!P4 LDG.E.U16 R46, desc[UR20][R60.64] ;  /* 0x000000143c2ec981 */ /* 0x000f28000c1e1500 */
[----:B------:R0:W4:Y:S04]  /*2060*/  @!P4 LDG.E.U16 R43, desc[UR20][R58.64] ;  /* 0x000000143a2bc981 */ /* 0x000128000c1e1500 */
[----:B--2---:R-:W-:Y:S04]  /*2070*/  STL [R1+0x7bc], R56 ;  /* 0x0007bc3801007387 */ /* 0x004fe80000100800 */
[----:B---3--:R1:W-:Y:S02]  /*2080*/  STL [R1+0x7c0], R57 ;  /* 0x0007c03901007387 */ /* 0x0083e40000100800 */
[----:B-1----:R-:W-:-:S04]  /*2090*/  IMAD.WIDE R56, R54, 0x2, R64 ;  /* 0x0000000236387825 */ /* 0x002fc800078e0240 */
[----:B------:R-:W-:Y:S01]  /*20a0*/  IMAD.WIDE R54, R54, 0x2, R62 ;  /* 0x0000000236367825 */ /* 0x000fe200078e023e */
[----:B------:R-:W2:Y:S04]  /*20b0*/  @!P3 LDG.E.U16 R42, desc[UR20][R56.64] ;  /* 0x00000014382ab981 */ /* 0x000ea8000c1e1500 */
[----:B------:R-:W3:Y:S04]  /*20c0*/  @!P3 LDG.E.U16 R7, desc[UR20][R54.64] ;  /* 0x000000143607b981 */ /* 0x000ee8000c1e1500 */
[----:B------:R-:W-:Y:S04]  /*20d0*/  STL [R1+0x1188], R60 ;  /* 0x0011883c01007387 */ /* 0x000fe80000100800 */
[----:B------:R-:W-:Y:S04]  /*20e0*/  STL [R1+0x1308], R60 ;  /* 0x0013083c01007387 */ /* 0x000fe80000100800 */
[----:B------:R-:W-:Y:S04]  /*20f0*/  STL [R1+0x1664], R60 ;  /* 0x0016643c01007387 */ /* 0x000fe80000100800 */
[----:B------:R-:W-:Y:S04]  /*2100*/  STL [R1+0x1184], R61 ;  /* 0x0011843d01007387 */ /* 0x000fe80000100800 */
[----:B------:R-:W-:Y:S04]  /*2110*/  STL [R1+0x1668], R61 ;  /* 0x0016683d01007387 */ /* 0x000fe80000100800 */
[----:B------:R-:W-:Y:S01]  /*2120*/  STL [R1+0x1190], R58 ;  /* 0x0011903a01007387 */ /* 0x000fe20000100800 */
[----:B------:R-:W-:-:S03]  /*2130*/  VIADD R6, R48, 0xffffffee ;  /* 0xffffffee30067836 */ /* 0x000fc60000000000 */
[----:B------:R0:W-:Y:S04]  /*2140*/  STL [R1+0x131c], R58 ;  /* 0x00131c3a01007387 */ /* 0x0001e80000100800 */
[----:B------:R-:W-:Y:S04]  /*2150*/  STL [R1+0x118c], R59 ;  /* 0x00118c3b01007387 */ /* 0x000fe80000100800 */
[----:B------:R-:W-:Y:S01]  /*2160*/  STL [R1+0x1310], R59 ;  /* 0x0013103b01007387 */ /* 0x000fe20000100800 */
[----:B------:R-:W-:Y:S01]  /*2170*/  ISETP.GE.U32.AND P5, PT, R6, 0x7fffff6f, PT ;  /* 0x7fffff6f0600780c */ /* 0x000fe20003fa6070 */
[C---:B------:R-:W-:Y:S01]  /*2180*/  VIADD R5, R48.reuse, 0xffffffde ;  /* 0xffffffde30057836 */ /* 0x040fe20000000000 */
[----:B------:R-:W-:Y:S01]  /*2190*/  PRMT R38, RZ, 0x7610, R38 ;  /* 0x00007610ff267816 */ /* 0x000fe20000000026 */
[----:B------:R-:W-:Y:S01]  /*21a0*/  STL [R1+0x166c], R59 ;  /* 0x00166c3b01007387 */ /* 0x000fe20000100800 */
[----:B------:R-:W-:Y:S01]  /*21b0*/  PRMT R51, RZ, 0x7610, R51 ;  /* 0x00007610ff337816 */ /* 0x000fe20000000033 */
[----:B0-----:R-:W0:Y:S02]  /*21c0*/  LDC R58, c[0x0][0x3a0] ;  /* 0x0000e800ff3a7b82 */ /* 0x001e240000000800 */
[----:B------:R-:W-:Y:S04]  /*21d0*/  STL [R1+0x1198], R56 ;  /* 0x0011983801007387 */ /* 0x000fe80000100800 */
[----:B------:R-:W-:Y:S01]  /*21e0*/  STL [R1+0x14dc], R56 ;  /* 0x0014dc3801007387 */ /* 0x000fe20000100800 */
[----:B------:R-:W-:-:S03]  /*21f0*/  VIADD R6, R48, 0xffffffe6 ;  /* 0xffffffe630067836 */ /* 0x000fc60000000000 */
[----:B------:R-:W-:Y:S04]  /*2200*/  STL [R1+0x1670], R56 ;  /* 0x0016703801007387 */ /* 0x000fe80000100800 */
[----:B----4-:R1:W-:Y:S04]  /*2210*/  STL [R1+0x7b8], R49 ;  /* 0x0007b83101007387 */ /* 0x0103e80000100800 */
[----:B------:R-:W-:Y:S04]  /*2220*/  STL [R1+0x1194], R57 ;  /* 0x0011943901007387 */ /* 0x000fe80000100800 */
[----:B------:R-:W-:Y:S04]  /*2230*/  STL [R1+0x7b4], R47 ;  /* 0x0007b42f01007387 */ /* 0x000fe80000100800 */
[----:B------:R-:W-:Y:S01]  /*2240*/  STL [R1+0x14d8], R57 ;  /* 0x0014d83901007387 */ /* 0x000fe20000100800 */
[----:B------:R-:W-:-:S03]  /*2250*/  ISETP.GE.U32.AND P4, PT, R6, 0x7fffff67, PT ;  /* 0x7fffff670600780c */ /* 0x000fc60003f86070 */
[----:B------:R-:W-:Y:S01]  /*2260*/  STL [R1+0x11a0], R54 ;  /* 0x0011a03601007387 */ /* 0x000fe20000100800 */
[----:B------:R-:W-:-:S03]  /*2270*/  ISETP.GE.U32.AND P3, PT, R5, 0x7fffff5f, PT ;  /* 0x7fffff5f0500780c */ /* 0x000fc60003f66070 */
[----:B------:R-:W-:Y:S01]  /*2280*/  STL [R1+0x14f4], R54 ;  /* 0x0014f43601007387 */ /* 0x000fe20000100800 */
[----:B------:R-:W-:-:S03]  /*2290*/  IMAD R6, R66, 0x9, RZ ;  /* 0x0000000942067824 */ /* 0x000fc600078e02ff */
[----:B------:R-:W-:Y:S01]  /*22a0*/  STL [R1+0x119c], R55 ;  /* 0x00119c3701007387 */ /* 0x000fe20000100800 */
[----:B------:R-:W-:-:S03]  /*22b0*/  IMAD R5, R66, 0x11, RZ ;  /* 0x0000001142057824 */ /* 0x000fc600078e02ff */
[----:B------:R-:W-:Y:S01]  /*22c0*/  STL [R1+0x14e0], R55 ;  /* 0x0014e03701007387 */ /* 0x000fe20000100800 */
[----:B------:R-:W-:Y:S01]  /*22d0*/  PRMT R39, RZ, 0x7610, R39 ;  /* 0x00007610ff277816 */ /* 0x000fe20000000027 */
[----:B------:R-:W-:Y:S01]  /*22e0*/  IMAD.WIDE R52, R6, 0x2, R62 ;  /* 0x0000000206347825 */ /* 0x000fe200078e023e */
[----:B------:R-:W-:-:S03]  /*22f0*/  PRMT R50, RZ, 0x7610, R50 ;  /* 0x00007610ff327816 */ /* 0x000fc60000000032 */
[----:B-1----:R-:W-:-:S03]  /*2300*/  IMAD.WIDE R48, R5, 0x2, R64 ;  /* 0x0000000205307825 */ /* 0x002fc600078e0240 */
[----:B------:R-:W4:Y:S04]  /*2310*/  @!P2 LDG.E.U16 R50, desc[UR20][R52.64] ;  /* 0x000000143432a981 */ /* 0x000f28000c1e1500 */
[----:B------:R1:W4:Y:S04]  /*2320*/  @!P5 LDG.E.U16 R39, desc[UR20][R48.64] ;  /* 0x000000143027d981 */ /* 0x000328000c1e1500 */
[----:B---3--:R-:W-:Y:S04]  /*2330*/  STL [R1+0x854], R7 ;  /* 0x0008540701007387 */ /* 0x008fe80000100800 */
[----:B------:R3:W-:Y:S04]  /*2340*/  STL [R1+0x860], R46 ;  /* 0x0008602e01007387 */ /* 0x0007e80000100800 */
[----:B--2---:R-:W-:Y:S04]  /*2350*/  STL [R1+0x858], R42 ;  /* 0x0008582a01007387 */ /* 0x004fe80000100800 */
[----:B------:R2:W-:Y:S01]  /*2360*/  STL [R1+0x85c], R43 ;  /* 0x00085c2b01007387 */ /* 0x0005e20000100800 */
[----:B---3--:R-:W-:-:S05]  /*2370*/  IMAD.WIDE R46, R5, 0x2, R62 ;  /* 0x00000002052e7825 */ /* 0x008fca00078e023e */
[----:B------:R3:W4:Y:S01]  /*2380*/  @!P5 LDG.E.U16 R38, desc[UR20][R46.64] ;  /* 0x000000142e26d981 */ /* 0x000722000c1e1500 */
[----:B--2---:R-:W-:-:S05]  /*2390*/  IMAD.WIDE R42, R6, 0x2, R64 ;  /* 0x00000002062a7825 */ /* 0x004fca00078e0240 */
[----:B------:R2:W-:Y:S04]  /*23a0*/  STL.64 [R1+0x628], R42 ;  /* 0x0006282a01007387 */ /* 0x0005e80000100a00 */
[----:B------:R0:W-:Y:S04]  /*23b0*/  STL.64 [R1+0x620], R52 ;  /* 0x0006203401007387 */ /* 0x0001e80000100a00 */
[----:B------:R-:W4:Y:S04]  /*23c0*/  @!P2 LDG.E.U16 R51, desc[UR20][R42.64] ;  /* 0x000000142a33a981 */ /* 0x000f28000c1e1500 */
[----:B--2---:R-:W2:Y:S04]  /*23d0*/  LDL.LU.64 R42, [R1+0x1858] ;  /* 0x00185800012a7983 */ /* 0x004ea80000300a00 */
[----:B0-----:R-:W2:Y:S01]  /*23e0*/  LDL.LU.64 R52, [R1+0x1850] ;  /* 0x0018500001347983 */ /* 0x001ea20000300a00 */
[----:B------:R-:W-:Y:S01]  /*23f0*/  IADD3 R6, PT, PT, R58, -0x32, RZ ;  /* 0xffffffce3a067810 */ /* 0x000fe20007ffe0ff */
[----:B------:R-:W-:-:S02]  /*2400*/  IMAD R5, R66, 0x21, RZ ;  /* 0x0000002142057824 */ /* 0x000fc400078e02ff */
[----:B------:R1:W-:Y:S01]  /*2410*/  STL.64 [R1+0x5a8], R48 ;  /* 0x0005a83001007387 */ /* 0x0003e20000100a00 */
[----:B------:R-:W-:Y:S01]  /*2420*/  ISETP.GE.U32.AND P5, PT, R6, 0x7fffff4f, PT ;  /* 0x7fffff4f0600780c */ /* 0x000fe20003fa6070 */
[----:B------:R-:W-:Y:S02]  /*2430*/  IMAD R6, R66, 0x19, RZ ;  /* 0x0000001942067824 */ /* 0x000fe400078e02ff */
[----:B------:R3:W-:Y:S01]  /*2440*/  STL.64 [R1+0x5a0], R46 ;  /* 0x0005a02e01007387 */ /* 0x0007e20000100a00 */
[----:B-1----:R-:W-:-:S04]  /*2450*/  IMAD.WIDE R48, R5, 0x2, R64 ;  /* 0x0000000205307825 */ /* 0x002fc800078e0240 */
[----:B---3--:R-:W-:Y:S01]  /*2460*/  IMAD.WIDE R46, R5, 0x2, R62 ;  /* 0x00000002052e7825 */ /* 0x008fe200078e023e */
[----:B----4-:R-:W-:Y:S04]  /*2470*/  STL [R1+0x82c], R38 ;  /* 0x00082c2601007387 */ /* 0x010fe80000100800 */
[----:B------:R0:W-:Y:S04]  /*2480*/  STL [R1+0x830], R39 ;  /* 0x0008302701007387 */ /* 0x0001e80000100800 */
[----:B------:R-:W-:Y:S01]  /*2490*/  STL [R1+0x838], R50 ;  /* 0x0008383201007387 */ /* 0x000fe20000100800 */
[----:B0-----:R-:W-:-:S03]  /*24a0*/  IMAD.WIDE R38, R6, 0x2, R64 ;  /* 0x0000000206267825 */ /* 0x001fc600078e0240 */
[----:B------:R0:W-:Y:S04]  /*24b0*/  STL [R1+0x83c], R51 ;  /* 0x00083c3301007387 */ /* 0x0001e80000100800 */
[----:B------:R1:W-:Y:S01]  /*24c0*/  STL.64 [R1+0x528], R38 ;  /* 0x0005282601007387 */ /* 0x0003e20000100a00 */
[----:B--2---:R-:W-:Y:S01]  /*24d0*/  PRMT R42, RZ, 0x7610, R42 ;  /* 0x00007610ff2a7816 */ /* 0x004fe2000000002a */
[----:B0-----:R-:W-:Y:S01]  /*24e0*/  IMAD.WIDE R50, R6, 0x2, R62 ;  /* 0x0000000206327825 */ /* 0x001fe200078e023e */
[----:B------:R-:W-:Y:S02]  /*24f0*/  PRMT R43, RZ, 0x7610, R43 ;  /* 0x00007610ff2b7816 */ /* 0x000fe4000000002b */
[----:B------:R-:W-:Y:S02]  /*2500*/  PRMT R53, RZ, 0x7610, R53 ;  /* 0x00007610ff357816 */ /* 0x000fe40000000035 */
[----:B------:R-:W-:Y:S01]  /*2510*/  PRMT R52, RZ, 0x7610, R52 ;  /* 0x00007610ff347816 */ /* 0x000fe20000000034 */
[----:B------:R-:W2:Y:S04]  /*2520*/  @!P3 LDG.E.U16 R42, desc[UR20][R46.64] ;  /* 0x000000142e2ab981 */ /* 0x000ea8000c1e1500 */
[----:B------:R0:W-:Y:S04]  /*2530*/  STL.64 [R1+0x520], R50 ;  /* 0x0005203201007387 */ /* 0x0001e80000100a00 */
[----:B------:R-:W3:Y:S04]  /*2540*/  @!P4 LDG.E.U16 R53, desc[UR20][R38.64] ;  /* 0x000000142635c981 */ /* 0x000ee8000c1e1500 */
[----:B------:R4:W3:Y:S04]  /*2550*/  @!P3 LDG.E.U16 R43, desc[UR20][R48.64] ;  /* 0x00000014302bb981 */ /* 0x0008e8000c1e1500 */
[----:B------:R-:W3:Y:S04]  /*2560*/  @!P4 LDG.E.U16 R52, desc[UR20][R50.64] ;  /* 0x000000143234c981 */ /* 0x000ee8000c1e1500 */
[----:B-1----:R-:W3:Y:S04]  /*2570*/  LDL.LU.64 R38, [R1+0x1848] ;  /* 0x0018480001267983 */ /* 0x002ee80000300a00 */
[----:B0-----:R-:W3:Y:S01]  /*2580*/  LDL.LU.64 R50, [R1+0x1840] ;  /* 0x0018400001327983 */ /* 0x001ee20000300a00 */
[----:B------:R-:W-:-:S02]  /*2590*/  VIADD R7, R58, 0xffffffd6 ;  /* 0xffffffd63a077836 */ /* 0x000fc40000000000 */
[----:B------:R-:W-:Y:S01]  /*25a0*/  VIADD R6, R58, 0xffffffbe ;  /* 0xffffffbe3a067836 */ /* 0x000fe20000000000 */
[----:B------:R4:W-:Y:S02]  /*25b0*/  STL.64 [R1+0x4a8], R48 ;  /* 0x0004a83001007387 */ /* 0x0009e40000100a00 */
[----:B------:R-:W-:Y:S01]  /*25c0*/  ISETP.GE.U32.AND P2, PT, R7, 0x7fffff57, PT ;  /* 0x7fffff570700780c */ /* 0x000fe20003f46070 */
[----:B------:R-:W-:Y:S01]  /*25d0*/  IMAD R5, R66, 0x29, RZ ;  /* 0x0000002942057824 */ /* 0x000fe200078e02ff */
[----:B------:R-:W-:Y:S01]  /*25e0*/  ISETP.GE.U32.AND P3, PT, R6, 0x7fffff3f, PT ;  /* 0x7fffff3f0600780c */ /* 0x000fe20003f66070 */
[----:B------:R0:W-:Y:S01]  /*25f0*/  STL.64 [R1+0x4a0], R46 ;  /* 0x0004a02e01007387 */ /* 0x0001e20000100a00 */
[----:B------:R-:W-:-:S04]  /*2600*/  IMAD R6, R66, 0x31, RZ ;  /* 0x0000003142067824 */ /* 0x000fc800078e02ff */
[----:B----4-:R-:W-:-:S04]  /*2610*/  IMAD.WIDE R48, R6, 0x2, R64 ;  /* 0x0000000206307825 */ /* 0x010fc800078e0240 */
[----:B0-----:R-:W-:Y:S01]  /*2620*/  IMAD.WIDE R46, R6, 0x2, R62 ;  /* 0x00000002062e7825 */ /* 0x001fe200078e023e */
[----:B--2---:R-:W-:Y:S04]  /*2630*/  STL [R1+0x800], R42 ;  /* 0x0008002a01007387 */ /* 0x004fe80000100800 */
[----:B---3--:R0:W-:Y:S04]  /*2640*/  STL [R1+0x804], R43 ;  /* 0x0008042b01007387 */ /* 0x0081e80000100800 */
[----:B------:R-:W-:Y:S01]  /*2650*/  STL [R1+0x808], R52 ;  /* 0x0008083401007387 */ /* 0x000fe20000100800 */
[----:B------:R-:W-:-:S03]  /*2660*/  PRMT R38, RZ, 0x7610, R38 ;  /* 0x00007610ff267816 */ /* 0x000fc60000000026 */
[----:B------:R1:W-:Y:S01]  /*2670*/  STL [R1+0x80c], R53 ;  /* 0x00080c3501007387 */ /* 0x0003e20000100800 */
[----:B------:R-:W-:Y:S01]  /*2680*/  PRMT R39, RZ, 0x7610, R39 ;  /* 0x00007610ff277816 */ /* 0x000fe20000000027 */
[C---:B0-----:R-:W-:Y:S01]  /*2690*/  IMAD.WIDE R42, R5.reuse, 0x2, R64 ;  /* 0x00000002052a7825 */ /* 0x041fe200078e0240 */
[----:B------:R-:W-:Y:S01]  /*26a0*/  PRMT R51, RZ, 0x7610, R51 ;  /* 0x00007610ff337816 */ /* 0x000fe20000000033 */
[----:B------:R-:W2:Y:S01]  /*26b0*/  @!P5 LDG.E.U16 R38, desc[UR20][R46.64] ;  /* 0x000000142e26d981 */ /* 0x000ea2000c1e1500 */
[----:B------:R-:W-:Y:S01]  /*26c0*/  PRMT R50, RZ, 0x7610, R50 ;  /* 0x00007610ff327816 */ /* 0x000fe20000000032 */
[----:B-1----:R-:W-:Y:S02]  /*26d0*/  IMAD.WIDE R52, R5, 0x2, R62 ;  /* 0x0000000205347825 */ /* 0x002fe400078e023e */
[----:B------:R0:W-:Y:S04]  /*26e0*/  STL.64 [R1+0x428], R42 ;  /* 0x0004282a01007387 */ /* 0x0001e80000100a00 */
[----:B------:R1:W-:Y:S04]  /*26f0*/  STL.64 [R1+0x420], R52 ;  /* 0x0004203401007387 */ /* 0x0003e80000100a00 */
[----:B------:R-:W3:Y:S04]  /*2700*/  @!P2 LDG.E.U16 R51, desc[UR20][R42.64] ;  /* 0x000000142a33a981 */ /* 0x000ee8000c1e1500 */
[----:B------:R4:W3:Y:S04]  /*2710*/  @!P5 LDG.E.U16 R39, desc[UR20][R48.64] ;  /* 0x000000143027d981 */ /* 0x0008e8000c1e1500 */
[----:B------:R-:W3:Y:S04]  /*2720*/  @!P2 LDG.E.U16 R50, desc[UR20][R52.64] ;  /* 0x000000143432a981 */ /* 0x000ee8000c1e1500 */
[----:B0-----:R-:W3:Y:S04]  /*2730*/  LDL.LU.64 R42, [R1+0x1838] ;  /* 0x00183800012a7983 */ /* 0x001ee80000300a00 */
[----:B-1----:R-:W3:Y:S01]  /*2740*/  LDL.LU.64 R52, [R1+0x1830] ;  /* 0x0018300001347983 */ /* 0x002ee20000300a00 */
[----:B------:R-:W-:-:S02]  /*2750*/  VIADD R7, R58, 0xffffffc6 ;  /* 0xffffffc63a077836 */ /* 0x000fc40000000000 */
[----:B------:R-:W-:Y:S01]  /*2760*/  VIADD R5, R58, 0xffffffae ;  /* 0xffffffae3a057836 */ /* 0x000fe20000000000 */
[----:B------:R4:W-:Y:S02]  /*2770*/  STL.64 [R1+0x3a8], R48 ;  /* 0x0003a83001007387 */ /* 0x0009e40000100a00 */
[----:B------:R-:W-:Y:S02]  /*2780*/  ISETP.GE.U32.AND P4, PT, R7, 0x7fffff47, PT ;  /* 0x7fffff470700780c */ /* 0x000fe40003f86070 */
[----:B------:R0:W-:Y:S01]  /*2790*/  STL.64 [R1+0x3a0], R46 ;  /* 0x0003a02e01007387 */ /* 0x0001e20000100a00 */
[----:B------:R-:W-:Y:S01]  /*27a0*/  ISETP.GE.U32.AND P5, PT, R5, 0x7fffff2f, PT ;  /* 0x7fffff2f0500780c */ /* 0x000fe20003fa6070 */
[C---:B------:R-:W-:Y:S02]  /*27b0*/  IMAD R5, R66.reuse, 0x39, RZ ;  /* 0x0000003942057824 */ /* 0x040fe400078e02ff */
[----:B------:R-:W-:-:S04]  /*27c0*/  IMAD R6, R66, 0x41, RZ ;  /* 0x0000004142067824 */ /* 0x000fc800078e02ff */
[----:B----4-:R-:W-:-:S04]  /*27d0*/  IMAD.WIDE R48, R6, 0x2, R64 ;  /* 0x0000000206307825 */ /* 0x010fc800078e0240 */
[----:B0-----:R-:W-:Y:S01]  /*27e0*/  IMAD.WIDE R46, R6, 0x2, R62 ;  /* 0x00000002062e7825 */ /* 0x001fe200078e023e */
[----:B--2---:R-:W-:Y:S04]  /*27f0*/  STL [R1+0x7d0], R38 ;  /* 0x0007d02601007387 */ /* 0x004fe80000100800 */
[----:B---3--:R0:W-:Y:S04]  /*2800*/  STL [R1+0x7d4], R39 ;  /* 0x0007d42701007387 */ /* 0x0081e80000100800 */
[----:B------:R-:W-:Y:S04]  /*2810*/  STL [R1+0x7d8], R50 ;  /* 0x0007d83201007387 */ /* 0x000fe80000100800 */
[----:B------:R1:W-:Y:S01]  /*2820*/  STL [R1+0x7dc], R51 ;  /* 0x0007dc3301007387 */ /* 0x0003e20000100800 */
[----:B0-----:R-:W-:Y:S01]  /*2830*/  IMAD.WIDE R38, R5, 0x2, R64 ;  /* 0x0000000205267825 */ /* 0x001fe200078e0240 */
[----:B------:R-:W-:-:S02]  /*2840*/  PRMT R52, RZ, 0x7610, R52 ;  /* 0x00007610ff347816 */ /* 0x000fc40000000034 */
[----:B------:R-:W-:Y:S01]  /*2850*/  PRMT R53, RZ, 0x7610, R53 ;  /* 0x00007610ff357816 */ /* 0x000fe20000000035 */
[----:B-1----:R-:W-:Y:S01]  /*2860*/  IMAD.WIDE R50, R5, 0x2, R62 ;  /* 0x0000000205327825 */ /* 0x002fe200078e023e */
[----:B------:R-:W-:-:S04]  /*2870*/  PRMT R42, RZ, 0x7610, R42 ;  /* 0x00007610ff2a7816 */ /* 0x000fc8000000002a */
[----:B------:R-:W2:Y:S01]  /*2880*/  @!P4 LDG.E.U16 R53, desc[UR20][R38.64] ;  /* 0x000000142635c981 */ /* 0x000ea2000c1e1500 */
[----:B------:R-:W-:-:S03]  /*2890*/  PRMT R43, RZ, 0x7610, R43 ;  /* 0x00007610ff2b7816 */ /* 0x000fc6000000002b */
[----:B------:R-:W3:Y:S04]  /*28a0*/  @!P4 LDG.E.U16 R52, desc[UR20][R50.64] ;  /* 0x000000143234c981 */ /* 0x000ee8000c1e1500 */
[----:B------:R0:W-:Y:S04]  /*28b0*/  STL.64 [R1+0x328], R38 ;  /* 0x0003282601007387 */ /* 0x0001e80000100a00 */
[----:B------:R1:W-:Y:S04]  /*28c0*/  STL.64 [R1+0x320], R50 ;  /* 0x0003203201007387 */ /* 0x0003e80000100a00 */
[----:B------:R-:W4:Y:S04]  /*28d0*/  @!P3 LDG.E.U16 R42, desc[UR20][R46.64] ;  /* 0x000000142e2ab981 */ /* 0x000f28000c1e1500 */
[----:B0-----:R-:W4:Y:S04]  /*28e0*/  LDL.LU.64 R38, [R1+0x1828] ;  /* 0x0018280001267983 */ /* 0x001f280000300a00 */
[----:B-1----:R-:W4:Y:S04]  /*28f0*/  LDL.LU.64 R50, [R1+0x1820] ;  /* 0x0018200001327983 */ /* 0x002f280000300a00 */
[----:B------:R0:W4:Y:S01]  /*2900*/  @!P3 LDG.E.U16 R43, desc[UR20][R48.64] ;  /* 0x00000014302bb981 */ /* 0x000122000c1e1500 */
[----:B------:R-:W-:-:S02]  /*2910*/  VIADD R5, R58, 0xffffff9e ;  /* 0xffffff9e3a057836 */ /* 0x000fc40000000000 */
[----:B------:R-:W-:Y:S01]  /*2920*/  VIADD R7, R58, 0xffffffb6 ;  /* 0xffffffb63a077836 */ /* 0x000fe20000000000 */
[----:B------:R0:W-:Y:S02]  /*2930*/  STL.64 [R1+0x2a0], R48 ;  /* 0x0002a03001007387 */ /* 0x0001e40000100a00 */
[----:B------:R-:W-:Y:S01]  /*2940*/  ISETP.GE.U32.AND P3, PT, R5, 0x7fffff1f, PT ;  /* 0x7fffff1f0500780c */ /* 0x000fe20003f66070 */
[C---:B------:R-:W-:Y:S01]  /*2950*/  IMAD R5, R66.reuse, 0x49, RZ ;  /* 0x0000004942057824 */ /* 0x040fe200078e02ff */
[----:B------:R1:W-:Y:S01]  /*2960*/  STL.64 [R1+0x298], R46 ;  /* 0x0002982e01007387 */ /* 0x0003e20000100a00 */
[----:B------:R-:W-:Y:S01]  /*2970*/  ISETP.GE.U32.AND P2, PT, R7, 0x7fffff37, PT ;  /* 0x7fffff370700780c */ /* 0x000fe20003f46070 */
[----:B------:R-:W-:-:S04]  /*2980*/  IMAD R6, R66, 0x51, RZ ;  /* 0x0000005142067824 */ /* 0x000fc800078e02ff */
[----:B0-----:R-:W-:-:S04]  /*2990*/  IMAD.WIDE R48, R6, 0x2, R64 ;  /* 0x0000000206307825 */ /* 0x001fc800078e0240 */
[C---:B-1----:R-:W-:Y:S01]  /*29a0*/  IMAD.WIDE R46, R5.reuse, 0x2, R62 ;  /* 0x00000002052e7825 */ /* 0x042fe200078e023e */
[----:B---3--:R-:W-:Y:S04]  /*29b0*/  STL [R1+0x7ac], R52 ;  /* 0x0007ac3401007387 */ /* 0x008fe80000100800 */
[----:B--2---:R0:W-:Y:S02]  /*29c0*/  STL [R1+0x7b0], R53 ;  /* 0x0007b03501007387 */ /* 0x0041e40000100800 */
[----:B0-----:R-:W-:Y:S01]  /*29d0*/  IMAD.WIDE R52, R5, 0x2, R64 ;  /* 0x0000000205347825 */ /* 0x001fe200078e0240 */
[----:B----4-:R-:W-:-:S04]  /*29e0*/  PRMT R38, RZ, 0x7610, R38 ;  /* 0x00007610ff267816 */ /* 0x010fc80000000026 */
[----:B------:R-:W-:Y:S01]  /*29f0*/  STL.64 [R1+0x220], R52 ;  /* 0x0002203401007387 */ /* 0x000fe20000100a00 */
[----:B------:R-:W-:-:S03]  /*2a00*/  PRMT R51, RZ, 0x7610, R51 ;  /* 0x00007610ff337816 */ /* 0x000fc60000000033 */
[----:B------:R-:W-:Y:S01]  /*2a10*/  STL [R1+0x7a4], R42 ;  /* 0x0007a42a01007387 */ /* 0x000fe20000100800 */
[----:B------:R-:W-:Y:S02]  /*2a20*/  PRMT R50, RZ, 0x7610, R50 ;  /* 0x00007610ff327816 */ /* 0x000fe40000000032 */
[----:B------:R-:W-:Y:S01]  /*2a30*/  PRMT R39, RZ, 0x7610, R39 ;  /* 0x00007610ff277816 */ /* 0x000fe20000000027 */
[----:B------:R0:W-:Y:S04]  /*2a40*/  STL [R1+0x7a8], R43 ;  /* 0x0007a82b01007387 */ /* 0x0001e80000100800 */
[----:B------:R1:W-:Y:S04]  /*2a50*/  STL.64 [R1+0x218], R46 ;  /* 0x0002182e01007387 */ /* 0x0003e80000100a00 */
[----:B------:R-:W2:Y:S01]  /*2a60*/  @!P2 LDG.E.U16 R51, desc[UR20][R52.64] ;  /* 0x000000143433a981 */ /* 0x000ea2000c1e1500 */
[----:B0-----:R-:W-:-:S03]  /*2a70*/  IMAD.WIDE R42, R6, 0x2, R62 ;  /* 0x00000002062a7825 */ /* 0x001fc600078e023e */
[----:B------:R-:W3:Y:S04]  /*2a80*/  @!P2 LDG.E.U16 R50, desc[UR20][R46.64] ;  /* 0x000000142e32a981 */ /* 0x000ee8000c1e1500 */
[----:B------:R-:W4:Y:S04]  /*2a90*/  @!P5 LDG.E.U16 R38, desc[UR20][R42.64] ;  /* 0x000000142a26d981 */ /* 0x000f28000c1e1500 */
[----:B------:R-:W2:Y:S04]  /*2aa0*/  LDL.LU.64 R52, [R1+0x1818] ;  /* 0x0018180001347983 */ /* 0x000ea80000300a00 */
[----:B------:R0:W3:Y:S04]  /*2ab0*/  @!P5 LDG.E.U16 R39, desc[UR20][R48.64] ;  /* 0x000000143027d981 */ /* 0x0000e8000c1e1500 */
[----:B-1----:R-:W3:Y:S01]  /*2ac0*/  LDL.LU.64 R46, [R1+0x1810] ;  /* 0x00181000012e7983 */ /* 0x002ee20000300a00 */
[----:B------:R-:W-:-:S02]  /*2ad0*/  VIADD R7, R58, 0xffffffa6 ;  /* 0xffffffa63a077836 */ /* 0x000fc40000000000 */
[----:B------:R-:W-:-:S03]  /*2ae0*/  VIADD R5, R58, 0xffffff8e ;  /* 0xffffff8e3a057836 */ /* 0x000fc60000000000 */
[----:B------:R-:W-:Y:S01]  /*2af0*/  ISETP.GE.U32.AND P4, PT, R7, 0x7fffff27, PT ;  /* 0x7fffff270700780c */ /* 0x000fe20003f86070 */
[----:B------:R0:W-:Y:S01]  /*2b00*/  STL.64 [R1+0x1a0], R48 ;  /* 0x0001a03001007387 */ /* 0x0001e20000100a00 */
[----:B------:R-:W-:Y:S01]  /*2b10*/  ISETP.GE.U32.AND P5, PT, R5, 0x7fffff0f, PT ;  /* 0x7fffff0f0500780c */ /* 0x000fe20003fa6070 */
[C---:B------:R-:W-:Y:S02]  /*2b20*/  IMAD R5, R66.reuse, 0x59, RZ ;  /* 0x0000005942057824 */ /* 0x040fe400078e02ff */
[----:B------:R1:W-:Y:S01]  /*2b30*/  STL.64 [R1+0x198], R42 ;  /* 0x0001982a01007387 */ /* 0x0003e20000100a00 */
[----:B------:R-:W-:-:S04]  /*2b40*/  IMAD R6, R66, 0x61, RZ ;  /* 0x0000006142067824 */ /* 0x000fc800078e02ff */
[----:B0-----:R-:W-:-:S04]  /*2b50*/  IMAD.WIDE R48, R6, 0x2, R62 ;  /* 0x0000000206307825 */ /* 0x001fc800078e023e */
[----:B-1----:R-:W-:Y:S01]  /*2b60*/  IMAD.WIDE R42, R5, 0x2, R62 ;  /* 0x00000002052a7825 */ /* 0x002fe200078e023e */
[----:B----4-:R-:W-:Y:S01]  /*2b70*/  STL [R1+0x794], R38 ;  /* 0x0007942601007387 */ /* 0x010fe20000100800 */
[----:B--2---:R-:W-:Y:S02]  /*2b80*/  PRMT R53, RZ, 0x7610, R53 ;  /* 0x00007610ff357816 */ /* 0x004fe40000000035 */
[----:B------:R-:W-:Y:S01]  /*2b90*/  PRMT R52, RZ, 0x7610, R52 ;  /* 0x00007610ff347816 */ /* 0x000fe20000000034 */
[----:B---3--:R0:W-:Y:S01]  /*2ba0*/  STL [R1+0x798], R39 ;  /* 0x0007982701007387 */ /* 0x0081e20000100800 */
[----:B------:R-:W-:-:S03]  /*2bb0*/  PRMT R46, RZ, 0x7610, R46 ;  /* 0x00007610ff2e7816 */ /* 0x000fc6000000002e */
[----:B------:R-:W-:Y:S01]  /*2bc0*/  STL [R1+0x79c], R50 ;  /* 0x00079c3201007387 */ /* 0x000fe20000100800 */
[----:B------:R-:W-:-:S03]  /*2bd0*/  PRMT R47, RZ, 0x7610, R47 ;  /* 0x00007610ff2f7816 */ /* 0x000fc6000000002f */
[----:B------:R1:W-:Y:S01]  /*2be0*/  STL [R1+0x7a0], R51 ;  /* 0x0007a03301007387 */ /* 0x0003e20000100800 */
[----:B0-----:R-:W-:-:S03]  /*2bf0*/  IMAD.WIDE R38, R5, 0x2, R64 ;  /* 0x0000000205267825 */ /* 0x001fc600078e0240 */
[----:B------:R-:W2:Y:S04]  /*2c00*/  @!P3 LDG.E.U16 R46, desc[UR20][R48.64] ;  /* 0x00000014302eb981 */ /* 0x000ea8000c1e1500 */
[----:B------:R-:W3:Y:S01]  /*2c10*/  @!P4 LDG.E.U16 R52, desc[UR20][R42.64] ;  /* 0x000000142a34c981 */ /* 0x000ee2000c1e1500 */
[----:B-1----:R-:W-:-:S03]  /*2c20*/  IMAD.WIDE R50, R6, 0x2, R64 ;  /* 0x0000000206327825 */ /* 0x002fc600078e0240 */
[----:B------:R0:W-:Y:S04]  /*2c30*/  STL.64 [R1+0x120], R38 ;  /* 0x0001202601007387 */ /* 0x0001e80000100a00 */
[----:B------:R1:W-:Y:S04]  /*2c40*/  STL.64 [R1+0x118], R42 ;  /* 0x0001182a01007387 */ /* 0x0003e80000100a00 */
[----:B------:R-:W4:Y:S04]  /*2c50*/  @!P4 LDG.E.U16 R53, desc[UR20][R38.64] ;  /* 0x000000142635c981 */ /* 0x000f28000c1e1500 */
[----:B------:R1:W3:Y:S04]  /*2c60*/  @!P3 LDG.E.U16 R47, desc[UR20][R50.64] ;  /* 0x00000014322fb981 */ /* 0x0002e8000c1e1500 */
[----:B0-----:R-:W4:Y:S04]  /*2c70*/  LDL.LU.64 R38, [R1+0x1808] ;  /* 0x0018080001267983 */ /* 0x001f280000300a00 */
[----:B-1----:R-:W4:Y:S01]  /*2c80*/  LDL.LU.64 R42, [R1+0x1800] ;  /* 0x00180000012a7983 */ /* 0x002f220000300a00 */
[----:B------:R-:W-:-:S02]  /*2c90*/  VIADD R7, R58, 0xffffff96 ;  /* 0xffffff963a077836 */ /* 0x000fc40000000000 */
[----:B------:R-:W-:-:S03]  /*2ca0*/  VIADD R5, R58, 0xfffffffe ;  /* 0xfffffffe3a057836 */ /* 0x000fc60000000000 */
[----:B------:R-:W-:Y:S01]  /*2cb0*/  ISETP.GE.U32.AND P2, PT, R7, 0x7fffff17, PT ;  /* 0x7fffff170700780c */ /* 0x000fe20003f46070 */
[----:B------:R0:W-:Y:S01]  /*2cc0*/  STL.64 [R1+0xa0], R50 ;  /* 0x0000a03201007387 */ /* 0x0001e20000100a00 */
[----:B------:R-:W-:Y:S01]  /*2cd0*/  ISETP.GE.U32.AND P3, PT, R5, 0x7fffff7f, PT ;  /* 0x7fffff7f0500780c */ /* 0x000fe20003f66070 */
[C---:B------:R-:W-:Y:S02]  /*2ce0*/  IMAD R5, R66.reuse, 0x69, RZ ;  /* 0x0000006942057824 */ /* 0x040fe400078e02ff */
[----:B------:R1:W-:Y:S01]  /*2cf0*/  STL.64 [R1+0x98], R48 ;  /* 0x0000983001007387 */ /* 0x0003e20000100a00 */
[----:B0-----:R-:W-:Y:S02]  /*2d00*/  IMAD R50, R66, 0x71, RZ ;  /* 0x0000007142327824 */ /* 0x001fe400078e02ff */
[----:B-1----:R-:W-:Y:S01]  /*2d10*/  IMAD.WIDE R48, R5, 0x2, R64 ;  /* 0x0000000205307825 */ /* 0x002fe200078e0240 */
[----:B--2---:R-:W-:Y:S04]  /*2d20*/  STL [R1+0x784], R46 ;  /* 0x0007842e01007387 */ /* 0x004fe80000100800 */
[----:B---3--:R0:W-:Y:S04]  /*2d30*/  STL [R1+0x788], R47 ;  /* 0x0007882f01007387 */ /* 0x0081e80000100800 */
[----:B------:R-:W-:Y:S01]  /*2d40*/  STL [R1+0x78c], R52 ;  /* 0x00078c3401007387 */ /* 0x000fe20000100800 */
[----:B----4-:R-:W-:-:S03]  /*2d50*/  PRMT R38, RZ, 0x7610, R38 ;  /* 0x00007610ff267816 */ /* 0x010fc60000000026 */
[----:B------:R1:W-:Y:S01]  /*2d60*/  STL [R1+0x790], R53 ;  /* 0x0007903501007387 */ /* 0x0003e20000100800 */
[----:B------:R-:W-:Y:S01]  /*2d70*/  PRMT R42, RZ, 0x7610, R42 ;  /* 0x00007610ff2a7816 */ /* 0x000fe2000000002a */
[----:B0-----:R-:W-:Y:S01]  /*2d80*/  IMAD.WIDE R46, R5, 0x2, R62 ;  /* 0x00000002052e7825 */ /* 0x001fe200078e023e */
[----:B------:R-:W-:Y:S02]  /*2d90*/  PRMT R43, RZ, 0x7610, R43 ;  /* 0x00007610ff2b7816 */ /* 0x000fe4000000002b */
[----:B------:R-:W-:Y:S02]  /*2da0*/  PRMT R39, RZ, 0x7610, R39 ;  /* 0x00007610ff277816 */ /* 0x000fe40000000027 */
[----:B------:R0:W2:Y:S01]  /*2db0*/  @!P2 LDG.E.U16 R42, desc[UR20][R46.64] ;  /* 0x000000142e2aa981 */ /* 0x0000a2000c1e1500 */
[----:B-1----:R-:W-:-:S03]  /*2dc0*/  IMAD.WIDE R52, R50, 0x2, R64 ;  /* 0x0000000232347825 */ /* 0x002fc600078e0240 */
[----:B------:R1:W3:Y:S01]  /*2dd0*/  @!P2 LDG.E.U16 R43, desc[UR20][R48.64] ;  /* 0x00000014302ba981 */ /* 0x0002e2000c1e1500 */
[----:B------:R-:W-:-:S03]  /*2de0*/  IMAD.WIDE R50, R50, 0x2, R62 ;  /* 0x0000000232327825 */ /* 0x000fc600078e023e */
[----:B------:R-:W4:Y:S04]  /*2df0*/  @!P5 LDG.E.U16 R39, desc[UR20][R52.64] ;  /* 0x000000143427d981 */ /* 0x000f28000c1e1500 */
[----:B------:R-:W4:Y:S01]  /*2e00*/  @!P5 LDG.E.U16 R38, desc[UR20][R50.64] ;  /* 0x000000143226d981 */ /* 0x000f22000c1e1500 */
[----:B------:R-:W-:-:S03]  /*2e10*/  VIADD R7, R58, 0xffffff86 ;  /* 0xffffff863a077836 */ /* 0x000fc60000000000 */
[----:B------:R-:W-:Y:S04]  /*2e20*/  STL.64 [R1+0x20], R48 ;  /* 0x0000203001007387 */ /* 0x000fe80000100a00 */
[----:B------:R0:W-:Y:S04]  /*2e30*/  STL.64 [R1+0x18], R46 ;  /* 0x0000182e01007387 */ /* 0x0001e80000100a00 */
[----:B------:R-:W-:Y:S04]  /*2e40*/  STL [R1+0x11a8], R52 ;  /* 0x0011a83401007387 */ /* 0x000fe80000100800 */
[----:B------:R-:W-:Y:S01]  /*2e50*/  STL [R1+0x1578], R52 ;  /* 0x0015783401007387 */ /* 0x000fe20000100800 */
[----:B------:R-:W-:-:S03]  /*2e60*/  ISETP.GE.U32.AND P4, PT, R7, 0x7fffff07, PT ;  /* 0x7fffff070700780c */ /* 0x000fc60003f86070 */
[----:B------:R-:W-:Y:S04]  /*2e70*/  STL [R1+0x11a4], R53 ;  /* 0x0011a43501007387 */ /* 0x000fe80000100800 */
[----:B------:R-:W-:Y:S04]  /*2e80*/  STL [R1+0x1538], R53 ;  /* 0x0015383501007387 */ /* 0x000fe80000100800 */
[----:B------:R-:W-:Y:S04]  /*2e90*/  STL [R1+0x11b0], R50 ;  /* 0x0011b03201007387 */ /* 0x000fe80000100800 */
[----:B------:R-:W-:Y:S01]  /*2ea0*/  STL [R1+0x1654], R50 ;  /* 0x0016543201007387 */ /* 0x000fe20000100800 */
[----:B0-----:R-:W-:-:S03]  /*2eb0*/  IMAD R46, R66, 0x79, RZ ;  /* 0x00000079422e7824 */ /* 0x001fc600078e02ff */
[----:B------:R-:W-:Y:S04]  /*2ec0*/  STL [R1+0x11ac], R51 ;  /* 0x0011ac3301007387 */ /* 0x000fe80000100800 */
[----:B------:R-:W-:Y:S01]  /*2ed0*/  STL [R1+0x15b4], R51 ;  /* 0x0015b43301007387 */ /* 0x000fe20000100800 */
[----:B------:R-:W-:Y:S01]  /*2ee0*/  PRMT R7, RZ, 0x7610, R7 ;  /* 0x00007610ff077816 */ /* 0x000fe20000000007 */
[C---:B-1----:R-:W-:Y:S01]  /*2ef0*/  IMAD.WIDE R48, R46.reuse, 0x2, R64 ;  /* 0x000000022e307825 */ /* 0x042fe200078e0240 */
[----:B------:R-:W-:Y:S02]  /*2f00*/  PRMT R92, RZ, 0x7610, R92 ;  /* 0x00007610ff5c7816 */ /* 0x000fe4000000005c */
[----:B------:R-:W-:Y:S01]  /*2f10*/  PRMT R40, RZ, 0x7610, R40 ;  /* 0x00007610ff287816 */ /* 0x000fe20000000028 */
[----:B------:R-:W-:Y:S01]  /*2f20*/  IMAD.WIDE R46, R46, 0x2, R62 ;  /* 0x000000022e2e7825 */ /* 0x000fe200078e023e */
[----:B------:R-:W-:-:S02]  /*2f30*/  PRMT R41, RZ, 0x7610, R41 ;  /* 0x00007610ff297816 */ /* 0x000fc40000000029 */
[----:B------:R-:W4:Y:S04]  /*2f40*/  @!P4 LDG.E.U16 R92, desc[UR20][R48.64] ;  /* 0x00000014305cc981 */ /* 0x000f28000c1e1500 */
[----:B------:R-:W4:Y:S04]  /*2f50*/  @!P4 LDG.E.U16 R41, desc[UR20][R46.64] ;  /* 0x000000142e29c981 */ /* 0x000f28000c1e1500 */
[----:B--2---:R-:W-:Y:S04]  /*2f60*/  STL [R1+0x77c], R42 ;  /* 0x00077c2a01007387 */ /* 0x004fe80000100800 */
[----:B---3--:R0:W-:Y:S04]  /*2f70*/  STL [R1+0x780], R43 ;  /* 0x0007802b01007387 */ /* 0x0081e80000100800 */
[----:B----4-:R-:W-:Y:S04]  /*2f80*/  STL [R1+0x774], R38 ;  /* 0x0007742601007387 */ /* 0x010fe80000100800 */
[----:B------:R1:W-:Y:S01]  /*2f90*/  STL [R1+0x778], R39 ;  /* 0x0007782701007387 */ /* 0x0003e20000100800 */
[----:B0-----:R-:W-:-:S05]  /*2fa0*/  IMAD.WIDE R42, R66, 0x2, R64 ;  /* 0x00000002422a7825 */ /* 0x001fca00078e0240 */
[----:B------:R0:W2:Y:S01]  /*2fb0*/  @!P3 LDG.E.U16 R40, desc[UR20][R42.64] ;  /* 0x000000142a28b981 */ /* 0x0000a2000c1e1500 */
[----:B-1----:R-:W-:-:S05]  /*2fc0*/  IMAD.WIDE R38, R66, 0x2, R62 ;  /* 0x0000000242267825 */ /* 0x002fca00078e023e */
[----:B------:R1:W3:Y:S01]  /*2fd0*/  @!P3 LDG.E.U16 R7, desc[UR20][R38.64] ;  /* 0x000000142607b981 */ /* 0x0002e2000c1e1500 */
[----:B------:R-:W-:-:S03]  /*2fe0*/  VIADD R5, R58, 0xfffffff5 ;  /* 0xfffffff53a057836 */ /* 0x000fc60000000000 */
[----:B------:R-:W-:Y:S02]  /*2ff0*/  STL [R1+0x11b8], R48 ;  /* 0x0011b83001007387 */ /* 0x000fe40000100800 */
[----:B------:R-:W-:Y:S02]  /*3000*/  ISETP.GE.U32.AND P5, PT, R5, 0x7fffff76, PT ;  /* 0x7fffff760500780c */ /* 0x000fe40003fa6070 */
[----:B------:R0:W-:Y:S01]  /*3010*/  STL.64 [R1+0x6a8], R42 ;  /* 0x0006a82a01007387 */ /* 0x0001e20000100a00 */
[----:B------:R-:W-:-:S03]  /*3020*/  VIADD R5, R58, 0xffffffe5 ;  /* 0xffffffe53a057836 */ /* 0x000fc60000000000 */
[----:B------:R-:W-:Y:S01]  /*3030*/  STL [R1+0x1328], R48 ;  /* 0x0013283001007387 */ /* 0x000fe20000100800 */
[----:B------:R-:W-:-:S03]  /*3040*/  VIADD R6, R58, 0xfffffffd ;  /* 0xfffffffd3a067836 */ /* 0x000fc60000000000 */
[----:B------:R1:W-:Y:S04]  /*3050*/  STL.64 [R1+0x6a0], R38 ;  /* 0x0006a02601007387 */ /* 0x0003e80000100a00 */
[----:B------:R-:W-:Y:S01]  /*3060*/  STL [R1+0x1674], R48 ;  /* 0x0016743001007387 */ /* 0x000fe20000100800 */
[----:B------:R-:W-:-:S03]  /*3070*/  ISETP.GE.U32.AND P3, PT, R5, 0x7fffff66, PT ;  /* 0x7fffff660500780c */ /* 0x000fc60003f66070 */
[----:B------:R-:W-:Y:S01]  /*3080*/  STL [R1+0x11b4], R49 ;  /* 0x0011b43101007387 */ /* 0x000fe20000100800 */
[----:B------:R-:W-:-:S03]  /*3090*/  IMAD.SHL.U32 R5, R66, 0x2, RZ ;  /* 0x0000000242057824 */ /* 0x000fc600078e00ff */
[----:B------:R-:W-:Y:S04]  /*30a0*/  STL [R1+0x1640], R49 ;  /* 0x0016403101007387 */ /* 0x000fe80000100800 */
[----:B------:R-:W-:Y:S01]  /*30b0*/  STL [R1+0x11c0], R46 ;  /* 0x0011c02e01007387 */ /* 0x000fe20000100800 */
[----:B------:R-:W-:-:S03]  /*30c0*/  ISETP.GE.U32.AND P2, PT, R6, 0x7fffff7e, PT ;  /* 0x7fffff7e0600780c */ /* 0x000fc60003f46070 */
[----:B------:R-:W-:Y:S01]  /*30d0*/  STL [R1+0x1334], R46 ;  /* 0x0013342e01007387 */ /* 0x000fe20000100800 */
[----:B------:R-:W-:-:S03]  /*30e0*/  IADD3 R6, PT, PT, R58, -0x13, RZ ;  /* 0xffffffed3a067810 */ /* 0x000fc60007ffe0ff */
[----:B------:R-:W-:Y:S04]  /*30f0*/  STL [R1+0x1678], R46 ;  /* 0x0016782e01007387 */ /* 0x000fe80000100800 */
[----:B------:R-:W-:Y:S01]  /*3100*/  STL [R1+0x11bc], R47 ;  /* 0x0011bc2f01007387 */ /* 0x000fe20000100800 */
[----:B------:R-:W-:Y:S01]  /*3110*/  ISETP.GE.U32.AND P4, PT, R6, 0x7fffff6e, PT ;  /* 0x7fffff6e0600780c */ /* 0x000fe20003f86070 */
[----:B------:R-:W-:Y:S01]  /*3120*/  IMAD R6, R66, 0xa, RZ ;  /* 0x0000000a42067824 */ /* 0x000fe200078e02ff */
[----:B------:R-:W-:Y:S02]  /*3130*/  PRMT R34, RZ, 0x7610, R34 ;  /* 0x00007610ff227816 */ /* 0x000fe40000000022 */
[----:B------:R-:W-:Y:S01]  /*3140*/  PRMT R35, RZ, 0x7610, R35 ;  /* 0x00007610ff237816 */ /* 0x000fe20000000023 */
[----:B0-----:R-:W-:Y:S01]  /*3150*/  IMAD.WIDE R42, R6, 0x2, R64 ;  /* 0x00000002062a7825 */ /* 0x001fe200078e0240 */
[----:B------:R-:W-:-:S02]  /*3160*/  PRMT R45, RZ, 0x7610, R45 ;  /* 0x00007610ff2d7816 */ /* 0x000fc4000000002d */
[----:B------:R-:W-:Y:S01]  /*3170*/  PRMT R44, RZ, 0x7610, R44 ;  /* 0x00007610ff2c7816 */ /* 0x000fe2000000002c */
[C---:B-1----:R-:W-:Y:S01]  /*3180*/  IMAD.WIDE R38, R5.reuse, 0x2, R62 ;  /* 0x0000000205267825 */ /* 0x042fe200078e023e */
[----:B------:R0:W4:Y:S04]  /*3190*/  @!P5 LDG.E.U16 R35, desc[UR20][R42.64] ;  /* 0x000000142a23d981 */ /* 0x000128000c1e1500 */
[----:B------:R-:W4:Y:S04]  /*31a0*/  @!P2 LDG.E.U16 R44, desc[UR20][R38.64] ;  /* 0x00000014262ca981 */ /* 0x000f28000c1e1500 */
[----:B---3--:R-:W-:Y:S04]  /*31b0*/  STL [R1+0x76c], R7 ;  /* 0x00076c0701007387 */ /* 0x008fe80000100800 */
[----:B------:R1:W-:Y:S02]  /*31c0*/  STL [R1+0x768], R92 ;  /* 0x0007685c01007387 */ /* 0x0003e40000100800 */
[----:B-1----:R-:W-:-:S05]  /*31d0*/  IMAD.WIDE R92, R5, 0x2, R64 ;  /* 0x00000002055c7825 */ /* 0x002fca00078e0240 */
[----:B------:R-:W-:Y:S04]  /*31e0*/  STL.64 [R1+0x698], R92 ;  /* 0x0006985c01007387 */ /* 0x000fe80000100a00 */
[----:B--2---:R-:W-:Y:S04]  /*31f0*/  STL [R1+0x770], R40 ;  /* 0x0007702801007387 */ /* 0x004fe80000100800 */
[----:B------:R1:W-:Y:S04]  /*3200*/  STL [R1+0x764], R41 ;  /* 0x0007642901007387 */ /* 0x0003e80000100800 */
[----:B------:R-:W2:Y:S01]  /*3210*/  @!P2 LDG.E.U16 R45, desc[UR20][R92.64] ;  /* 0x000000145c2da981 */ /* 0x000ea2000c1e1500 */
[----:B-1----:R-:W-:-:S03]  /*3220*/  IMAD.WIDE R40, R6, 0x2, R62 ;  /* 0x0000000206287825 */ /* 0x002fc600078e023e */
[----:B------:R1:W-:Y:S04]  /*3230*/  STL.64 [R1+0x690], R38 ;  /* 0x0006902601007387 */ /* 0x0003e80000100a00 */
[----:B------:R3:W2:Y:S04]  /*3240*/  @!P5 LDG.E.U16 R34, desc[UR20][R40.64] ;  /* 0x000000142822d981 */ /* 0x0006a8000c1e1500 */
[----:B------:R-:W4:Y:S04]  /*3250*/  LDL.LU.64 R92, [R1+0x17f8] ;  /* 0x0017f800015c7983 */ /* 0x000f280000300a00 */
[----:B-1----:R-:W4:Y:S01]  /*3260*/  LDL.LU.64 R38, [R1+0x17f0] ;  /* 0x0017f00001267983 */ /* 0x002f220000300a00 */
[----:B------:R-:W-:-:S03]  /*3270*/  VIADD R5, R58, 0xffffffd5 ;  /* 0xffffffd53a057836 */ /* 0x000fc60000000000 */
[----:B------:R0:W-:Y:S02]  /*3280*/  STL.64 [R1+0x618], R42 ;  /* 0x0006182a01007387 */ /* 0x0001e40000100a00 */
[----:B------:R-:W-:Y:S01]  /*3290*/  ISETP.GE.U32.AND P5, PT, R5, 0x7fffff56, PT ;  /* 0x7fffff560500780c */ /* 0x000fe20003fa6070 */
[C---:B------:R-:W-:Y:S01]  /*32a0*/  IMAD R5, R66.reuse, 0x12, RZ ;  /* 0x0000001242057824 */ /* 0x040fe200078e02ff */
[----:B------:R3:W-:Y:S01]  /*32b0*/  STL.64 [R1+0x610], R40 ;  /* 0x0006102801007387 */ /* 0x0007e20000100a00 */
[----:B------:R-:W-:-:S04]  /*32c0*/  IMAD R6, R66, 0x1a, RZ ;  /* 0x0000001a42067824 */ /* 0x000fc800078e02ff */
[----:B0-----:R-:W-:-:S04]  /*32d0*/  IMAD.WIDE R42, R6, 0x2, R64 ;  /* 0x00000002062a7825 */ /* 0x001fc800078e0240 */
[----:B---3--:R-:W-:Y:S01]  /*32e0*/  IMAD.WIDE R40, R6, 0x2, R62 ;  /* 0x0000000206287825 */ /* 0x008fe200078e023e */
[----:B--2---:R-:W-:Y:S04]  /*32f0*/  STL [R1+0x754], R34 ;  /* 0x0007542201007387 */ /* 0x004fe80000100800 */
[----:B----4-:R0:W-:Y:S01]  /*3300*/  STL [R1+0x758], R35 ;  /* 0x0007582301007387 */ /* 0x0101e20000100800 */
[----:B------:R-:W-:Y:S02]  /*3310*/  PRMT R93, RZ, 0x7610, R93 ;  /* 0x00007610ff5d7816 */ /* 0x000fe4000000005d */
[----:B------:R-:W-:Y:S01]  /*3320*/  PRMT R92, RZ, 0x7610, R92 ;  /* 0x00007610ff5c7816 */ /* 0x000fe2000000005c */
[----:B------:R-:W-:Y:S01]  /*3330*/  STL [R1+0x75c], R44 ;  /* 0x00075c2c01007387 */ /* 0x000fe20000100800 */
[----:B------:R-:W-:-:S03]  /*3340*/  PRMT R38, RZ, 0x7610, R38 ;  /* 0x00007610ff267816 */ /* 0x000fc60000000026 */
[----:B------:R1:W-:Y:S01]  /*3350*/  STL [R1+0x760], R45 ;  /* 0x0007602d01007387 */ /* 0x0003e20000100800 */
[C---:B0-----:R-:W-:Y:S01]  /*3360*/  IMAD.WIDE R34, R5.reuse, 0x2, R64 ;  /* 0x0000000205227825 */ /* 0x041fe200078e0240 */
[----:B------:R-:W-:Y:S02]  /*3370*/  PRMT R39, RZ, 0x7610, R39 ;  /* 0x00007610ff277816 */ /* 0x000fe40000000027 */
[----:B------:R-:W2:Y:S01]  /*3380*/  @!P3 LDG.E.U16 R38, desc[UR20][R40.64] ;  /* 0x000000142826b981 */ /* 0x000ea2000c1e1500 */
[----:B-1----:R-:W-:-:S03]  /*3390*/  IMAD.WIDE R44, R5, 0x2, R62 ;  /* 0x00000002052c7825 */ /* 0x002fc600078e023e */
[----:B------:R0:W-:Y:S04]  /*33a0*/  STL.64 [R1+0x598], R34 ;  /* 0x0005982201007387 */ /* 0x0001e80000100a00 */
[----:B------:R1:W-:Y:S04]  /*33b0*/  STL.64 [R1+0x590], R44 ;  /* 0x0005902c01007387 */ /* 0x0003e80000100a00 */
[----:B------:R-:W3:Y:S04]  /*33c0*/  @!P4 LDG.E.U16 R93, desc[UR20][R34.64] ;  /* 0x00000014225dc981 */ /* 0x000ee8000c1e1500 */
[----:B------:R-:W4:Y:S04]  /*33d0*/  @!P4 LDG.E.U16 R92, desc[UR20][R44.64] ;  /* 0x000000142c5cc981 */ /* 0x000f28000c1e1500 */
[----:B------:R1:W2:Y:S04]  /*33e0*/  @!P3 LDG.E.U16 R39, desc[UR20][R42.64] ;  /* 0x000000142a27b981 */ /* 0x0002a8000c1e1500 */
[----:B0-----:R-:W2:Y:S04]  /*33f0*/  LDL.LU.64 R34, [R1+0x17e8] ;  /* 0x0017e80001227983 */ /* 0x001ea80000300a00 */
[----:B-1----:R-:W2:Y:S01]  /*3400*/  LDL.LU.64 R44, [R1+0x17e0] ;  /* 0x0017e000012c7983 */ /* 0x002ea20000300a00 */
[----:B------:R-:W-:-:S02]  /*3410*/  VIADD R7, R58, 0xffffffdd ;  /* 0xffffffdd3a077836 */ /* 0x000fc40000000000 */
[----:B------:R-:W-:Y:S01]  /*3420*/  VIADD R5, R58, 0xffffffc5 ;  /* 0xffffffc53a057836 */ /* 0x000fe20000000000 */
[----:B------:R0:W-:Y:S02]  /*3430*/  STL.64 [R1+0x518], R42 ;  /* 0x0005182a01007387 */ /* 0x0001e40000100a00 */
[----:B------:R-:W-:Y:S01]  /*3440*/  ISETP.GE.U32.AND P2, PT, R7, 0x7fffff5e, PT ;  /* 0x7fffff5e0700780c */ /* 0x000fe20003f46070 */
[C---:B------:R-:W-:Y:S01]  /*3450*/  IMAD R6, R66.reuse, 0x2a, RZ ;  /* 0x0000002a42067824 */ /* 0x040fe200078e02ff */
[----:B------:R-:W-:Y:S01]  /*3460*/  ISETP.GE.U32.AND P3, PT, R5, 0x7fffff46, PT ;  /* 0x7fffff460500780c */ /* 0x000fe20003f66070 */
[----:B------:R1:W-:Y:S01]  /*3470*/  STL.64 [R1+0x510], R40 ;  /* 0x0005102801007387 */ /* 0x0003e20000100a00 */
[----:B------:R-:W-:Y:S02]  /*3480*/  IMAD R5, R66, 0x22, RZ ;  /* 0x0000002242057824 */ /* 0x000fe400078e02ff */
[----:B0-----:R-:W-:-:S04]  /*3490*/  IMAD.WIDE R42, R6, 0x2, R64 ;  /* 0x00000002062a7825 */ /* 0x001fc800078e0240 */
[----:B-1----:R-:W-:Y:S01]  /*34a0*/  IMAD.WIDE R40, R6, 0x2, R62 ;  /* 0x0000000206287825 */ /* 0x002fe200078e023e */
[----:B----4-:R-:W-:Y:S04]  /*34b0*/  STL [R1+0x74c], R92 ;  /* 0x00074c5c01007387 */ /* 0x010fe80000100800 */
[----:B---3--:R0:W-:Y:S01]  /*34c0*/  STL [R1+0x750], R93 ;  /* 0x0007505d01007387 */ /* 0x0081e20000100800 */
[----:B--2---:R-:W-:-:S03]  /*34d0*/  PRMT R34, RZ, 0x7610, R34 ;  /* 0x00007610ff227816 */ /* 0x004fc60000000022 */
[----:B------:R-:W-:Y:S01]  /*34e0*/  STL [R1+0x744], R38 ;  /* 0x0007442601007387 */ /* 0x000fe20000100800 */
[----:B------:R-:W-:Y:S02]  /*34f0*/  PRMT R35, RZ, 0x7610, R35 ;  /* 0x00007610ff237816 */ /* 0x000fe40000000023 */
[----:B------:R-:W-:Y:S01]  /*3500*/  PRMT R45, RZ, 0x7610, R45 ;  /* 0x00007610ff2d7816 */ /* 0x000fe2000000002d */
[----:B------:R1:W-:Y:S01]  /*3510*/  STL [R1+0x748], R39 ;  /* 0x0007482701007387 */ /* 0x0003e20000100800 */
[----:B------:R-:W-:Y:S01]  /*3520*/  PRMT R44, RZ, 0x7610, R44 ;  /* 0x00007610ff2c7816 */ /* 0x000fe2000000002c */
[C---:B0-----:R-:W-:Y:S02]  /*3530*/  IMAD.WIDE R92, R5.reuse, 0x2, R64 ;  /* 0x00000002055c7825 */ /* 0x041fe400078e0240 */
[----:B------:R-:W2:Y:S04]  /*3540*/  @!P5 LDG.E.U16 R34, desc[UR20][R40.64] ;  /* 0x000000142822d981 */ /* 0x000ea8000c1e1500 */
[----:B------:R0:W3:Y:S01]  /*3550*/  @!P5 LDG.E.U16 R35, desc[UR20][R42.64] ;  /* 0x000000142a23d981 */ /* 0x0000e2000c1e1500 */
[----:B-1----:R-:W-:-:S03]  /*3560*/  IMAD.WIDE R38, R5, 0x2, R62 ;  /* 0x0000000205267825 */ /* 0x002fc600078e023e */
[----:B------:R1:W-:Y:S04]  /*3570*/  STL.64 [R1+0x498], R92 ;  /* 0x0004985c01007387 */ /* 0x0003e80000100a00 */
[----:B------:R4:W-:Y:S04]  /*3580*/  STL.64 [R1+0x490], R38 ;  /* 0x0004902601007387 */ /* 0x0009e80000100a00 */
[----:B------:R-:W3:Y:S04]  /*3590*/  @!P2 LDG.E.U16 R45, desc[UR20][R92.64] ;  /* 0x000000145c2da981 */ /* 0x000ee8000c1e1500 */
[----:B------:R-:W3:Y:S04]  /*35a0*/  @!P2 LDG.E.U16 R44, desc[UR20][R38.64] ;  /* 0x00000014262ca981 */ /* 0x000ee8000c1e1500 */
[----:B-1----:R-:W3:Y:S04]  /*35b0*/  LDL.LU.64 R92, [R1+0x17d8] ;  /* 0x0017d800015c7983 */ /* 0x002ee80000300a00 */
[----:B----4-:R-:W4:Y:S01]  /*35c0*/  LDL.LU.64 R38, [R1+0x17d0] ;  /* 0x0017d00001267983 */ /* 0x010f220000300a00 */
        /* <DEDUP_REMOVED lines=8> */
[----:B0-----:R-:W-:-:S04]  /*3650*/  IMAD.WIDE R42, R6, 0x2, R64 ;  /* 0x00000002062a7825 */ /* 0x001fc800078e0240 */
[----:B-1----:R-:W-:Y:S01]  /*3660*/  IMAD.WIDE R40, R6, 0x2, R62 ;  /* 0x0000000206287825 */ /* 0x002fe200078e023e */
[----:B--2---:R-:W-:Y:S04]  /*3670*/  STL [R1+0x70c], R34 ;  /* 0x00070c2201007387 */ /* 0x004fe80000100800 */
[----:B---3--:R0:W-:Y:S02]  /*3680*/  STL [R1+0x710], R35 ;  /* 0x0007102301007387 */ /* 0x0081e40000100800 */
[----:B0-----:R-:W-:Y:S02]  /*3690*/  IMAD.WIDE R34, R5, 0x2, R64 ;  /* 0x0000000205227825 */ /* 0x001fe400078e0240 */
[----:B------:R-:W-:Y:S04]  /*36a0*/  STL [R1+0x71c], R44 ;  /* 0x00071c2c01007387 */ /* 0x000fe80000100800 */
[----:B------:R0:W-:Y:S01]  /*36b0*/  STL [R1+0x720], R45 ;  /* 0x0007202d01007387 */ /* 0x0001e20000100800 */
[----:B------:R-:W-:-:S02]  /*36c0*/  PRMT R92, RZ, 0x7610, R92 ;  /* 0x00007610ff5c7816 */ /* 0x000fc4000000005c */
[----:B------:R-:W-:Y:S02]  /*36d0*/  PRMT R93, RZ, 0x7610, R93 ;  /* 0x00007610ff5d7816 */ /* 0x000fe4000000005d */
[----:B----4-:R-:W-:Y:S01]  /*36e0*/  PRMT R38, RZ, 0x7610, R38 ;  /* 0x00007610ff267816 */ /* 0x010fe20000000026 */
[----:B0-----:R-:W-:Y:S01]  /*36f0*/  IMAD.WIDE R44, R5, 0x2, R62 ;  /* 0x00000002052c7825 */ /* 0x001fe200078e023e */
[----:B------:R-:W-:Y:S02]  /*3700*/  PRMT R39, RZ, 0x7610, R39 ;  /* 0x00007610ff277816 */ /* 0x000fe40000000027 */
[----:B------:R-:W2:Y:S04]  /*3710*/  @!P4 LDG.E.U16 R93, desc[UR20][R34.64] ;  /* 0x00000014225dc981 */ /* 0x000ea8000c1e1500 */
[----:B------:R-:W3:Y:S04]  /*3720*/  @!P4 LDG.E.U16 R92, desc[UR20][R44.64] ;  /* 0x000000142c5cc981 */ /* 0x000ee8000c1e1500 */
[----:B------:R0:W4:Y:S04]  /*3730*/  @!P3 LDG.E.U16 R38, desc[UR20][R40.64] ;  /* 0x000000142826b981 */ /* 0x000128000c1e1500 */
[----:B------:R1:W4:Y:S01]  /*3740*/  @!P3 LDG.E.U16 R39, desc[UR20][R42.64] ;  /* 0x000000142a27b981 */ /* 0x000322000c1e1500 */
[----:B------:R-:W-:-:S03]  /*3750*/  VIADD R5, R58, 0xffffffa5 ;  /* 0xffffffa53a057836 */ /* 0x000fc60000000000 */
[----:B------:R0:W-:Y:S02]  /*3760*/  STL.64 [R1+0x398], R34 ;  /* 0x0003982201007387 */ /* 0x0001e40000100a00 */
[----:B------:R-:W-:Y:S01]  /*3770*/  ISETP.GE.U32.AND P3, PT, R5, 0x7fffff26, PT ;  /* 0x7fffff260500780c */ /* 0x000fe20003f66070 */
[C---:B------:R-:W-:Y:S01]  /*3780*/  IMAD R5, R66.reuse, 0x42, RZ ;  /* 0x0000004242057824 */ /* 0x040fe200078e02ff */
[----:B------:R1:W-:Y:S04]  /*3790*/  STL.64 [R1+0x390], R44 ;  /* 0x0003902c01007387 */ /* 0x0003e80000100a00 */
[----:B0-----:R-:W4:Y:S04]  /*37a0*/  LDL.LU.64 R34, [R1+0x17c8] ;  /* 0x0017c80001227983 */ /* 0x001f280000300a00 */
[----:B-1----:R-:W4:Y:S04]  /*37b0*/  LDL.LU.64 R44, [R1+0x17c0] ;  /* 0x0017c000012c7983 */ /* 0x002f280000300a00 */
[----:B------:R-:W-:Y:S04]  /*37c0*/  STL.64 [R1+0x318], R42 ;  /* 0x0003182a01007387 */ /* 0x000fe80000100a00 */
[----:B------:R0:W-:Y:S01]  /*37d0*/  STL.64 [R1+0x310], R40 ;  /* 0x0003102801007387 */ /* 0x0001e20000100a00 */
[----:B------:R-:W-:Y:S01]  /*37e0*/  IMAD R6, R66, 0x4a, RZ ;  /* 0x0000004a42067824 */ /* 0x000fe200078e02ff */
[----:B------:R-:W-:-:S02]  /*37f0*/  PRMT R36, RZ, 0x7610, R36 ;  /* 0x00007610ff247816 */ /* 0x000fc40000000024 */
[----:B------:R-:W-:Y:S01]  /*3800*/  PRMT R37, RZ, 0x7610, R37 ;  /* 0x00007610ff257816 */ /* 0x000fe20000000025 */
[----:B0-----:R-:W-:-:S04]  /*3810*/  IMAD.WIDE R40, R5, 0x2, R64 ;  /* 0x0000000205287825 */ /* 0x001fc800078e0240 */
[----:B------:R-:W-:-:S05]  /*3820*/  IMAD.WIDE R42, R6, 0x2, R64 ;  /* 0x00000002062a7825 */ /* 0x000fca00078e0240 */
[----:B------:R-:W4:Y:S04]  /*3830*/  @!P5 LDG.E.U16 R37, desc[UR20][R42.64] ;  /* 0x000000142a25d981 */ /* 0x000f28000c1e1500 */
[----:B---3--:R-:W-:Y:S04]  /*3840*/  STL [R1+0x34c], R92 ;  /* 0x00034c5c01007387 */ /* 0x008fe80000100800 */
[----:B--2---:R-:W-:Y:S04]  /*3850*/  STL [R1+0x350], R93 ;  /* 0x0003505d01007387 */ /* 0x004fe80000100800 */
[----:B------:R-:W-:Y:S04]  /*3860*/  STL.64 [R1+0x290], R40 ;  /* 0x0002902801007387 */ /* 0x000fe80000100a00 */
[----:B----4-:R-:W-:Y:S04]  /*3870*/  STL [R1+0x2d4], R38 ;  /* 0x0002d42601007387 */ /* 0x010fe80000100800 */
[----:B------:R0:W-:Y:S02]  /*3880*/  STL [R1+0x340], R39 ;  /* 0x0003402701007387 */ /* 0x0001e40000100800 */
[----:B0-----:R-:W-:-:S05]  /*3890*/  IMAD.WIDE R38, R6, 0x2, R62 ;  /* 0x0000000206267825 */ /* 0x001fca00078e023e */
[----:B------:R-:W2:Y:S01]  /*38a0*/  @!P5 LDG.E.U16 R36, desc[UR20][R38.64] ;  /* 0x000000142624d981 */ /* 0x000ea2000c1e1500 */
[----:B------:R-:W-:Y:S02]  /*38b0*/  VIADD R7, R58, 0xffffffbd ;  /* 0xffffffbd3a077836 */ /* 0x000fe40000000000 */
[----:B------:R-:W-:-:S03]  /*38c0*/  IMAD.WIDE R92, R5, 0x2, R62 ;  /* 0x00000002055c7825 */ /* 0x000fc600078e023e */
[----:B------:R-:W-:Y:S01]  /*38d0*/  ISETP.GE.U32.AND P2, PT, R7, 0x7fffff3e, PT ;  /* 0x7fffff3e0700780c */ /* 0x000fe20003f46070 */
[C---:B------:R-:W-:Y:S01]  /*38e0*/  VIADD R5, R58.reuse, 0xffffff95 ;  /* 0xffffff953a057836 */ /* 0x040fe20000000000 */
[----:B------:R-:W-:Y:S01]  /*38f0*/  PRMT R91, RZ, 0x7610, R91 ;  /* 0x00007610ff5b7816 */ /* 0x000fe2000000005b */
[----:B------:R-:W-:Y:S01]  /*3900*/  VIADD R7, R58, 0xffffffad ;  /* 0xffffffad3a077836 */ /* 0x000fe20000000000 */
[----:B------:R-:W-:Y:S02]  /*3910*/  PRMT R45, RZ, 0x7610, R45 ;  /* 0x00007610ff2d7816 */ /* 0x000fe4000000002d */
[----:B------:R-:W-:Y:S01]  /*3920*/  ISETP.GE.U32.AND P5, PT, R5, 0x7fffff16, PT ;  /* 0x7fffff160500780c */ /* 0x000fe20003fa6070 */
[C---:B------:R-:W-:Y:S01]  /*3930*/  IMAD R5, R66.reuse, 0x52, RZ ;  /* 0x0000005242057824 */ /* 0x040fe200078e02ff */
[----:B------:R-:W-:Y:S01]  /*3940*/  ISETP.GE.U32.AND P4, PT, R7, 0x7fffff2e, PT ;  /* 0x7fffff2e0700780c */ /* 0x000fe20003f86070 */
[----:B------:R0:W-:Y:S04]  /*3950*/  STL.64 [R1+0x288], R92 ;  /* 0x0002885c01007387 */ /* 0x0001e80000100a00 */
[----:B------:R-:W3:Y:S04]  /*3960*/  @!P2 LDG.E.U16 R91, desc[UR20][R40.64] ;  /* 0x00000014285ba981 */ /* 0x000ee8000c1e1500 */
[----:B------:R0:W4:Y:S01]  /*3970*/  @!P2 LDG.E.U16 R45, desc[UR20][R92.64] ;  /* 0x000000145c2da981 */ /* 0x000122000c1e1500 */
[----:B------:R-:W-:-:S03]  /*3980*/  IMAD R6, R66, 0x5a, RZ ;  /* 0x0000005a42067824 */ /* 0x000fc600078e02ff */
[----:B------:R-:W3:Y:S01]  /*3990*/  LDL.LU.64 R40, [R1+0x17b8] ;  /* 0x0017b80001287983 */ /* 0x000ee20000300a00 */
[----:B0-----:R-:W-:-:S03]  /*39a0*/  IMAD.WIDE R92, R5, 0x2, R64 ;  /* 0x00000002055c7825 */ /* 0x001fc600078e0240 */
[----:B------:R0:W-:Y:S01]  /*39b0*/  STL.64 [R1+0x210], R42 ;  /* 0x0002102a01007387 */ /* 0x0001e20000100a00 */
[----:B------:R-:W-:-:S03]  /*39c0*/  PRMT R44, RZ, 0x7610, R44 ;  /* 0x00007610ff2c7816 */ /* 0x000fc6000000002c */
[----:B------:R1:W-:Y:S01]  /*39d0*/  STL.64 [R1+0x208], R38 ;  /* 0x0002082601007387 */ /* 0x0003e20000100a00 */
[----:B------:R-:W-:-:S03]  /*39e0*/  PRMT R34, RZ, 0x7610, R34 ;  /* 0x00007610ff227816 */ /* 0x000fc60000000022 */
[----:B------:R2:W-:Y:S01]  /*39f0*/  STL.64 [R1+0x190], R92 ;  /* 0x0001905c01007387 */ /* 0x0005e20000100a00 */
[----:B------:R-:W-:Y:S01]  /*3a00*/  PRMT R35, RZ, 0x7610, R35 ;  /* 0x00007610ff237816 */ /* 0x000fe20000000023 */
[----:B0-----:R-:W-:Y:S02]  /*3a10*/  IMAD.WIDE R42, R5, 0x2, R62 ;  /* 0x00000002052a7825 */ /* 0x001fe400078e023e */
[----:B------:R-:W4:Y:S02]  /*3a20*/  @!P4 LDG.E.U16 R44, desc[UR20][R92.64] ;  /* 0x000000145c2cc981 */ /* 0x000f24000c1e1500 */
[----:B-1----:R-:W-:-:S05]  /*3a30*/  IMAD.WIDE R38, R6, 0x2, R64 ;  /* 0x0000000206267825 */ /* 0x002fca00078e0240 */
[----:B------:R-:W4:Y:S04]  /*3a40*/  @!P3 LDG.E.U16 R35, desc[UR20][R38.64] ;  /* 0x000000142623b981 */ /* 0x000f28000c1e1500 */
[----:B--2---:R-:W-:Y:S04]  /*3a50*/  STL [R1+0x50], R36 ;  /* 0x0000502401007387 */ /* 0x004fe80000100800 */
[----:B------:R0:W-:Y:S04]  /*3a60*/  STL [R1+0x54], R37 ;  /* 0x0000542501007387 */ /* 0x0001e80000100800 */
[----:B------:R1:W-:Y:S04]  /*3a70*/  STL.64 [R1+0x188], R42 ;  /* 0x0001882a01007387 */ /* 0x0003e80000100a00 */
[----:B------:R-:W2:Y:S01]  /*3a80*/  LDL.LU.64 R92, [R1+0x17b0] ;  /* 0x0017b000015c7983 */ /* 0x000ea20000300a00 */
[----:B0-----:R-:W-:-:S05]  /*3a90*/  IMAD.WIDE R36, R6, 0x2, R62 ;  /* 0x0000000206247825 */ /* 0x001fca00078e023e */
[----:B------:R-:W2:Y:S01]  /*3aa0*/  @!P3 LDG.E.U16 R34, desc[UR20][R36.64] ;  /* 0x000000142422b981 */ /* 0x000ea2000c1e1500 */
[C---:B------:R-:W-:Y:S02]  /*3ab0*/  VIADD R5, R58.reuse, 0xffffff85 ;  /* 0xffffff853a057836 */ /* 0x040fe40000000000 */
[----:B------:R-:W-:-:S03]  /*3ac0*/  VIADD R7, R58, 0xffffff9d ;  /* 0xffffff9d3a077836 */ /* 0x000fc60000000000 */
[----:B------:R-:W-:Y:S01]  /*3ad0*/  ISETP.GE.U32.AND P3, PT, R5, 0x7fffff06, PT ;  /* 0x7fffff060500780c */ /* 0x000fe20003f66070 */
[C---:B------:R-:W-:Y:S01]  /*3ae0*/  IMAD R5, R66.reuse, 0x62, RZ ;  /* 0x0000006242057824 */ /* 0x040fe200078e02ff */
[----:B---3--:R-:W-:Y:S01]  /*3af0*/  PRMT R41, RZ, 0x7610, R41 ;  /* 0x00007610ff297816 */ /* 0x008fe20000000029 */
[----:B------:R-:W-:Y:S01]  /*3b00*/  STL.64 [R1+0x110], R38 ;  /* 0x0001102601007387 */ /* 0x000fe20000100a00 */
[----:B------:R-:W-:Y:S01]  /*3b10*/  ISETP.GE.U32.AND P2, PT, R7, 0x7fffff1e, PT ;  /* 0x7fffff1e0700780c */ /* 0x000fe20003f46070 */
[----:B------:R-:W-:-:S03]  /*3b20*/  IMAD R6, R66, 0x6a, RZ ;  /* 0x0000006a42067824 */ /* 0x000fc600078e02ff */
[----:B------:R1:W3:Y:S04]  /*3b30*/  @!P4 LDG.E.U16 R41, desc[UR20][R42.64] ;  /* 0x000000142a29c981 */ /* 0x0002e8000c1e1500 */
[----:B------:R0:W-:Y:S01]  /*3b40*/  STL.64 [R1+0x108], R36 ;  /* 0x0001082401007387 */ /* 0x0001e20000100a00 */
[----:B-1----:R-:W-:-:S03]  /*3b50*/  IMAD.WIDE R42, R5, 0x2, R64 ;  /* 0x00000002052a7825 */ /* 0x002fc600078e0240 */
[----:B------:R-:W-:Y:S04]  /*3b60*/  STL [R1+0xbc], R91 ;  /* 0x0000bc5b01007387 */ /* 0x000fe80000100800 */
[----:B----4-:R-:W-:Y:S01]  /*3b70*/  STL [R1+0xb8], R45 ;  /* 0x0000b82d01007387 */ /* 0x010fe20000100800 */
[----:B0-----:R-:W-:-:S03]  /*3b80*/  IMAD.WIDE R36, R6, 0x2, R64 ;  /* 0x0000000206247825 */ /* 0x001fc600078e0240 */
[----:B------:R-:W-:Y:S01]  /*3b90*/  STL.64 [R1+0x90], R42 ;  /* 0x0000902a01007387 */ /* 0x000fe20000100a00 */
[----:B------:R-:W-:-:S06]  /*3ba0*/  PRMT R40, RZ, 0x7610, R40 ;  /* 0x00007610ff287816 */ /* 0x000fcc0000000028 */
[----:B------:R0:W4:Y:S01]  /*3bb0*/  @!P2 LDG.E.U16 R40, desc[UR20][R42.64] ;  /* 0x000000142a28a981 */ /* 0x000122000c1e1500 */
[----:B--2---:R-:W-:Y:S02]  /*3bc0*/  PRMT R93, RZ, 0x7610, R93 ;  /* 0x00007610ff5d7816 */ /* 0x004fe4000000005d */
[----:B------:R-:W-:-:S04]  /*3bd0*/  PRMT R92, RZ, 0x7610, R92 ;  /* 0x00007610ff5c7816 */ /* 0x000fc8000000005c */
[----:B------:R-:W2:Y:S04]  /*3be0*/  @!P5 LDG.E.U16 R93, desc[UR20][R36.64] ;  /* 0x00000014245dd981 */ /* 0x000ea8000c1e1500 */
[----:B------:R-:W-:Y:S04]  /*3bf0*/  STL [R1+0x40], R34 ;  /* 0x0000402201007387 */ /* 0x000fe80000100800 */
[----:B------:R1:W-:Y:S02]  /*3c00*/  STL [R1+0x44], R35 ;  /* 0x0000442301007387 */ /* 0x0003e40000100800 */
[----:B-1----:R-:W-:-:S05]  /*3c10*/  IMAD.WIDE R34, R6, 0x2, R62 ;  /* 0x0000000206227825 */ /* 0x002fca00078e023e */
[----:B------:R-:W3:Y:S01]  /*3c20*/  @!P5 LDG.E.U16 R92, desc[UR20][R34.64] ;  /* 0x00000014225cd981 */ /* 0x000ee2000c1e1500 */
[----:B------:R-:W-:Y:S01]  /*3c30*/  PRMT R31, RZ, 0x7610, R31 ;  /* 0x00007610ff1f7816 */ /* 0x000fe2000000001f */
[----:B------:R-:W-:Y:S01]  /*3c40*/  IMAD.WIDE R38, R5, 0x2, R62 ;  /* 0x0000000205267825 */ /* 0x000fe200078e023e */
[----:B------:R-:W-:-:S04]  /*3c50*/  IADD3 R7, PT, PT, R58, -0x73, RZ ;  /* 0xffffff8d3a077810 */ /* 0x000fc80007ffe0ff */
[----:B------:R1:W4:Y:S01]  /*3c60*/  @!P2 LDG.E.U16 R31, desc[UR20][R38.64] ;  /* 0x00000014261fa981 */ /* 0x000322000c1e1500 */
[----:B------:R-:W-:Y:S01]  /*3c70*/  ISETP.GE.U32.AND P4, PT, R7, 0x7fffff0e, PT ;  /* 0x7fffff0e0700780c */ /* 0x000fe20003f86070 */
[----:B------:R-:W-:Y:S02]  /*3c80*/  VIADD R7, R58, 0xfffffffc ;  /* 0xfffffffc3a077836 */ /* 0x000fe40000000000 */
[----:B------:R1:W-:Y:S01]  /*3c90*/  STL.64 [R1+0x88], R38 ;  /* 0x0000882601007387 */ /* 0x0003e20000100a00 */
[----:B0-----:R-:W-:-:S03]  /*3ca0*/  IMAD R42, R66, 0x72, RZ ;  /* 0x00000072422a7824 */ /* 0x001fc600078e02ff */
[----:B------:R-:W-:Y:S04]  /*3cb0*/  STL.64 [R1+0x10], R36 ;  /* 0x0000102401007387 */ /* 0x000fe80000100a00 */
[----:B------:R-:W-:Y:S01]  /*3cc0*/  STL.64 [R1+0x8], R34 ;  /* 0x0000082201007387 */ /* 0x000fe20000100a00 */
[----:B------:R-:W-:Y:S01]  /*3cd0*/  ISETP.GE.U32.AND P2, PT, R7, 0x7fffff7d, PT ;  /* 0x7fffff7d0700780c */ /* 0x000fe20003f46070 */
[----:B-1----:R-:W-:Y:S01]  /*3ce0*/  IMAD R38, R66, 0x7a, RZ ;  /* 0x0000007a42267824 */ /* 0x002fe200078e02ff */
[----:B------:R-:W-:Y:S02]  /*3cf0*/  PRMT R30, RZ, 0x7610, R30 ;  /* 0x00007610ff1e7816 */ /* 0x000fe4000000001e */
[----:B------:R-:W-:Y:S02]  /*3d00*/  PRMT R7, RZ, 0x7610, R7 ;  /* 0x00007610ff077816 */ /* 0x000fe40000000007 */
[----:B------:R-:W-:-:S02]  /*3d10*/  PRMT R27, RZ, 0x7610, R27 ;  /* 0x00007610ff1b7816 */ /* 0x000fc4000000001b */
[----:B------:R-:W-:Y:S01]  /*3d20*/  PRMT R26, RZ, 0x7610, R26 ;  /* 0x00007610ff1a7816 */ /* 0x000fe2000000001a */
[----:B--2---:R-:W-:Y:S04]  /*3d30*/  STL [R1+0x1704], R93 ;  /* 0x0017045d01007387 */ /* 0x004fe80000100800 */
[----:B------:R0:W-:Y:S02]  /*3d40*/  STL [R1+0x4c], R44 ;  /* 0x00004c2c01007387 */ /* 0x0001e40000100800 */
[----:B0-----:R-:W-:-:S04]  /*3d50*/  IMAD.WIDE R44, R42, 0x2, R64 ;  /* 0x000000022a2c7825 */ /* 0x001fc800078e0240 */
[----:B------:R-:W-:Y:S01]  /*3d60*/  IMAD.WIDE R42, R42, 0x2, R62 ;  /* 0x000000022a2a7825 */ /* 0x000fe200078e023e */
[----:B------:R-:W2:Y:S04]  /*3d70*/  @!P4 LDG.E.U16 R30, desc[UR20][R44.64] ;  /* 0x000000142c1ec981 */ /* 0x000ea8000c1e1500 */
[----:B---3--:R-:W-:Y:S04]  /*3d80*/  STL [R1+0x1708], R92 ;  /* 0x0017085c01007387 */ /* 0x008fe80000100800 */
[----:B------:R-:W-:Y:S04]  /*3d90*/  STL [R1+0x48], R41 ;  /* 0x0000482901007387 */ /* 0x000fe80000100800 */
[----:B----4-:R0:W-:Y:S04]  /*3da0*/  STL [R1+0x3c], R40 ;  /* 0x00003c2801007387 */ /* 0x0101e80000100800 */
[----:B------:R-:W3:Y:S01]  /*3db0*/  @!P4 LDG.E.U16 R27, desc[UR20][R42.64] ;  /* 0x000000142a1bc981 */ /* 0x000ee2000c1e1500 */
[----:B0-----:R-:W-:-:S04]  /*3dc0*/  IMAD.WIDE R40, R38, 0x2, R64 ;  /* 0x0000000226287825 */ /* 0x001fc800078e0240 */
[----:B------:R-:W-:Y:S01]  /*3dd0*/  IMAD.WIDE R38, R38, 0x2, R62 ;  /* 0x0000000226267825 */ /* 0x000fe200078e023e */
[----:B------:R-:W4:Y:S04]  /*3de0*/  @!P3 LDG.E.U16 R26, desc[UR20][R40.64] ;  /* 0x00000014281ab981 */ /* 0x000f28000c1e1500 */
[----:B------:R-:W3:Y:S04]  /*3df0*/  @!P3 LDG.E.U16 R7, desc[UR20][R38.64] ;  /* 0x000000142607b981 */ /* 0x000ee8000c1e1500 */
[----:B------:R-:W-:Y:S04]  /*3e00*/  STL [R1+0x11c8], R44 ;  /* 0x0011c82c01007387 */ /* 0x000fe80000100800 */
[----:B------:R-:W-:Y:S04]  /*3e10*/  STL [R1+0x134c], R44 ;  /* 0x00134c2c01007387 */ /* 0x000fe80000100800 */
[----:B------:R-:W-:Y:S01]  /*3e20*/  STL [R1+0x167c], R44 ;  /* 0x00167c2c01007387 */ /* 0x000fe20000100800 */
[----:B------:R-:W-:-:S03]  /*3e30*/  VIADD R5, R58, 0xfffffff4 ;  /* 0xfffffff43a057836 */ /* 0x000fc60000000000 */
[----:B------:R-:W-:Y:S04]  /*3e40*/  STL [R1+0x11c4], R45 ;  /* 0x0011c42d01007387 */ /* 0x000fe80000100800 */
[----:B------:R-:W-:Y:S04]  /*3e50*/  STL [R1+0x1340], R45 ;  /* 0x0013402d01007387 */ /* 0x000fe80000100800 */
[----:B------:R-:W-:Y:S04]  /*3e60*/  STL [R1+0x1680], R45 ;  /* 0x0016802d01007387 */ /* 0x000fe80000100800 */
[----:B------:R-:W-:Y:S04]  /*3e70*/  STL [R1+0x11d0], R42 ;  /* 0x0011d02a01007387 */ /* 0x000fe80000100800 */
[----:B------:R-:W-:Y:S01]  /*3e80*/  STL [R1+0x1364], R42 ;  /* 0x0013642a01007387 */ /* 0x000fe20000100800 */
[----:B------:R-:W-:-:S03]  /*3e90*/  ISETP.GE.U32.AND P5, PT, R5, 0x7fffff75, PT ;  /* 0x7fffff750500780c */ /* 0x000fc60003fa6070 */
        /* <DEDUP_REMOVED lines=9> */
[----:B------:R-:W-:-:S03]  /*3f30*/  IMAD R5, R66, 0x3, RZ ;  /* 0x0000000342057824 */ /* 0x000fc600078e02ff */
[----:B------:R-:W-:Y:S04]  /*3f40*/  STL [R1+0x168c], R40 ;  /* 0x00168c2801007387 */ /* 0x000fe80000100800 */
[----:B------:R-:W-:Y:S01]  /*3f50*/  STL [R1+0x11d4], R41 ;  /* 0x0011d42901007387 */ /* 0x000fe20000100800 */
[----:B------:R-:W-:-:S03]  /*3f60*/  VIADD R6, R58, 0xffffffec ;  /* 0xffffffec3a067836 */ /* 0x000fc60000000000 */
[----:B------:R-:W-:Y:S01]  /*3f70*/  STL [R1+0x136c], R41 ;  /* 0x00136c2901007387 */ /* 0x000fe20000100800 */
[----:B------:R-:W-:-:S03]  /*3f80*/  PRMT R32, RZ, 0x7610, R32 ;  /* 0x00007610ff207816 */ /* 0x000fc60000000020 */
[----:B------:R-:W-:Y:S01]  /*3f90*/  STL [R1+0x1690], R41 ;  /* 0x0016902901007387 */ /* 0x000fe20000100800 */
[----:B------:R-:W-:-:S03]  /*3fa0*/  PRMT R33, RZ, 0x7610, R33 ;  /* 0x00007610ff217816 */ /* 0x000fc60000000021 */
[----:B------:R-:W-:Y:S01]  /*3fb0*/  STL [R1+0x11e0], R38 ;  /* 0x0011e02601007387 */ /* 0x000fe20000100800 */
[----:B------:R-:W-:-:S03]  /*3fc0*/  IMAD.WIDE R36, R5, 0x2, R62 ;  /* 0x0000000205247825 */ /* 0x000fc600078e023e */
[----:B------:R-:W-:Y:S01]  /*3fd0*/  STL [R1+0x14e8], R38 ;  /* 0x0014e82601007387 */ /* 0x000fe20000100800 */
[----:B------:R-:W-:-:S03]  /*3fe0*/  IMAD.WIDE R34, R5, 0x2, R64 ;  /* 0x0000000205227825 */ /* 0x000fc600078e0240 */
[----:B------:R-:W-:Y:S01]  /*3ff0*/  STL [R1+0x1694], R38 ;  /* 0x0016942601007387 */ /* 0x000fe20000100800 */
[----:B------:R-:W-:-:S03]  /*4000*/  ISETP.GE.U32.AND P4, PT, R6, 0x7fffff6d, PT ;  /* 0x7fffff6d0600780c */ /* 0x000fc60003f86070 */
[----:B------:R-:W-:Y:S01]  /*4010*/  STL [R1+0x11dc], R39 ;  /* 0x0011dc2701007387 */ /* 0x000fe20000100800 */
[----:B------:R-:W-:-:S03]  /*4020*/  IMAD R6, R66, 0xb, RZ ;  /* 0x0000000b42067824 */ /* 0x000fc600078e02ff */
[----:B------:R-:W-:Y:S04]  /*4030*/  STL [R1+0x14ec], R39 ;  /* 0x0014ec2701007387 */ /* 0x000fe80000100800 */
[----:B------:R-:W-:Y:S01]  /*4040*/  STL [R1+0x1698], R39 ;  /* 0x0016982701007387 */ /* 0x000fe20000100800 */
[----:B------:R-:W-:-:S03]  /*4050*/  PRMT R24, RZ, 0x7610, R24 ;  /* 0x00007610ff187816 */ /* 0x000fc60000000018 */
[----:B------:R-:W4:Y:S01]  /*4060*/  @!P2 LDG.E.U16 R32, desc[UR20][R36.64] ;  /* 0x000000142420a981 */ /* 0x000f22000c1e1500 */
[----:B------:R-:W-:-:S03]  /*4070*/  PRMT R25, RZ, 0x7610, R25 ;  /* 0x00007610ff197816 */ /* 0x000fc60000000019 */
[----:B------:R-:W4:Y:S04]  /*4080*/  @!P2 LDG.E.U16 R33, desc[UR20][R34.64] ;  /* 0x000000142221a981 */ /* 0x000f28000c1e1500 */
[----:B--2---:R0:W-:Y:S02]  /*4090*/  STL [R1+0xcc], R30 ;  /* 0x0000cc1e01007387 */ /* 0x0041e40000100800 */
[----:B0-----:R-:W-:-:S05]  /*40a0*/  IMAD.WIDE R30, R6, 0x2, R64 ;  /* 0x00000002061e7825 */ /* 0x001fca00078e0240 */
[----:B------:R0:W2:Y:S04]  /*40b0*/  @!P5 LDG.E.U16 R25, desc[UR20][R30.64] ;  /* 0x000000141e19d981 */ /* 0x0000a8000c1e1500 */
[----:B---3--:R-:W-:Y:S04]  /*40c0*/  STL [R1+0xc0], R7 ;  /* 0x0000c00701007387 */ /* 0x008fe80000100800 */
[----:B------:R-:W-:Y:S04]  /*40d0*/  STL [R1+0xc8], R27 ;  /* 0x0000c81b01007387 */ /* 0x000fe80000100800 */
[----:B------:R-:W-:Y:S04]  /*40e0*/  STL.64 [R1+0x688], R34 ;  /* 0x0006882201007387 */ /* 0x000fe80000100a00 */
[----:B----4-:R1:W-:Y:S02]  /*40f0*/  STL [R1+0xc4], R26 ;  /* 0x0000c41a01007387 */ /* 0x0103e40000100800 */
[----:B-1----:R-:W-:-:S05]  /*4100*/  IMAD.WIDE R26, R6, 0x2, R62 ;  /* 0x00000002061a7825 */ /* 0x002fca00078e023e */
[----:B------:R1:W3:Y:S01]  /*4110*/  @!P5 LDG.E.U16 R24, desc[UR20][R26.64] ;  /* 0x000000141a18d981 */ /* 0x0002e2000c1e1500 */
[----:B------:R-:W-:-:S03]  /*4120*/  VIADD R5, R58, 0xffffffd4 ;  /* 0xffffffd43a057836 */ /* 0x000fc60000000000 */
[----:B------:R4:W-:Y:S02]  /*4130*/  STL.64 [R1+0x680], R36 ;  /* 0x0006802401007387 */ /* 0x0009e40000100a00 */
[----:B------:R-:W-:Y:S02]  /*4140*/  ISETP.GE.U32.AND P5, PT, R5, 0x7fffff55, PT ;  /* 0x7fffff550500780c */ /* 0x000fe40003fa6070 */
[----:B------:R-:W2:Y:S01]  /*4150*/  LDL.LU.64 R34, [R1+0x17a8] ;  /* 0x0017a80001227983 */ /* 0x000ea20000300a00 */
[----:B------:R-:W-:Y:S01]  /*4160*/  IMAD R5, R66, 0x13, RZ ;  /* 0x0000001342057824 */ /* 0x000fe200078e02ff */
[----:B------:R-:W-:Y:S02]  /*4170*/  PRMT R28, RZ, 0x7610, R28 ;  /* 0x00007610ff1c7816 */ /* 0x000fe4000000001c */
[----:B----4-:R-:W4:Y:S04]  /*4180*/  LDL.LU.64 R36, [R1+0x17a0] ;  /* 0x0017a00001247983 */ /* 0x010f280000300a00 */
[----:B------:R0:W-:Y:S01]  /*4190*/  STL.64 [R1+0x608], R30 ;  /* 0x0006081e01007387 */ /* 0x0001e20000100a00 */
[----:B------:R-:W-:-:S03]  /*41a0*/  PRMT R29, RZ, 0x7610, R29 ;  /* 0x00007610ff1d7816 */ /* 0x000fc6000000001d */
[----:B------:R1:W-:Y:S01]  /*41b0*/  STL.64 [R1+0x600], R26 ;  /* 0x0006001a01007387 */ /* 0x0003e20000100a00 */
[----:B------:R-:W-:Y:S02]  /*41c0*/  IMAD R6, R66, 0x1b, RZ ;  /* 0x0000001b42067824 */ /* 0x000fe400078e02ff */
[----:B0-----:R-:W-:Y:S01]  /*41d0*/  IMAD.WIDE R30, R5, 0x2, R64 ;  /* 0x00000002051e7825 */ /* 0x001fe200078e0240 */
[----:B------:R-:W-:Y:S02]  /*41e0*/  PRMT R22, RZ, 0x7610, R22 ;  /* 0x00007610ff167816 */ /* 0x000fe40000000016 */
[----:B------:R-:W-:Y:S02]  /*41f0*/  PRMT R23, RZ, 0x7610, R23 ;  /* 0x00007610ff177816 */ /* 0x000fe40000000017 */
[----:B------:R-:W4:Y:S01]  /*4200*/  @!P4 LDG.E.U16 R29, desc[UR20][R30.64] ;  /* 0x000000141e1dc981 */ /* 0x000f22000c1e1500 */
[----:B-1----:R-:W-:-:S05]  /*4210*/  IMAD.WIDE R26, R6, 0x2, R64 ;  /* 0x00000002061a7825 */ /* 0x002fca00078e0240 */
[----:B------:R0:W4:Y:S04]  /*4220*/  @!P3 LDG.E.U16 R23, desc[UR20][R26.64] ;  /* 0x000000141a17b981 */ /* 0x000128000c1e1500 */
[----:B------:R-:W-:Y:S04]  /*4230*/  STL [R1+0x2b8], R32 ;  /* 0x0002b82001007387 */ /* 0x000fe80000100800 */
[----:B------:R1:W-:Y:S04]  /*4240*/  STL [R1+0x2bc], R33 ;  /* 0x0002bc2101007387 */ /* 0x0003e80000100800 */
[----:B------:R-:W-:Y:S01]  /*4250*/  STL.64 [R1+0x588], R30 ;  /* 0x0005881e01007387 */ /* 0x000fe20000100a00 */
[----:B-1----:R-:W-:-:S05]  /*4260*/  IMAD.WIDE R32, R5, 0x2, R62 ;  /* 0x0000000205207825 */ /* 0x002fca00078e023e */
[----:B------:R-:W4:Y:S04]  /*4270*/  @!P4 LDG.E.U16 R28, desc[UR20][R32.64] ;  /* 0x00000014201cc981 */ /* 0x000f28000c1e1500 */
[----:B---3--:R-:W-:Y:S04]  /*4280*/  STL [R1+0x250], R24 ;  /* 0x0002501801007387 */ /* 0x008fe80000100800 */
[----:B--2---:R1:W-:Y:S02]  /*4290*/  STL [R1+0x254], R25 ;  /* 0x0002541901007387 */ /* 0x0043e40000100800 */
[----:B-1----:R-:W-:-:S05]  /*42a0*/  IMAD.WIDE R24, R6, 0x2, R62 ;  /* 0x0000000206187825 */ /* 0x002fca00078e023e */
[----:B------:R1:W2:Y:S01]  /*42b0*/  @!P3 LDG.E.U16 R22, desc[UR20][R24.64] ;  /* 0x000000141816b981 */ /* 0x0002a2000c1e1500 */
[C---:B------:R-:W-:Y:S02]  /*42c0*/  VIADD R5, R58.reuse, 0xffffffc4 ;  /* 0xffffffc43a057836 */ /* 0x040fe40000000000 */
[----:B------:R-:W-:Y:S01]  /*42d0*/  VIADD R7, R58, 0xffffffdc ;  /* 0xffffffdc3a077836 */ /* 0x000fe20000000000 */
[----:B------:R3:W-:Y:S02]  /*42e0*/  STL.64 [R1+0x580], R32 ;  /* 0x0005802001007387 */ /* 0x0007e40000100a00 */
[----:B------:R-:W-:Y:S02]  /*42f0*/  ISETP.GE.U32.AND P3, PT, R5, 0x7fffff45, PT ;  /* 0x7fffff450500780c */ /* 0x000fe40003f66070 */
[----:B------:R-:W2:Y:S01]  /*4300*/  LDL.LU.64 R30, [R1+0x1798] ;  /* 0x00179800011e7983 */ /* 0x000ea20000300a00 */
[----:B------:R-:W-:Y:S01]  /*4310*/  IMAD R5, R66, 0x23, RZ ;  /* 0x0000002342057824 */ /* 0x000fe200078e02ff */
[----:B------:R-:W-:-:S02]  /*4320*/  ISETP.GE.U32.AND P2, PT, R7, 0x7fffff5d, PT ;  /* 0x7fffff5d0700780c */ /* 0x000fc40003f46070 */
[----:B---3--:R-:W3:Y:S04]  /*4330*/  LDL.LU.64 R32, [R1+0x1790] ;  /* 0x0017900001207983 */ /* 0x008ee80000300a00 */
[----:B------:R0:W-:Y:S04]  /*4340*/  STL.64 [R1+0x508], R26 ;  /* 0x0005081a01007387 */ /* 0x0001e80000100a00 */
[----:B------:R1:W-:Y:S01]  /*4350*/  STL.64 [R1+0x500], R24 ;  /* 0x0005001801007387 */ /* 0x0003e20000100a00 */
[----:B------:R-:W-:Y:S01]  /*4360*/  PRMT R34, RZ, 0x7610, R34 ;  /* 0x00007610ff227816 */ /* 0x000fe20000000022 */
[----:B------:R-:W-:Y:S01]  /*4370*/  IMAD R6, R66, 0x2b, RZ ;  /* 0x0000002b42067824 */ /* 0x000fe200078e02ff */
[----:B------:R-:W-:-:S02]  /*4380*/  PRMT R35, RZ, 0x7610, R35 ;  /* 0x00007610ff237816 */ /* 0x000fc40000000023 */
[----:B------:R-:W-:Y:S01]  /*4390*/  PRMT R20, RZ, 0x7610, R20 ;  /* 0x00007610ff147816 */ /* 0x000fe20000000014 */
[----:B0-----:R-:W-:Y:S01]  /*43a0*/  IMAD.WIDE R26, R5, 0x2, R62 ;  /* 0x00000002051a7825 */ /* 0x001fe200078e023e */
[----:B------:R-:W-:-:S03]  /*43b0*/  PRMT R21, RZ, 0x7610, R21 ;  /* 0x00007610ff157816 */ /* 0x000fc60000000015 */
[--C-:B-1----:R-:W-:Y:S01]  /*43c0*/  IMAD.WIDE R24, R6, 0x2, R64.reuse ;  /* 0x0000000206187825 */ /* 0x102fe200078e0240 */
[----:B------:R-:W3:Y:S04]  /*43d0*/  @!P2 LDG.E.U16 R34, desc[UR20][R26.64] ;  /* 0x000000141a22a981 */ /* 0x000ee8000c1e1500 */
[----:B------:R0:W3:Y:S04]  /*43e0*/  @!P5 LDG.E.U16 R21, desc[UR20][R24.64] ;  /* 0x000000141815d981 */ /* 0x0000e8000c1e1500 */
[----:B----4-:R-:W-:Y:S04]  /*43f0*/  STL [R1+0x248], R28 ;  /* 0x0002481c01007387 */ /* 0x010fe80000100800 */
[----:B------:R1:W-:Y:S02]  /*4400*/  STL [R1+0x24c], R29 ;  /* 0x00024c1d01007387 */ /* 0x0003e40000100800 */
[----:B-1----:R-:W-:-:S05]  /*4410*/  IMAD.WIDE R28, R5, 0x2, R64 ;  /* 0x00000002051c7825 */ /* 0x002fca00078e0240 */
[----:B------:R-:W-:Y:S04]  /*4420*/  STL.64 [R1+0x488], R28 ;  /* 0x0004881c01007387 */ /* 0x000fe80000100a00 */
[----:B------:R-:W4:Y:S04]  /*4430*/  @!P2 LDG.E.U16 R35, desc[UR20][R28.64] ;  /* 0x000000141c23a981 */ /* 0x000f28000c1e1500 */
[----:B--2---:R-:W-:Y:S04]  /*4440*/  STL [R1+0x240], R22 ;  /* 0x0002401601007387 */ /* 0x004fe80000100800 */
[----:B------:R1:W-:Y:S02]  /*4450*/  STL [R1+0x244], R23 ;  /* 0x0002441701007387 */ /* 0x0003e40000100800 */
[----:B-1----:R-:W-:-:S05]  /*4460*/  IMAD.WIDE R22, R6, 0x2, R62 ;  /* 0x0000000206167825 */ /* 0x002fca00078e023e */
[----:B------:R1:W2:Y:S01]  /*4470*/  @!P5 LDG.E.U16 R20, desc[UR20][R22.64] ;  /* 0x000000141614d981 */ /* 0x0002a2000c1e1500 */
[C---:B------:R-:W-:Y:S02]  /*4480*/  VIADD R5, R58.reuse, 0xffffffb4 ;  /* 0xffffffb43a057836 */ /* 0x040fe40000000000 */
[----:B------:R-:W-:Y:S01]  /*4490*/  VIADD R7, R58, 0xffffffcc ;  /* 0xffffffcc3a077836 */ /* 0x000fe20000000000 */
[----:B------:R0:W-:Y:S02]  /*44a0*/  STL.64 [R1+0x480], R26 ;  /* 0x0004801a01007387 */ /* 0x0001e40000100a00 */
[----:B------:R-:W-:Y:S01]  /*44b0*/  ISETP.GE.U32.AND P5, PT, R5, 0x7fffff35, PT ;  /* 0x7fffff350500780c */ /* 0x000fe20003fa6070 */
[C---:B------:R-:W-:Y:S01]  /*44c0*/  IMAD R5, R66.reuse, 0x33, RZ ;  /* 0x0000003342057824 */ /* 0x040fe200078e02ff */
[----:B------:R-:W2:Y:S01]  /*44d0*/  LDL.LU.64 R28, [R1+0x1788] ;  /* 0x00178800011c7983 */ /* 0x000ea20000300a00 */
[----:B------:R-:W-:Y:S01]  /*44e0*/  ISETP.GE.U32.AND P4, PT, R7, 0x7fffff4d, PT ;  /* 0x7fffff4d0700780c */ /* 0x000fe20003f86070 */
[----:B------:R-:W-:-:S02]  /*44f0*/  IMAD R6, R66, 0x3b, RZ ;  /* 0x0000003b42067824 */ /* 0x000fc400078e02ff */
[----:B0-----:R-:W2:Y:S04]  /*4500*/  LDL.LU.64 R26, [R1+0x1780] ;  /* 0x00178000011a7983 */ /* 0x001ea80000300a00 */
[----:B------:R0:W-:Y:S04]  /*4510*/  STL.64 [R1+0x408], R24 ;  /* 0x0004081801007387 */ /* 0x0001e80000100a00 */
[----:B------:R1:W-:Y:S04]  /*4520*/  STL.64 [R1+0x400], R22 ;  /* 0x0004001601007387 */ /* 0x0003e80000100a00 */
[----:B---3--:R-:W-:Y:S01]  /*4530*/  STL [R1+0x238], R34 ;  /* 0x0002382201007387 */ /* 0x008fe20000100800 */
[----:B0-----:R-:W-:Y:S01]  /*4540*/  IMAD.WIDE R24, R5, 0x2, R64 ;  /* 0x0000000205187825 */ /* 0x001fe200078e0240 */
[----:B------:R-:W-:-:S02]  /*4550*/  PRMT R18, RZ, 0x7610, R18 ;  /* 0x00007610ff127816 */ /* 0x000fc40000000012 */
[----:B------:R-:W-:Y:S01]  /*4560*/  PRMT R19, RZ, 0x7610, R19 ;  /* 0x00007610ff137816 */ /* 0x000fe20000000013 */
[----:B-1----:R-:W-:Y:S01]  /*4570*/  IMAD.WIDE R22, R5, 0x2, R62 ;  /* 0x0000000205167825 */ /* 0x002fe200078e023e */
[----:B------:R-:W-:Y:S02]  /*4580*/  PRMT R36, RZ, 0x7610, R36 ;  /* 0x00007610ff247816 */ /* 0x000fe40000000024 */
[----:B------:R-:W-:-:S04]  /*4590*/  PRMT R37, RZ, 0x7610, R37 ;  /* 0x00007610ff257816 */ /* 0x000fc80000000025 */
[----:B------:R-:W3:Y:S04]  /*45a0*/  @!P4 LDG.E.U16 R36, desc[UR20][R22.64] ;  /* 0x000000141624c981 */ /* 0x000ee8000c1e1500 */
[----:B------:R-:W3:Y:S04]  /*45b0*/  @!P4 LDG.E.U16 R37, desc[UR20][R24.64] ;  /* 0x000000141825c981 */ /* 0x000ee8000c1e1500 */
[----:B----4-:R0:W-:Y:S04]  /*45c0*/  STL [R1+0x23c], R35 ;  /* 0x00023c2301007387 */ /* 0x0101e80000100800 */
[----:B------:R-:W-:Y:S01]  /*45d0*/  STL.64 [R1+0x388], R24 ;  /* 0x0003881801007387 */ /* 0x000fe20000100a00 */
[----:B0-----:R-:W-:-:S05]  /*45e0*/  IMAD.WIDE R34, R6, 0x2, R64 ;  /* 0x0000000206227825 */ /* 0x001fca00078e0240 */
[----:B------:R0:W4:Y:S04]  /*45f0*/  @!P3 LDG.E.U16 R19, desc[UR20][R34.64] ;  /* 0x000000142213b981 */ /* 0x000128000c1e1500 */
[----:B--2---:R-:W-:Y:S04]  /*4600*/  STL [R1+0x1d0], R20 ;  /* 0x0001d01401007387 */ /* 0x004fe80000100800 */
[----:B------:R1:W-:Y:S02]  /*4610*/  STL [R1+0x1d4], R21 ;  /* 0x0001d41501007387 */ /* 0x0003e40000100800 */
[----:B-1----:R-:W-:-:S05]  /*4620*/  IMAD.WIDE R20, R6, 0x2, R62 ;  /* 0x0000000206147825 */ /* 0x002fca00078e023e */
[----:B------:R1:W2:Y:S01]  /*4630*/  @!P3 LDG.E.U16 R18, desc[UR20][R20.64] ;  /* 0x000000141412b981 */ /* 0x0002a2000c1e1500 */
[C---:B------:R-:W-:Y:S01]  /*4640*/  VIADD R7, R58.reuse, 0xffffffbc ;  /* 0xffffffbc3a077836 */ /* 0x040fe20000000000 */
[----:B------:R-:W-:Y:S02]  /*4650*/  IADD3 R5, PT, PT, R58, -0x5c, RZ ;  /* 0xffffffa43a057810 */ /* 0x000fe40007ffe0ff */
[----:B------:R0:W-:Y:S02]  /*4660*/  STL.64 [R1+0x380], R22 ;  /* 0x0003801601007387 */ /* 0x0001e40000100a00 */
[----:B------:R-:W-:Y:S02]  /*4670*/  ISETP.GE.U32.AND P2, PT, R7, 0x7fffff3d, PT ;  /* 0x7fffff3d0700780c */ /* 0x000fe40003f46070 */
[----:B------:R-:W3:Y:S01]  /*4680*/  LDL.LU.64 R24, [R1+0x1778] ;  /* 0x0017780001187983 */ /* 0x000ee20000300a00 */
[C---:B------:R-:W-:Y:S01]  /*4690*/  IMAD R6, R66.reuse, 0x4b, RZ ;  /* 0x0000004b42067824 */ /* 0x040fe200078e02ff */
[----:B------:R-:W-:Y:S01]  /*46a0*/  ISETP.GE.U32.AND P3, PT, R5, 0x7fffff25, PT ;  /* 0x7fffff250500780c */ /* 0x000fe20003f66070 */
[----:B------:R-:W-:Y:S01]  /*46b0*/  IMAD R5, R66, 0x43, RZ ;  /* 0x0000004342057824 */ /* 0x000fe200078e02ff */
[----:B0-----:R-:W3:Y:S04]  /*46c0*/  LDL.LU.64 R22, [R1+0x1770] ;  /* 0x0017700001167983 */ /* 0x001ee80000300a00 */
[----:B------:R0:W-:Y:S01]  /*46d0*/  STL.64 [R1+0x308], R34 ;  /* 0x0003082201007387 */ /* 0x0001e20000100a00 */
[----:B------:R-:W-:-:S03]  /*46e0*/  PRMT R16, RZ, 0x7610, R16 ;  /* 0x00007610ff107816 */ /* 0x000fc60000000010 */
[----:B------:R1:W-:Y:S01]  /*46f0*/  STL.64 [R1+0x2f8], R20 ;  /* 0x0002f81401007387 */ /* 0x0003e20000100a00 */
[----:B------:R-:W-:Y:S02]  /*4700*/  PRMT R17, RZ, 0x7610, R17 ;  /* 0x00007610ff117816 */ /* 0x000fe40000000011 */
[----:B------:R-:W-:Y:S02]  /*4710*/  PRMT R86, RZ, 0x7610, R86 ;  /* 0x00007610ff567816 */ /* 0x000fe40000000056 */
[----:B------:R-:W-:Y:S01]  /*4720*/  PRMT R87, RZ, 0x7610, R87 ;  /* 0x00007610ff577816 */ /* 0x000fe20000000057 */
[----:B0-----:R-:W-:-:S04]  /*4730*/  IMAD.WIDE R34, R6, 0x2, R62 ;  /* 0x0000000206227825 */ /* 0x001fc800078e023e */
[C---:B-1----:R-:W-:Y:S01]  /*4740*/  IMAD.WIDE R20, R5.reuse, 0x2, R64 ;  /* 0x0000000205147825 */ /* 0x042fe200078e0240 */
[----:B------:R-:W3:Y:S04]  /*4750*/  @!P5 LDG.E.U16 R16, desc[UR20][R34.64] ;  /* 0x000000142210d981 */ /* 0x000ee8000c1e1500 */
[----:B------:R-:W3:Y:S01]  /*4760*/  @!P2 LDG.E.U16 R87, desc[UR20][R20.64] ;  /* 0x000000141457a981 */ /* 0x000ee2000c1e1500 */
[----:B------:R-:W-:Y:S02]  /*4770*/  PRMT R30, RZ, 0x7610, R30 ;  /* 0x00007610ff1e7816 */ /* 0x000fe4000000001e */
[----:B------:R-:W-:Y:S01]  /*4780*/  PRMT R31, RZ, 0x7610, R31 ;  /* 0x00007610ff1f7816 */ /* 0x000fe2000000001f */
[----:B--2---:R-:W-:Y:S04]  /*4790*/  STL [R1+0x1c0], R18 ;  /* 0x0001c01201007387 */ /* 0x004fe80000100800 */
[----:B----4-:R0:W-:Y:S04]  /*47a0*/  STL [R1+0x1c4], R19 ;  /* 0x0001c41301007387 */ /* 0x0101e80000100800 */
[----:B---3--:R-:W-:Y:S04]  /*47b0*/  STL [R1+0x1c8], R36 ;  /* 0x0001c82401007387 */ /* 0x008fe80000100800 */
[----:B------:R1:W-:Y:S01]  /*47c0*/  STL [R1+0x1cc], R37 ;  /* 0x0001cc2501007387 */ /* 0x0003e20000100800 */
[----:B0-----:R-:W-:-:S04]  /*47d0*/  IMAD.WIDE R18, R5, 0x2, R62 ;  /* 0x0000000205127825 */ /* 0x001fc800078e023e */
[----:B-1----:R-:W-:Y:S01]  /*47e0*/  IMAD.WIDE R36, R6, 0x2, R64 ;  /* 0x0000000206247825 */ /* 0x002fe200078e0240 */
[----:B------:R-:W2:Y:S04]  /*47f0*/  @!P2 LDG.E.U16 R86, desc[UR20][R18.64] ;  /* 0x000000141256a981 */ /* 0x000ea8000c1e1500 */
[----:B------:R0:W3:Y:S01]  /*4800*/  @!P5 LDG.E.U16 R17, desc[UR20][R36.64] ;  /* 0x000000142411d981 */ /* 0x0000e2000c1e1500 */
[----:B------:R-:W-:-:S03]  /*4810*/  IMAD R6, R66, 0x5b, RZ ;  /* 0x0000005b42067824 */ /* 0x000fc600078e02ff */
[----:B------:R1:W-:Y:S04]  /*4820*/  STL.64 [R1+0x280], R20 ;  /* 0x0002801401007387 */ /* 0x0003e80000100a00 */
[----:B------:R4:W-:Y:S04]  /*4830*/  STL.64 [R1+0x278], R18 ;  /* 0x0002781201007387 */ /* 0x0009e80000100a00 */
[----:B-1----:R-:W2:Y:S04]  /*4840*/  LDL.LU.64 R20, [R1+0x1768] ;  /* 0x0017680001147983 */ /* 0x002ea80000300a00 */
[----:B----4-:R-:W4:Y:S04]  /*4850*/  LDL.LU.64 R18, [R1+0x1760] ;  /* 0x0017600001127983 */ /* 0x010f280000300a00 */
[----:B------:R0:W-:Y:S04]  /*4860*/  STL.64 [R1+0x200], R36 ;  /* 0x0002002401007387 */ /* 0x0001e80000100a00 */
[----:B------:R1:W-:Y:S01]  /*4870*/  STL.64 [R1+0x1f8], R34 ;  /* 0x0001f82201007387 */ /* 0x0003e20000100a00 */
[----:B0-----:R-:W-:-:S04]  /*4880*/  IMAD.WIDE R36, R6, 0x2, R64 ;  /* 0x0000000206247825 */ /* 0x001fc800078e0240 */
[----:B-1----:R-:W-:Y:S01]  /*4890*/  IMAD.WIDE R34, R6, 0x2, R62 ;  /* 0x0000000206227825 */ /* 0x002fe200078e023e */
[----:B------:R0:W4:Y:S04]  /*48a0*/  @!P3 LDG.E.U16 R31, desc[UR20][R36.64] ;  /* 0x00000014241fb981 */ /* 0x000128000c1e1500 */
[----:B------:R-:W4:Y:S01]  /*48b0*/  @!P3 LDG.E.U16 R30, desc[UR20][R34.64] ;  /* 0x00000014221eb981 */ /* 0x000f22000c1e1500 */
[C---:B------:R-:W-:Y:S02]  /*48c0*/  VIADD R7, R58.reuse, 0xffffffac ;  /* 0xffffffac3a077836 */ /* 0x040fe40000000000 */
[----:B------:R-:W-:-:S03]  /*48d0*/  VIADD R5, R58, 0xffffff94 ;  /* 0xffffff943a057836 */ /* 0x000fc60000000000 */
[----:B------:R-:W-:Y:S02]  /*48e0*/  ISETP.GE.U32.AND P4, PT, R7, 0x7fffff2d, PT ;  /* 0x7fffff2d0700780c */ /* 0x000fe40003f86070 */
[----:B------:R-:W-:Y:S01]  /*48f0*/  ISETP.GE.U32.AND P5, PT, R5, 0x7fffff15, PT ;  /* 0x7fffff150500780c */ /* 0x000fe20003fa6070 */
[----:B------:R-:W-:Y:S01]  /*4900*/  IMAD R5, R66, 0x53, RZ ;  /* 0x0000005342057824 */ /* 0x000fe200078e02ff */
[----:B------:R-:W-:Y:S01]  /*4910*/  STL [R1+0x150], R16 ;  /* 0x0001501001007387 */ /* 0x000fe20000100800 */
[----:B------:R-:W-:Y:S01]  /*4920*/  VIADD R7, R58, 0xffffff9c ;  /* 0xffffff9c3a077836 */ /* 0x000fe20000000000 */
[----:B------:R-:W-:-:S04]  /*4930*/  PRMT R90, RZ, 0x7610, R90 ;  /* 0x00007610ff5a7816 */ /* 0x000fc8000000005a */
[----:B------:R-:W-:Y:S02]  /*4940*/  ISETP.GE.U32.AND P2, PT, R7, 0x7fffff1d, PT ;  /* 0x7fffff1d0700780c */ /* 0x000fe40003f46070 */
[----:B------:R-:W-:Y:S02]  /*4950*/  PRMT R83, RZ, 0x7610, R83 ;  /* 0x00007610ff537816 */ /* 0x000fe40000000053 */
[----:B------:R-:W-:Y:S02]  /*4960*/  PRMT R32, RZ, 0x7610, R32 ;  /* 0x00007610ff207816 */ /* 0x000fe40000000020 */
[----:B------:R-:W-:Y:S02]  /*4970*/  PRMT R28, RZ, 0x7610, R28 ;  /* 0x00007610ff1c7816 */ /* 0x000fe4000000001c */
[----:B------:R-:W-:Y:S02]  /*4980*/  PRMT R33, RZ, 0x7610, R33 ;  /* 0x00007610ff217816 */ /* 0x000fe40000000021 */
[----:B------:R-:W-:Y:S01]  /*4990*/  PRMT R29, RZ, 0x7610, R29 ;  /* 0x00007610ff1d7816 */ /* 0x000fe2000000001d */
[----:B---3--:R1:W-:Y:S04]  /*49a0*/  STL [R1+0x154], R17 ;  /* 0x0001541101007387 */ /* 0x0083e80000100800 */
[----:B--2---:R-:W-:Y:S04]  /*49b0*/  STL [R1+0x1b8], R86 ;  /* 0x0001b85601007387 */ /* 0x004fe80000100800 */
[----:B------:R2:W-:Y:S01]  /*49c0*/  STL [R1+0x1bc], R87 ;  /* 0x0001bc5701007387 */ /* 0x0005e20000100800 */
[----:B-1----:R-:W-:-:S04]  /*49d0*/  IMAD.WIDE R16, R5, 0x2, R64 ;  /* 0x0000000205107825 */ /* 0x002fc800078e0240 */
[----:B--2---:R-:W-:Y:S01]  /*49e0*/  IMAD.WIDE R86, R5, 0x2, R62 ;  /* 0x0000000205567825 */ /* 0x004fe200078e023e */
[----:B------:R1:W-:Y:S03]  /*49f0*/  STL.64 [R1+0x180], R16 ;  /* 0x0001801001007387 */ /* 0x0003e60000100a00 */
[----:B------:R-:W-:Y:S01]  /*4a00*/  VIADD R5, R58, 0xffffff84 ;  /* 0xffffff843a057836 */ /* 0x000fe20000000000 */
[----:B------:R-:W-:Y:S04]  /*4a10*/  STL.64 [R1+0x178], R86 ;  /* 0x0001785601007387 */ /* 0x000fe80000100a00 */
[----:B------:R-:W2:Y:S01]  /*4a20*/  @!P4 LDG.E.U16 R90, desc[UR20][R16.64] ;  /* 0x00000014105ac981 */ /* 0x000ea2000c1e1500 */
[----:B------:R-:W-:Y:S01]  /*4a30*/  ISETP.GE.U32.AND P3, PT, R5, 0x7fffff05, PT ;  /* 0x7fffff050500780c */ /* 0x000fe20003f66070 */
[----:B------:R-:W-:-:S02]  /*4a40*/  IMAD R5, R66, 0x63, RZ ;  /* 0x0000006342057824 */ /* 0x000fc400078e02ff */
[----:B------:R3:W2:Y:S04]  /*4a50*/  @!P4 LDG.E.U16 R83, desc[UR20][R86.64] ;  /* 0x000000145653c981 */ /* 0x0006a8000c1e1500 */
[----:B-1----:R-:W2:Y:S04]  /*4a60*/  LDL.LU.64 R16, [R1+0x1758] ;  /* 0x0017580001107983 */ /* 0x002ea80000300a00 */
[----:B------:R0:W-:Y:S04]  /*4a70*/  STL.64 [R1+0x100], R36 ;  /* 0x0001002401007387 */ /* 0x0001e80000100a00 */
[----:B------:R1:W-:Y:S04]  /*4a80*/  STL.64 [R1+0xf8], R34 ;  /* 0x0000f82201007387 */ /* 0x0003e80000100a00 */
[----:B----4-:R-:W-:Y:S01]  /*4a90*/  STL [R1+0x140], R30 ;  /* 0x0001401e01007387 */ /* 0x010fe20000100800 */
[----:B0-----:R-:W-:-:S03]  /*4aa0*/  IMAD R36, R66, 0x6b, RZ ;  /* 0x0000006b42247824 */ /* 0x001fc600078e02ff */
[----:B------:R0:W-:Y:S01]  /*4ab0*/  STL [R1+0x144], R31 ;  /* 0x0001441f01007387 */ /* 0x0001e20000100800 */
[----:B-1----:R-:W-:-:S04]  /*4ac0*/  IMAD.WIDE R34, R5, 0x2, R62 ;  /* 0x0000000205227825 */ /* 0x002fc800078e023e */
[--C-:B---3--:R-:W-:Y:S01]  /*4ad0*/  IMAD.WIDE R86, R5, 0x2, R64.reuse ;  /* 0x0000000205567825 */ /* 0x108fe200078e0240 */
[----:B------:R-:W3:Y:S03]  /*4ae0*/  @!P2 LDG.E.U16 R32, desc[UR20][R34.64] ;  /* 0x000000142220a981 */ /* 0x000ee6000c1e1500 */
[C---:B0-----:R-:W-:Y:S01]  /*4af0*/  IMAD.WIDE R30, R36.reuse, 0x2, R64 ;  /* 0x00000002241e7825 */ /* 0x041fe200078e0240 */
[----:B------:R-:W4:Y:S03]  /*4b00*/  @!P2 LDG.E.U16 R33, desc[UR20][R86.64] ;  /* 0x000000145621a981 */ /* 0x000f26000c1e1500 */
[----:B------:R-:W-:Y:S01]  /*4b10*/  IMAD.WIDE R36, R36, 0x2, R62 ;  /* 0x0000000224247825 */ /* 0x000fe200078e023e */
[----:B------:R-:W4:Y:S04]  /*4b20*/  @!P5 LDG.E.U16 R29, desc[UR20][R30.64] ;  /* 0x000000141e1dd981 */ /* 0x000f28000c1e1500 */
[----:B------:R-:W4:Y:S04]  /*4b30*/  @!P5 LDG.E.U16 R28, desc[UR20][R36.64] ;  /* 0x00000014241cd981 */ /* 0x000f28000c1e1500 */
[----:B------:R-:W-:Y:S01]  /*4b40*/  STL.64 [R1+0x80], R86 ;  /* 0x0000805601007387 */ /* 0x000fe20000100a00 */
[----:B------:R-:W-:-:S03]  /*4b50*/  VIADD R7, R58, 0xffffff8c ;  /* 0xffffff8c3a077836 */ /* 0x000fc60000000000 */
[----:B------:R-:W-:Y:S04]  /*4b60*/  STL.64 [R1+0x78], R34 ;  /* 0x0000782201007387 */ /* 0x000fe80000100a00 */
[----:B------:R-:W-:Y:S04]  /*4b70*/  STL.64 [R1], R30 ;  /* 0x0000001e01007387 */ /* 0x000fe80000100a00 */
[----:B------:R-:W-:Y:S04]  /*4b80*/  STL [R1+0x11e8], R36 ;  /* 0x0011e82401007387 */ /* 0x000fe80000100800 */
[----:B------:R-:W-:Y:S01]  /*4b90*/  STL [R1+0x1540], R36 ;  /* 0x0015402401007387 */ /* 0x000fe20000100800 */
[----:B------:R-:W-:-:S02]  /*4ba0*/  ISETP.GE.U32.AND P4, PT, R7, 0x7fffff0d, PT ;  /* 0x7fffff0d0700780c */ /* 0x000fc40003f86070 */
[----:B------:R-:W-:Y:S02]  /*4bb0*/  PRMT R7, RZ, 0x7610, R7 ;  /* 0x00007610ff077816 */ /* 0x000fe40000000007 */
[----:B------:R-:W-:Y:S02]  /*4bc0*/  PRMT R82, RZ, 0x7610, R82 ;  /* 0x00007610ff527816 */ /* 0x000fe40000000052 */
[----:B------:R-:W-:Y:S02]  /*4bd0*/  PRMT R2, RZ, 0x7610, R2 ;  /* 0x00007610ff027816 */ /* 0x000fe40000000002 */
[----:B------:R-:W-:Y:S01]  /*4be0*/  PRMT R3, RZ, 0x7610, R3 ;  /* 0x00007610ff037816 */ /* 0x000fe20000000003 */
[----:B--2---:R-:W-:Y:S04]  /*4bf0*/  STL [R1+0x14c], R90 ;  /* 0x00014c5a01007387 */ /* 0x004fe80000100800 */
[----:B------:R-:W-:Y:S04]  /*4c00*/  STL [R1+0x169c], R36 ;  /* 0x00169c2401007387 */ /* 0x000fe80000100800 */
[----:B------:R-:W-:Y:S04]  /*4c10*/  STL [R1+0x148], R83 ;  /* 0x0001485301007387 */ /* 0x000fe80000100800 */
[----:B------:R-:W-:Y:S04]  /*4c20*/  STL [R1+0x11e4], R37 ;  /* 0x0011e42501007387 */ /* 0x000fe80000100800 */
[----:B------:R-:W-:Y:S04]  /*4c30*/  STL [R1+0x14fc], R37 ;  /* 0x0014fc2501007387 */ /* 0x000fe80000100800 */
[----:B------:R-:W-:Y:S04]  /*4c40*/  STL [R1+0x16a0], R37 ;  /* 0x0016a02501007387 */ /* 0x000fe80000100800 */
[----:B---3--:R0:W-:Y:S02]  /*4c50*/  STL [R1+0x138], R32 ;  /* 0x0001382001007387 */ /* 0x0081e40000100800 */
[----:B0-----:R-:W-:-:S02]  /*4c60*/  IMAD R32, R66, 0x73, RZ ;  /* 0x0000007342207824 */ /* 0x001fc400078e02ff */
[----:B----4-:R0:W-:Y:S02]  /*4c70*/  STL [R1+0xd0], R28 ;  /* 0x0000d01c01007387 */ /* 0x0101e40000100800 */
[----:B------:R-:W-:Y:S02]  /*4c80*/  IMAD.WIDE R34, R32, 0x2, R64 ;  /* 0x0000000220227825 */ /* 0x000fe400078e0240 */
[----:B------:R1:W-:Y:S02]  /*4c90*/  STL [R1+0x13c], R33 ;  /* 0x00013c2101007387 */ /* 0x0003e40000100800 */
[----:B0-----:R-:W-:Y:S02]  /*4ca0*/  IMAD R28, R66, 0x7b, RZ ;  /* 0x0000007b421c7824 */ /* 0x001fe400078e02ff */
[----:B------:R0:W-:Y:S01]  /*4cb0*/  STL [R1+0xd4], R29 ;  /* 0x0000d41d01007387 */ /* 0x0001e20000100800 */
[----:B-1----:R-:W-:-:S03]  /*4cc0*/  IMAD.WIDE R32, R32, 0x2, R62 ;  /* 0x0000000220207825 */ /* 0x002fc600078e023e */
[----:B------:R-:W2:Y:S01]  /*4cd0*/  @!P4 LDG.E.U16 R82, desc[UR20][R34.64] ;  /* 0x000000142252c981 */ /* 0x000ea2000c1e1500 */
[----:B------:R-:W-:-:S03]  /*4ce0*/  IMAD.WIDE R30, R28, 0x2, R64 ;  /* 0x000000021c1e7825 */ /* 0x000fc600078e0240 */
[----:B------:R-:W3:Y:S01]  /*4cf0*/  @!P4 LDG.E.U16 R7, desc[UR20][R32.64] ;  /* 0x000000142007c981 */ /* 0x000ee2000c1e1500 */
[----:B0-----:R-:W-:-:S03]  /*4d00*/  IMAD.WIDE R28, R28, 0x2, R62 ;  /* 0x000000021c1c7825 */ /* 0x001fc600078e023e */
[----:B------:R-:W4:Y:S04]  /*4d10*/  @!P3 LDG.E.U16 R3, desc[UR20][R30.64] ;  /* 0x000000141e03b981 */ /* 0x000f28000c1e1500 */
[----:B------:R-:W4:Y:S04]  /*4d20*/  @!P3 LDG.E.U16 R2, desc[UR20][R28.64] ;  /* 0x000000141c02b981 */ /* 0x000f28000c1e1500 */
[----:B------:R-:W-:Y:S04]  /*4d30*/  STL [R1+0x11f0], R34 ;  /* 0x0011f02201007387 */ /* 0x000fe80000100800 */
[----:B------:R-:W-:Y:S04]  /*4d40*/  STL [R1+0x15c0], R34 ;  /* 0x0015c02201007387 */ /* 0x000fe80000100800 */
[----:B------:R-:W-:Y:S01]  /*4d50*/  STL [R1+0x11ec], R35 ;  /* 0x0011ec2301007387 */ /* 0x000fe20000100800 */
[----:B------:R-:W-:-:S03]  /*4d60*/  VIADD R5, R58, 0xfffffff3 ;  /* 0xfffffff33a057836 */ /* 0x000fc60000000000 */
[----:B------:R-:W-:Y:S04]  /*4d70*/  STL [R1+0x1580], R35 ;  /* 0x0015802301007387 */ /* 0x000fe80000100800 */
[----:B------:R-:W-:Y:S04]  /*4d80*/  STL [R1+0x11f8], R32 ;  /* 0x0011f82001007387 */ /* 0x000fe80000100800 */
[----:B------:R-:W-:Y:S01]  /*4d90*/  STL [R1+0x1644], R32 ;  /* 0x0016442001007387 */ /* 0x000fe20000100800 */
[----:B------:R-:W-:-:S03]  /*4da0*/  VIADD R6, R58, 0xfffffffb ;  /* 0xfffffffb3a067836 */ /* 0x000fc60000000000 */
[----:B------:R-:W-:Y:S04]  /*4db0*/  STL [R1+0x11f4], R33 ;  /* 0x0011f42101007387 */ /* 0x000fe80000100800 */
[----:B------:R-:W-:Y:S01]  /*4dc0*/  STL [R1+0x1610], R33 ;  /* 0x0016102101007387 */ /* 0x000fe20000100800 */
[----:B------:R-:W-:-:S03]  /*4dd0*/  ISETP.GE.U32.AND P5, PT, R5, 0x7fffff74, PT ;  /* 0x7fffff740500780c */ /* 0x000fc60003fa6070 */
[----:B------:R-:W-:Y:S01]  /*4de0*/  STL [R1+0x1638], R33 ;  /* 0x0016382101007387 */ /* 0x000fe20000100800 */
[----:B------:R-:W-:-:S03]  /*4df0*/  VIADD R5, R58, 0xffffffe3 ;  /* 0xffffffe33a057836 */ /* 0x000fc60000000000 */
[----:B------:R-:W-:Y:S04]  /*4e00*/  STL [R1+0x1200], R30 ;  /* 0x0012001e01007387 */ /* 0x000fe80000100800 */
[----:B------:R-:W-:Y:S01]  /*4e10*/  STL [R1+0x11fc], R31 ;  /* 0x0011fc1f01007387 */ /* 0x000fe20000100800 */
[----:B------:R-:W-:-:S03]  /*4e20*/  ISETP.GE.U32.AND P2, PT, R6, 0x7fffff7c, PT ;  /* 0x7fffff7c0600780c */ /* 0x000fc60003f46070 */
[----:B------:R-:W-:Y:S04]  /*4e30*/  STL [R1+0x1374], R31 ;  /* 0x0013741f01007387 */ /* 0x000fe80000100800 */
[----:B------:R-:W-:Y:S04]  /*4e40*/  STL [R1+0x16a4], R31 ;  /* 0x0016a41f01007387 */ /* 0x000fe80000100800 */
[----:B------:R-:W-:Y:S01]  /*4e50*/  STL [R1+0x1208], R28 ;  /* 0x0012081c01007387 */ /* 0x000fe20000100800 */
[----:B------:R-:W-:-:S03]  /*4e60*/  ISETP.GE.U32.AND P3, PT, R5, 0x7fffff64, PT ;  /* 0x7fffff640500780c */ /* 0x000fc60003f66070 */
[----:B------:R-:W-:Y:S01]  /*4e70*/  STL [R1+0x1384], R28 ;  /* 0x0013841c01007387 */ /* 0x000fe20000100800 */
[----:B------:R-:W-:-:S03]  /*4e80*/  IMAD.SHL.U32 R5, R66, 0x4, RZ ;  /* 0x0000000442057824 */ /* 0x000fc600078e00ff */
[----:B------:R-:W-:Y:S04]  /*4e90*/  STL [R1+0x16a8], R28 ;  /* 0x0016a81c01007387 */ /* 0x000fe80000100800 */
[----:B------:R-:W-:Y:S01]  /*4ea0*/  STL [R1+0x1204], R29 ;  /* 0x0012041d01007387 */ /* 0x000fe20000100800 */
[----:B------:R-:W-:-:S03]  /*4eb0*/  VIADD R6, R58, 0xffffffeb ;  /* 0xffffffeb3a067836 */ /* 0x000fc60000000000 */
[----:B------:R-:W-:Y:S01]  /*4ec0*/  STL [R1+0x137c], R29 ;  /* 0x00137c1d01007387 */ /* 0x000fe20000100800 */
[----:B------:R-:W-:-:S03]  /*4ed0*/  PRMT R88, RZ, 0x7610, R88 ;  /* 0x00007610ff587816 */ /* 0x000fc60000000058 */
[----:B------:R-:W-:Y:S01]  /*4ee0*/  STL [R1+0x16ac], R29 ;  /* 0x0016ac1d01007387 */ /* 0x000fe20000100800 */
[----:B------:R-:W-:Y:S01]  /*4ef0*/  PRMT R89, RZ, 0x7610, R89 ;  /* 0x00007610ff597816 */ /* 0x000fe20000000059 */
[----:B------:R-:W-:Y:S01]  /*4f00*/  IMAD.WIDE R90, R5, 0x2, R62 ;  /* 0x00000002055a7825 */ /* 0x000fe200078e023e */
[----:B------:R-:W-:-:S03]  /*4f10*/  ISETP.GE.U32.AND P4, PT, R6, 0x7fffff6c, PT ;  /* 0x7fffff6c0600780c */ /* 0x000fc60003f86070 */
[----:B------:R-:W-:Y:S01]  /*4f20*/  IMAD R6, R66, 0xc, RZ ;  /* 0x0000000c42067824 */ /* 0x000fe200078e02ff */
[----:B------:R-:W4:Y:S01]  /*4f30*/  @!P2 LDG.E.U16 R88, desc[UR20][R90.64] ;  /* 0x000000145a58a981 */ /* 0x000f22000c1e1500 */
[----:B------:R-:W-:Y:S02]  /*4f40*/  PRMT R52, RZ, 0x7610, R52 ;  /* 0x00007610ff347816 */ /* 0x000fe40000000034 */
[----:B------:R-:W-:Y:S01]  /*4f50*/  PRMT R53, RZ, 0x7610, R53 ;  /* 0x00007610ff357816 */ /* 0x000fe20000000035 */
[----:B------:R-:W-:-:S05]  /*4f60*/  IMAD.WIDE R86, R6, 0x2, R64 ;  /* 0x0000000206567825 */ /* 0x000fca00078e0240 */
[----:B------:R0:W4:Y:S04]  /*4f70*/  @!P5 LDG.E.U16 R53, desc[UR20][R86.64] ;  /* 0x000000145635d981 */ /* 0x000128000c1e1500 */
[----:B---3--:R-:W-:Y:S04]  /*4f80*/  STL [R1+0x2c8], R7 ;  /* 0x0002c80701007387 */ /* 0x008fe80000100800 */
[----:B--2---:R1:W-:Y:S04]  /*4f90*/  STL [R1+0x2cc], R82 ;  /* 0x0002cc5201007387 */ /* 0x0043e80000100800 */
[----:B----4-:R-:W-:Y:S04]  /*4fa0*/  STL [R1+0x2c0], R2 ;  /* 0x0002c00201007387 */ /* 0x010fe80000100800 */
[----:B------:R2:W-:Y:S01]  /*4fb0*/  STL [R1+0x2c4], R3 ;  /* 0x0002c40301007387 */ /* 0x0005e20000100800 */
[----:B-1----:R-:W-:-:S05]  /*4fc0*/  IMAD.WIDE R82, R6, 0x2, R62 ;  /* 0x0000000206527825 */ /* 0x002fca00078e023e */
[----:B------:R1:W3:Y:S01]  /*4fd0*/  @!P5 LDG.E.U16 R52, desc[UR20][R82.64] ;  /* 0x000000145234d981 */ /* 0x0002e2000c1e1500 */
[----:B--2---:R-:W-:-:S05]  /*4fe0*/  IMAD.WIDE R2, R5, 0x2, R64 ;  /* 0x0000000205027825 */ /* 0x004fca00078e0240 */
[----:B------:R-:W2:Y:S01]  /*4ff0*/  @!P2 LDG.E.U16 R89, desc[UR20][R2.64] ;  /* 0x000000140259a981 */ /* 0x000ea2000c1e1500 */
[----:B------:R-:W-:-:S03]  /*5000*/  VIADD R5, R58, 0xffffffd3 ;  /* 0xffffffd33a057836 */ /* 0x000fc60000000000 */
[----:B------:R4:W-:Y:S02]  /*5010*/  STL.64 [R1+0x678], R2 ;  /* 0x0006780201007387 */ /* 0x0009e40000100a00 */
[----:B------:R-:W-:Y:S02]  /*5020*/  ISETP.GE.U32.AND P5, PT, R5, 0x7fffff54, PT ;  /* 0x7fffff540500780c */ /* 0x000fe40003fa6070 */
[----:B------:R0:W-:Y:S01]  /*5030*/  STL.64 [R1+0x670], R90 ;  /* 0x0006705a01007387 */ /* 0x0001e20000100a00 */
[----:B------:R-:W-:-:S03]  /*5040*/  IMAD R5, R66, 0x14, RZ ;  /* 0x0000001442057824 */ /* 0x000fc600078e02ff */
[----:B----4-:R-:W4:Y:S04]  /*5050*/  LDL.LU.64 R2, [R1+0x1750] ;  /* 0x0017500001027983 */ /* 0x010f280000300a00 */
[----:B0-----:R-:W4:Y:S04]  /*5060*/  LDL.LU.64 R90, [R1+0x1748] ;  /* 0x00174800015a7983 */ /* 0x001f280000300a00 */
        /* <DEDUP_REMOVED lines=9> */
[----:B------:R-:W4:Y:S04]  /*5100*/  @!P4 LDG.E.U16 R92, desc[UR20][R86.64] ;  /* 0x00000014565cc981 */ /* 0x000f28000c1e1500 */
[----:B------:R0:W4:Y:S04]  /*5110*/  @!P3 LDG.E.U16 R35, desc[UR20][R82.64] ;  /* 0x000000145223b981 */ /* 0x000128000c1e1500 */
[----:B------:R-:W-:Y:S04]  /*5120*/  STL [R1+0x3dc], R88 ;  /* 0x0003dc5801007387 */ /* 0x000fe80000100800 */
[----:B--2---:R1:W-:Y:S02]  /*5130*/  STL [R1+0x440], R89 ;  /* 0x0004405901007387 */ /* 0x0043e40000100800 */
[----:B-1----:R-:W-:-:S05]  /*5140*/  IMAD.WIDE R88, R5, 0x2, R64 ;  /* 0x0000000205587825 */ /* 0x002fca00078e0240 */
[----:B------:R-:W-:Y:S04]  /*5150*/  STL.64 [R1+0x578], R88 ;  /* 0x0005785801007387 */ /* 0x000fe80000100a00 */
[----:B---3--:R-:W-:Y:S04]  /*5160*/  STL [R1+0x3d4], R52 ;  /* 0x0003d43401007387 */ /* 0x008fe80000100800 */
[----:B------:R1:W-:Y:S04]  /*5170*/  STL [R1+0x3d8], R53 ;  /* 0x0003d83501007387 */ /* 0x0003e80000100800 */
[----:B------:R-:W2:Y:S01]  /*5180*/  @!P4 LDG.E.U16 R93, desc[UR20][R88.64] ;  /* 0x00000014585dc981 */ /* 0x000ea2000c1e1500 */
[----:B-1----:R-:W-:-:S05]  /*5190*/  IMAD.WIDE R52, R6, 0x2, R62 ;  /* 0x0000000206347825 */ /* 0x002fca00078e023e */
[----:B------:R1:W3:Y:S01]  /*51a0*/  @!P3 LDG.E.U16 R34, desc[UR20][R52.64] ;  /* 0x000000143422b981 */ /* 0x0002e2000c1e1500 */
[----:B------:R-:W-:-:S03]  /*51b0*/  IADD3 R5, PT, PT, R58, -0x3d, RZ ;  /* 0xffffffc33a057810 */ /* 0x000fc60007ffe0ff */
[----:B------:R0:W-:Y:S01]  /*51c0*/  STL.64 [R1+0x570], R86 ;  /* 0x0005705601007387 */ /* 0x0001e20000100a00 */
[----:B------:R-:W-:Y:S01]  /*51d0*/  ISETP.GE.U32.AND P3, PT, R5, 0x7fffff44, PT ;  /* 0x7fffff440500780c */ /* 0x000fe20003f66070 */
[C---:B------:R-:W-:Y:S02]  /*51e0*/  IMAD R5, R66.reuse, 0x24, RZ ;  /* 0x0000002442057824 */ /* 0x040fe400078e02ff */
[----:B------:R-:W3:Y:S01]  /*51f0*/  LDL.LU.64 R88, [R1+0x1740] ;  /* 0x0017400001587983 */ /* 0x000ee20000300a00 */
[----:B------:R-:W-:-:S03]  /*5200*/  IMAD R6, R66, 0x2c, RZ ;  /* 0x0000002c42067824 */ /* 0x000fc600078e02ff */
[----:B0-----:R-:W3:Y:S04]  /*5210*/  LDL.LU.64 R86, [R1+0x1738] ;  /* 0x0017380001567983 */ /* 0x001ee80000300a00 */
[----:B------:R0:W-:Y:S04]  /*5220*/  STL.64 [R1+0x4f8], R82 ;  /* 0x0004f85201007387 */ /* 0x0001e80000100a00 */
[----:B------:R1:W-:Y:S04]  /*5230*/  STL.64 [R1+0x4f0], R52 ;  /* 0x0004f03401007387 */ /* 0x0003e80000100a00 */
[----:B----4-:R-:W-:Y:S01]  /*5240*/  STL [R1+0x3cc], R92 ;  /* 0x0003cc5c01007387 */ /* 0x010fe20000100800 */
[----:B0-----:R-:W-:Y:S01]  /*5250*/  IMAD.WIDE R82, R5, 0x2, R64 ;  /* 0x0000000205527825 */ /* 0x001fe200078e0240 */
[----:B------:R-:W-:-:S02]  /*5260*/  PRMT R26, RZ, 0x7610, R26 ;  /* 0x00007610ff1a7816 */ /* 0x000fc4000000001a */
[----:B------:R-:W-:Y:S01]  /*5270*/  PRMT R27, RZ, 0x7610, R27 ;  /* 0x00007610ff1b7816 */ /* 0x000fe2000000001b */
[----:B-1----:R-:W-:-:S05]  /*5280*/  IMAD.WIDE R52, R6, 0x2, R64 ;  /* 0x0000000206347825 */ /* 0x002fca00078e0240 */
[----:B------:R-:W4:Y:S04]  /*5290*/  @!P5 LDG.E.U16 R27, desc[UR20][R52.64] ;  /* 0x00000014341bd981 */ /* 0x000f28000c1e1500 */
[----:B--2---:R-:W-:Y:S04]  /*52a0*/  STL [R1+0x3d0], R93 ;  /* 0x0003d05d01007387 */ /* 0x004fe80000100800 */
[----:B------:R-:W-:Y:S04]  /*52b0*/  STL.64 [R1+0x478], R82 ;  /* 0x0004785201007387 */ /* 0x000fe80000100a00 */
[----:B---3--:R-:W-:Y:S04]  /*52c0*/  STL [R1+0x3c4], R34 ;  /* 0x0003c42201007387 */ /* 0x008fe80000100800 */
[----:B------:R0:W-:Y:S02]  /*52d0*/  STL [R1+0x3c8], R35 ;  /* 0x0003c82301007387 */ /* 0x0001e40000100800 */
[----:B0-----:R-:W-:-:S05]  /*52e0*/  IMAD.WIDE R34, R6, 0x2, R62 ;  /* 0x0000000206227825 */ /* 0x001fca00078e023e */
[----:B------:R-:W2:Y:S01]  /*52f0*/  @!P5 LDG.E.U16 R26, desc[UR20][R34.64] ;  /* 0x00000014221ad981 */ /* 0x000ea2000c1e1500 */
[----:B------:R-:W-:-:S05]  /*5300*/  VIADD R7, R58, 0xffffffdb ;  /* 0xffffffdb3a077836 */ /* 0x000fca0000000000 */
[----:B------:R-:W-:Y:S01]  /*5310*/  ISETP.GE.U32.AND P2, PT, R7, 0x7fffff5c, PT ;  /* 0x7fffff5c0700780c */ /* 0x000fe20003f46070 */
[----:B------:R-:W-:Y:S02]  /*5320*/  VIADD R7, R58, 0xffffffcb ;  /* 0xffffffcb3a077836 */ /* 0x000fe40000000000 */
[----:B------:R-:W-:Y:S01]  /*5330*/  IMAD.WIDE R92, R5, 0x2, R62 ;  /* 0x00000002055c7825 */ /* 0x000fe200078e023e */
[----:B------:R-:W-:-:S03]  /*5340*/  PRMT R57, RZ, 0x7610, R57 ;  /* 0x00007610ff397816 */ /* 0x000fc60000000039 */
[----:B------:R-:W-:Y:S01]  /*5350*/  VIADD R5, R58, 0xffffffb3 ;  /* 0xffffffb33a057836 */ /* 0x000fe20000000000 */
[----:B------:R-:W-:Y:S01]  /*5360*/  ISETP.GE.U32.AND P4, PT, R7, 0x7fffff4c, PT ;  /* 0x7fffff4c0700780c */ /* 0x000fe20003f86070 */
[----:B------:R0:W-:Y:S03]  /*5370*/  STL.64 [R1+0x470], R92 ;  /* 0x0004705c01007387 */ /* 0x0001e60000100a00 */
[----:B------:R-:W-:Y:S01]  /*5380*/  ISETP.GE.U32.AND P5, PT, R5, 0x7fffff34, PT ;  /* 0x7fffff340500780c */ /* 0x000fe20003fa6070 */
[----:B------:R-:W-:Y:S01]  /*5390*/  IMAD R5, R66, 0x34, RZ ;  /* 0x0000003442057824 */ /* 0x000fe200078e02ff */
[----:B------:R-:W3:Y:S01]  /*53a0*/  @!P2 LDG.E.U16 R69, desc[UR20][R82.64] ;  /* 0x000000145245a981 */ /* 0x000ee2000c1e1500 */
[----:B------:R-:W-:Y:S02]  /*53b0*/  PRMT R50, RZ, 0x7610, R50 ;  /* 0x00007610ff327816 */ /* 0x000fe40000000032 */
[----:B------:R-:W-:Y:S01]  /*53c0*/  PRMT R51, RZ, 0x7610, R51 ;  /* 0x00007610ff337816 */ /* 0x000fe20000000033 */
[----:B------:R0:W3:Y:S04]  /*53d0*/  @!P2 LDG.E.U16 R57, desc[UR20][R92.64] ;  /* 0x000000145c39a981 */ /* 0x0000e8000c1e1500 */
[----:B------:R-:W3:Y:S04]  /*53e0*/  LDL.LU.64 R82, [R1+0x1730] ;  /* 0x0017300001527983 */ /* 0x000ee80000300a00 */
[----:B------:R1:W-:Y:S01]  /*53f0*/  STL.64 [R1+0x3f8], R52 ;  /* 0x0003f83401007387 */ /* 0x0003e20000100a00 */
[----:B0-----:R-:W-:-:S03]  /*5400*/  IMAD.WIDE R92, R5, 0x2, R64 ;  /* 0x00000002055c7825 */ /* 0x001fc600078e0240 */
[----:B------:R0:W-:Y:S01]  /*5410*/  STL.64 [R1+0x3f0], R34 ;  /* 0x0003f02201007387 */ /* 0x0001e20000100a00 */
[----:B------:R-:W-:Y:S02]  /*5420*/  IMAD R6, R66, 0x3c, RZ ;  /* 0x0000003c42067824 */ /* 0x000fe400078e02ff */
[----:B-1----:R-:W-:Y:S01]  /*5430*/  IMAD.WIDE R52, R5, 0x2, R62 ;  /* 0x0000000205347825 */ /* 0x002fe200078e023e */
[----:B------:R-:W-:Y:S01]  /*5440*/  STL.64 [R1+0x378], R92 ;  /* 0x0003785c01007387 */ /* 0x000fe20000100a00 */
[----:B------:R-:W-:-:S03]  /*5450*/  PRMT R24, RZ, 0x7610, R24 ;  /* 0x00007610ff187816 */ /* 0x000fc60000000018 */
[----:B------:R-:W3:Y:S01]  /*5460*/  @!P4 LDG.E.U16 R50, desc[UR20][R52.64] ;  /* 0x000000143432c981 */ /* 0x000ee2000c1e1500 */
[----:B------:R-:W-:-:S03]  /*5470*/  PRMT R25, RZ, 0x7610, R25 ;  /* 0x00007610ff197816 */ /* 0x000fc60000000019 */
[----:B------:R-:W3:Y:S01]  /*5480*/  @!P4 LDG.E.U16 R51, desc[UR20][R92.64] ;  /* 0x000000145c33c981 */ /* 0x000ee2000c1e1500 */
[----:B0-----:R-:W-:-:S05]  /*5490*/  IMAD.WIDE R34, R6, 0x2, R64 ;  /* 0x0000000206227825 */ /* 0x001fca00078e0240 */
[----:B------:R-:W3:Y:S04]  /*54a0*/  @!P3 LDG.E.U16 R25, desc[UR20][R34.64] ;  /* 0x000000142219b981 */ /* 0x000ee8000c1e1500 */
[----:B--2---:R-:W-:Y:S04]  /*54b0*/  STL [R1+0x354], R26 ;  /* 0x0003541a01007387 */ /* 0x004fe80000100800 */
[----:B----4-:R0:W-:Y:S02]  /*54c0*/  STL [R1+0x358], R27 ;  /* 0x0003581b01007387 */ /* 0x0101e40000100800 */
[----:B0-----:R-:W-:-:S05]  /*54d0*/  IMAD.WIDE R26, R6, 0x2, R62 ;  /* 0x00000002061a7825 */ /* 0x001fca00078e023e */
[----:B------:R0:W2:Y:S01]  /*54e0*/  @!P3 LDG.E.U16 R24, desc[UR20][R26.64] ;  /* 0x000000141a18b981 */ /* 0x0000a2000c1e1500 */
[----:B------:R-:W-:-:S03]  /*54f0*/  VIADD R5, R58, 0xffffffa3 ;  /* 0xffffffa33a057836 */ /* 0x000fc60000000000 */
[----:B------:R-:W-:Y:S02]  /*5500*/  STL.64 [R1+0x370], R52 ;  /* 0x0003703401007387 */ /* 0x000fe40000100a00 */
[----:B------:R-:W-:Y:S02]  /*5510*/  ISETP.GE.U32.AND P3, PT, R5, 0x7fffff24, PT ;  /* 0x7fffff240500780c */ /* 0x000fe40003f66070 */
[----:B------:R-:W-:Y:S01]  /*5520*/  STL.64 [R1+0x2f0], R34 ;  /* 0x0002f02201007387 */ /* 0x000fe20000100a00 */
[----:B------:R-:W-:-:S03]  /*5530*/  IMAD R5, R66, 0x44, RZ ;  /* 0x0000004442057824 */ /* 0x000fc600078e02ff */
[----:B------:R-:W-:Y:S04]  /*5540*/  STL.64 [R1+0x2e8], R26 ;  /* 0x0002e81a01007387 */ /* 0x000fe80000100a00 */
[----:B---3--:R-:W-:Y:S04]  /*5550*/  STL [R1+0x3c0], R69 ;  /* 0x0003c04501007387 */ /* 0x008fe80000100800 */
[----:B------:R-:W-:Y:S01]  /*5560*/  STL [R1+0x35c], R57 ;  /* 0x00035c3901007387 */ /* 0x000fe20000100800 */
[----:B------:R-:W-:Y:S01]  /*5570*/  IMAD R6, R66, 0x4c, RZ ;  /* 0x0000004c42067824 */ /* 0x000fe200078e02ff */
[----:B------:R-:W-:-:S02]  /*5580*/  PRMT R22, RZ, 0x7610, R22 ;  /* 0x00007610ff167816 */ /* 0x000fc40000000016 */
[----:B------:R-:W-:Y:S04]  /*5590*/  STL [R1+0x344], R50 ;  /* 0x0003443201007387 */ /* 0x000fe80000100800 */
[----:B------:R1:W-:Y:S01]  /*55a0*/  STL [R1+0x348], R51 ;  /* 0x0003483301007387 */ /* 0x0003e20000100800 */
[----:B------:R-:W-:Y:S01]  /*55b0*/  PRMT R23, RZ, 0x7610, R23 ;  /* 0x00007610ff177816 */ /* 0x000fe20000000017 */
[----:B-1----:R-:W-:-:S05]  /*55c0*/  IMAD.WIDE R50, R5, 0x2, R64 ;  /* 0x0000000205327825 */ /* 0x002fca00078e0240 */
[----:B------:R-:W-:Y:S01]  /*55d0*/  STL.64 [R1+0x270], R50 ;  /* 0x0002703201007387 */ /* 0x000fe20000100a00 */
[----:B0-----:R-:W-:-:S05]  /*55e0*/  IMAD.WIDE R26, R6, 0x2, R64 ;  /* 0x00000002061a7825 */ /* 0x001fca00078e0240 */
[----:B------:R-:W3:Y:S04]  /*55f0*/  @!P5 LDG.E.U16 R23, desc[UR20][R26.64] ;  /* 0x000000141a17d981 */ /* 0x000ee8000c1e1500 */
[----:B--2---:R-:W-:Y:S04]  /*5600*/  STL [R1+0x6b4], R24 ;  /* 0x0006b41801007387 */ /* 0x004fe80000100800 */
[----:B------:R0:W-:Y:S02]  /*5610*/  STL [R1+0x2d0], R25 ;  /* 0x0002d01901007387 */ /* 0x0001e40000100800 */
[----:B0-----:R-:W-:-:S05]  /*5620*/  IMAD.WIDE R24, R6, 0x2, R62 ;  /* 0x0000000206187825 */ /* 0x001fca00078e023e */
[----:B------:R-:W2:Y:S01]  /*5630*/  @!P5 LDG.E.U16 R22, desc[UR20][R24.64] ;  /* 0x000000141816d981 */ /* 0x000ea2000c1e1500 */
[----:B------:R-:W-:Y:S02]  /*5640*/  VIADD R7, R58, 0xffffffbb ;  /* 0xffffffbb3a077836 */ /* 0x000fe40000000000 */
[----:B------:R-:W-:-:S03]  /*5650*/  IMAD.WIDE R34, R5, 0x2, R62 ;  /* 0x0000000205227825 */ /* 0x000fc600078e023e */
[----:B------:R-:W-:Y:S01]  /*5660*/  ISETP.GE.U32.AND P2, PT, R7, 0x7fffff3c, PT ;  /* 0x7fffff3c0700780c */ /* 0x000fe20003f46070 */
[----:B------:R-:W-:Y:S01]  /*5670*/  VIADD R5, R58, 0xffffff93 ;  /* 0xffffff933a057836 */ /* 0x000fe20000000000 */
[----:B------:R-:W-:-:S04]  /*5680*/  PRMT R33, RZ, 0x7610, R33 ;  /* 0x00007610ff217816 */ /* 0x000fc80000000021 */
[----:B------:R-:W-:Y:S01]  /*5690*/  ISETP.GE.U32.AND P5, PT, R5, 0x7fffff14, PT ;  /* 0x7fffff140500780c */ /* 0x000fe20003fa6070 */
[C---:B------:R-:W-:Y:S01]  /*56a0*/  IMAD R5, R66.reuse, 0x54, RZ ;  /* 0x0000005442057824 */ /* 0x040fe200078e02ff */
[----:B------:R0:W-:Y:S05]  /*56b0*/  STL.64 [R1+0x268], R34 ;  /* 0x0002682201007387 */ /* 0x0001ea0000100a00 */
[----:B------:R0:W4:Y:S01]  /*56c0*/  @!P2 LDG.E.U16 R33, desc[UR20][R34.64] ;  /* 0x000000142221a981 */ /* 0x000122000c1e1500 */
[----:B------:R-:W-:Y:S01]  /*56d0*/  IMAD R6, R66, 0x5c, RZ ;  /* 0x0000005c42067824 */ /* 0x000fe200078e02ff */
[----:B------:R-:W-:Y:S02]  /*56e0*/  PRMT R49, RZ, 0x7610, R49 ;  /* 0x00007610ff317816 */ /* 0x000fe40000000031 */
[----:B------:R-:W-:Y:S01]  /*56f0*/  STL.64 [R1+0x1f0], R26 ;  /* 0x0001f01a01007387 */ /* 0x000fe20000100a00 */
[----:B0-----:R-:W-:-:S03]  /*5700*/  IMAD.WIDE R34, R5, 0x2, R64 ;  /* 0x0000000205227825 */ /* 0x001fc600078e0240 */
[----:B------:R0:W-:Y:S01]  /*5710*/  STL.64 [R1+0x1e8], R24 ;  /* 0x0001e81801007387 */ /* 0x0001e20000100a00 */
[----:B------:R-:W-:-:S03]  /*5720*/  PRMT R18, RZ, 0x7610, R18 ;  /* 0x00007610ff127816 */ /* 0x000fc60000000012 */
[----:B------:R-:W-:Y:S01]  /*5730*/  STL.64 [R1+0x170], R34 ;  /* 0x0001702201007387 */ /* 0x000fe20000100a00 */
[----:B------:R-:W-:Y:S01]  /*5740*/  VIADD R7, R58, 0xffffffab ;  /* 0xffffffab3a077836 */ /* 0x000fe20000000000 */
[----:B------:R-:W-:Y:S02]  /*5750*/  PRMT R19, RZ, 0x7610, R19 ;  /* 0x00007610ff137816 */ /* 0x000fe40000000013 */
[----:B------:R-:W4:Y:S01]  /*5760*/  @!P2 LDG.E.U16 R49, desc[UR20][R50.64] ;  /* 0x000000143231a981 */ /* 0x000f22000c1e1500 */
[----:B0-----:R-:W-:Y:S01]  /*5770*/  IMAD.WIDE R24, R6, 0x2, R64 ;  /* 0x0000000206187825 */ /* 0x001fe200078e0240 */
[----:B------:R-:W-:-:S04]  /*5780*/  ISETP.GE.U32.AND P4, PT, R7, 0x7fffff2c, PT ;  /* 0x7fffff2c0700780c */ /* 0x000fc80003f86070 */
[----:B------:R-:W4:Y:S01]  /*5790*/  @!P3 LDG.E.U16 R19, desc[UR20][R24.64] ;  /* 0x000000141813b981 */ /* 0x000f22000c1e1500 */
[----:B------:R-:W-:Y:S01]  /*57a0*/  VIADD R7, R58, 0xffffff9b ;  /* 0xffffff9b3a077836 */ /* 0x000fe20000000000 */
[----:B------:R-:W-:Y:S01]  /*57b0*/  PRMT R32, RZ, 0x7610, R32 ;  /* 0x00007610ff207816 */ /* 0x000fe20000000020 */
[----:B------:R-:W-:Y:S01]  /*57c0*/  IMAD.WIDE R26, R5, 0x2, R62 ;  /* 0x00000002051a7825 */ /* 0x000fe200078e023e */
[----:B------:R-:W-:-:S03]  /*57d0*/  PRMT R21, RZ, 0x7610, R21 ;  /* 0x00007610ff157816 */ /* 0x000fc60000000015 */
[----:B------:R-:W-:Y:S01]  /*57e0*/  VIADD R5, R58, 0xffffff83 ;  /* 0xffffff833a057836 */ /* 0x000fe20000000000 */
[----:B------:R-:W-:Y:S01]  /*57f0*/  ISETP.GE.U32.AND P2, PT, R7, 0x7fffff1c, PT ;  /* 0x7fffff1c0700780c */ /* 0x000fe20003f46070 */
[----:B------:R-:W4:Y:S01]  /*5800*/  @!P4 LDG.E.U16 R32, desc[UR20][R34.64] ;  /* 0x000000142220c981 */ /* 0x000f22000c1e1500 */
[----:B------:R-:W-:-:S03]  /*5810*/  PRMT R20, RZ, 0x7610, R20 ;  /* 0x00007610ff147816 */ /* 0x000fc60000000014 */
[----:B------:R-:W4:Y:S04]  /*5820*/  @!P4 LDG.E.U16 R21, desc[UR20][R26.64] ;  /* 0x000000141a15c981 */ /* 0x000f28000c1e1500 */
[----:B--2---:R-:W-:Y:S04]  /*5830*/  STL [R1+0x4c8], R22 ;  /* 0x0004c81601007387 */ /* 0x004fe80000100800 */
[----:B---3--:R0:W-:Y:S02]  /*5840*/  STL [R1+0x4cc], R23 ;  /* 0x0004cc1701007387 */ /* 0x0081e40000100800 */
[----:B0-----:R-:W-:-:S05]  /*5850*/  IMAD.WIDE R22, R6, 0x2, R62 ;  /* 0x0000000206167825 */ /* 0x001fca00078e023e */
[----:B------:R0:W2:Y:S01]  /*5860*/  @!P3 LDG.E.U16 R18, desc[UR20][R22.64] ;  /* 0x000000141612b981 */ /* 0x0000a2000c1e1500 */
[----:B------:R-:W-:Y:S01]  /*5870*/  ISETP.GE.U32.AND P3, PT, R5, 0x7fffff04, PT ;  /* 0x7fffff040500780c */ /* 0x000fe20003f66070 */
[----:B------:R-:W-:Y:S02]  /*5880*/  IMAD R5, R66, 0x64, RZ ;  /* 0x0000006442057824 */ /* 0x000fe400078e02ff */
[----:B------:R-:W-:Y:S04]  /*5890*/  STL.64 [R1+0x168], R26 ;  /* 0x0001681a01007387 */ /* 0x000fe80000100a00 */
[----:B------:R-:W-:Y:S04]  /*58a0*/  STL.64 [R1+0xf0], R24 ;  /* 0x0000f01801007387 */ /* 0x000fe80000100a00 */
[----:B------:R0:W-:Y:S02]  /*58b0*/  STL.64 [R1+0xe8], R22 ;  /* 0x0000e81601007387 */ /* 0x0001e40000100a00 */
[----:B0-----:R-:W-:-:S05]  /*58c0*/  IMAD.WIDE R22, R5, 0x2, R64 ;  /* 0x0000000205167825 */ /* 0x001fca00078e0240 */
[----:B------:R-:W3:Y:S01]  /*58d0*/  @!P2 LDG.E.U16 R20, desc[UR20][R22.64] ;  /* 0x000000141614a981 */ /* 0x000ee2000c1e1500 */
[----:B------:R-:W-:-:S03]  /*58e0*/  IMAD R24, R66, 0x6c, RZ ;  /* 0x0000006c42187824 */ /* 0x000fc600078e02ff */
[----:B----4-:R-:W-:Y:S04]  /*58f0*/  STL [R1+0x4d4], R49 ;  /* 0x0004d43101007387 */ /* 0x010fe80000100800 */
[----:B------:R-:W-:Y:S01]  /*5900*/  STL [R1+0x4d0], R33 ;  /* 0x0004d02101007387 */ /* 0x000fe20000100800 */
[----:B------:R-:W-:-:S04]  /*5910*/  IMAD.WIDE R26, R24, 0x2, R64 ;  /* 0x00000002181a7825 */ /* 0x000fc800078e0240 */
[----:B------:R-:W-:-:S04]  /*5920*/  IMAD.WIDE R24, R24, 0x2, R62 ;  /* 0x0000000218187825 */ /* 0x000fc800078e023e */
[C---:B------:R-:W-:Y:S01]  /*5930*/  VIADD R7, R58.reuse, 0xffffff8b ;  /* 0xffffff8b3a077836 */ /* 0x040fe20000000000 */
[----:B------:R-:W-:Y:S02]  /*5940*/  PRMT R16, RZ, 0x7610, R16 ;  /* 0x00007610ff107816 */ /* 0x000fe40000000010 */
[----:B------:R-:W-:Y:S02]  /*5950*/  PRMT R17, RZ, 0x7610, R17 ;  /* 0x00007610ff117816 */ /* 0x000fe40000000011 */
[----:B------:R-:W-:Y:S01]  /*5960*/  PRMT R30, RZ, 0x7610, R30 ;  /* 0x00007610ff1e7816 */ /* 0x000fe2000000001e */
[----:B------:R-:W-:Y:S01]  /*5970*/  VIADD R6, R58, 0xfffffffa ;  /* 0xfffffffa3a067836 */ /* 0x000fe20000000000 */
[----:B------:R-:W-:Y:S01]  /*5980*/  ISETP.GE.U32.AND P4, PT, R7, 0x7fffff0c, PT ;  /* 0x7fffff0c0700780c */ /* 0x000fe20003f86070 */
[----:B------:R-:W4:Y:S04]  /*5990*/  @!P5 LDG.E.U16 R16, desc[UR20][R26.64] ;  /* 0x000000141a10d981 */ /* 0x000f28000c1e1500 */
[----:B------:R0:W3:Y:S04]  /*59a0*/  @!P5 LDG.E.U16 R12, desc[UR20][R24.64] ;  /* 0x00000014180cd981 */ /* 0x0000e8000c1e1500 */
[----:B--2---:R-:W-:Y:S04]  /*59b0*/  STL [R1+0x458], R18 ;  /* 0x0004581201007387 */ /* 0x004fe80000100800 */
[----:B------:R1:W-:Y:S04]  /*59c0*/  STL [R1+0x45c], R19 ;  /* 0x00045c1301007387 */ /* 0x0003e80000100800 */
[----:B------:R-:W-:Y:S01]  /*59d0*/  STL.64 [R1+0x70], R22 ;  /* 0x0000701601007387 */ /* 0x000fe20000100a00 */
[----:B-1----:R-:W-:-:S05]  /*59e0*/  IMAD.WIDE R18, R5, 0x2, R62 ;  /* 0x0000000205127825 */ /* 0x002fca00078e023e */
[----:B------:R-:W-:Y:S04]  /*59f0*/  STL.64 [R1+0x68], R18 ;  /* 0x0000681201007387 */ /* 0x000fe80000100a00 */
[----:B------:R-:W-:Y:S04]  /*5a00*/  STL [R1+0x1210], R26 ;  /* 0x0012101a01007387 */ /* 0x000fe80000100800 */
        /* <DEDUP_REMOVED lines=13> */
[----:B---3--:R1:W-:Y:S04]  /*5ae0*/  STL [R1+0x454], R20 ;  /* 0x0004541401007387 */ /* 0x0083e80000100800 */
[----:B------:R-:W2:Y:S01]  /*5af0*/  @!P2 LDG.E.U16 R17, desc[UR20][R18.64] ;  /* 0x000000141211a981 */ /* 0x000ea2000c1e1500 */
[----:B-1----:R-:W-:-:S04]  /*5b00*/  IMAD R20, R66, 0x74, RZ ;  /* 0x0000007442147824 */ /* 0x002fc800078e02ff */
[----:B------:R-:W-:-:S05]  /*5b10*/  IMAD.WIDE R22, R20, 0x2, R64 ;  /* 0x0000000214167825 */ /* 0x000fca00078e0240 */
[----:B------:R-:W3:Y:S01]  /*5b20*/  @!P4 LDG.E.U16 R30, desc[UR20][R22.64] ;  /* 0x00000014161ec981 */ /* 0x000ee2000c1e1500 */
[----:B------:R-:W-:Y:S01]  /*5b30*/  VIADD R5, R58, 0xfffffff2 ;  /* 0xfffffff23a057836 */ /* 0x000fe20000000000 */
[----:B------:R-:W-:Y:S02]  /*5b40*/  ISETP.GE.U32.AND P2, PT, R6, 0x7fffff7b, PT ;  /* 0x7fffff7b0600780c */ /* 0x000fe40003f46070 */
[----:B------:R-:W-:Y:S02]  /*5b50*/  PRMT R6, RZ, 0x7610, R6 ;  /* 0x00007610ff067816 */ /* 0x000fe40000000006 */
[----:B------:R-:W-:Y:S02]  /*5b60*/  ISETP.GE.U32.AND P5, PT, R5, 0x7fffff73, PT ;  /* 0x7fffff730500780c */ /* 0x000fe40003fa6070 */
[----:B------:R-:W-:Y:S01]  /*5b70*/  PRMT R5, RZ, 0x7610, R5 ;  /* 0x00007610ff057816 */ /* 0x000fe20000000005 */
[----:B------:R-:W-:Y:S04]  /*5b80*/  STL.S16 [R1+0x6bc], R6 ;  /* 0x0006bc0601007387 */ /* 0x000fe80000100600 */
[----:B----4-:R-:W-:Y:S04]  /*5b90*/  STL [R1+0x44c], R16 ;  /* 0x00044c1001007387 */ /* 0x010fe80000100800 */
[----:B------:R-:W-:Y:S04]  /*5ba0*/  STL.S16 [R1+0x6b8], R5 ;  /* 0x0006b80501007387 */ /* 0x000fe80000100600 */
[----:B--2---:R-:W-:Y:S04]  /*5bb0*/  STL [R1+0x450], R17 ;  /* 0x0004501101007387 */ /* 0x004fe80000100800 */
[----:B---3--:R-:W-:Y:S04]  /*5bc0*/  STL [R1+0x16c8], R30 ;  /* 0x0016c81e01007387 */ /* 0x008fe80000100800 */
[----:B------:R-:W-:Y:S04]  /*5bd0*/  STL [R1+0x1220], R22 ;  /* 0x0012201601007387 */ /* 0x000fe80000100800 */
[----:B------:R-:W-:Y:S04]  /*5be0*/  STL [R1+0x14f0], R22 ;  /* 0x0014f01601007387 */ /* 0x000fe80000100800 */
[----:B------:R1:W-:Y:S04]  /*5bf0*/  STL [R1+0x16c0], R22 ;  /* 0x0016c01601007387 */ /* 0x0003e80000100800 */
[----:B-1----:R-:W2:Y:S04]  /*5c00*/  LDL.LU R22, [R1+0x6b8] ;  /* 0x0006b80001167983 */ /* 0x002ea80000300800 */
[----:B------:R-:W-:Y:S04]  /*5c10*/  STL [R1+0x121c], R23 ;  /* 0x00121c1701007387 */ /* 0x000fe80000100800 */
[----:B------:R-:W-:Y:S04]  /*5c20*/  STL [R1+0x14f8], R23 ;  /* 0x0014f81701007387 */ /* 0x000fe80000100800 */
[----:B------:R1:W-:Y:S04]  /*5c30*/  STL [R1+0x16c4], R23 ;  /* 0x0016c41701007387 */ /* 0x0003e80000100800 */
[----:B-1----:R-:W3:Y:S01]  /*5c40*/  LDL.LU R23, [R1+0x6bc] ;  /* 0x0006bc0001177983 */ /* 0x002ee20000300800 */
[----:B------:R-:W-:-:S04]  /*5c50*/  IMAD R16, R66, 0x7c, RZ ;  /* 0x0000007c42107824 */ /* 0x000fc800078e02ff */
[----:B------:R-:W-:-:S04]  /*5c60*/  IMAD.WIDE R18, R16, 0x2, R64 ;  /* 0x0000000210127825 */ /* 0x000fc800078e0240 */
[----:B------:R-:W-:-:S05]  /*5c70*/  IMAD.WIDE R16, R16, 0x2, R62 ;  /* 0x0000000210107825 */ /* 0x000fca00078e023e */
[----:B--2---:R-:W2:Y:S04]  /*5c80*/  @!P3 LDG.E.U16 R22, desc[UR20][R16.64] ;  /* 0x000000141016b981 */ /* 0x004ea8000c1e1500 */
[----:B---3--:R-:W3:Y:S01]  /*5c90*/  @!P3 LDG.E.U16 R23, desc[UR20][R18.64] ;  /* 0x000000141217b981 */ /* 0x008ee2000c1e1500 */
[----:B------:R-:W-:Y:S01]  /*5ca0*/  VIADD R5, R58, 0xffffffe2 ;  /* 0xffffffe23a057836 */ /* 0x000fe20000000000 */
[----:B------:R-:W-:Y:S01]  /*5cb0*/  PRMT R7, RZ, 0x7610, R7 ;  /* 0x00007610ff077816 */ /* 0x000fe20000000007 */
[----:B------:R-:W-:-:S03]  /*5cc0*/  IMAD.WIDE R20, R20, 0x2, R62 ;  /* 0x0000000214147825 */ /* 0x000fc600078e023e */
[----:B------:R-:W-:Y:S01]  /*5cd0*/  ISETP.GE.U32.AND P3, PT, R5, 0x7fffff63, PT ;  /* 0x7fffff630500780c */ /* 0x000fe20003f66070 */
[----:B------:R-:W-:Y:S01]  /*5ce0*/  VIADD R6, R58, 0xffffffea ;  /* 0xffffffea3a067836 */ /* 0x000fe20000000000 */
[----:B------:R1:W4:Y:S01]  /*5cf0*/  @!P4 LDG.E.U16 R7, desc[UR20][R20.64] ;  /* 0x000000141407c981 */ /* 0x000322000c1e1500 */
[----:B------:R-:W-:Y:S01]  /*5d00*/  IMAD R5, R66, 0x5, RZ ;  /* 0x0000000542057824 */ /* 0x000fe200078e02ff */
[----:B0-----:R-:W-:Y:S02]  /*5d10*/  PRMT R25, RZ, 0x7610, R25 ;  /* 0x00007610ff197816 */ /* 0x001fe40000000019 */
[----:B------:R-:W-:Y:S01]  /*5d20*/  ISETP.GE.U32.AND P4, PT, R6, 0x7fffff6b, PT ;  /* 0x7fffff6b0600780c */ /* 0x000fe20003f86070 */
[----:B------:R-:W-:Y:S02]  /*5d30*/  IMAD R6, R66, 0xd, RZ ;  /* 0x0000000d42067824 */ /* 0x000fe400078e02ff */
[----:B------:R-:W-:Y:S01]  /*5d40*/  IMAD.WIDE R52, R5, 0x2, R64 ;  /* 0x0000000205347825 */ /* 0x000fe200078e0240 */
[----:B------:R-:W-:Y:S01]  /*5d50*/  STL [R1+0x448], R12 ;  /* 0x0004480c01007387 */ /* 0x000fe20000100800 */
[----:B------:R-:W-:-:S02]  /*5d60*/  PRMT R24, RZ, 0x7610, R24 ;  /* 0x00007610ff187816 */ /* 0x000fc40000000018 */
[----:B------:R-:W-:Y:S01]  /*5d70*/  PRMT R27, RZ, 0x7610, R27 ;  /* 0x00007610ff1b7816 */ /* 0x000fe2000000001b */
[----:B------:R-:W-:Y:S01]  /*5d80*/  STL [R1+0x1228], R20 ;  /* 0x0012281401007387 */ /* 0x000fe20000100800 */
[----:B------:R-:W-:Y:S01]  /*5d90*/  IMAD.WIDE R50, R5, 0x2, R62 ;  /* 0x0000000205327825 */ /* 0x000fe200078e023e */
[----:B------:R-:W-:Y:S02]  /*5da0*/  PRMT R26, RZ, 0x7610, R26 ;  /* 0x00007610ff1a7816 */ /* 0x000fe4000000001a */
[----:B------:R-:W-:Y:S01]  /*5db0*/  STL [R1+0x1508], R20 ;  /* 0x0015081401007387 */ /* 0x000fe20000100800 */
[----:B------:R-:W-:-:S03]  /*5dc0*/  IMAD.WIDE R34, R6, 0x2, R64 ;  /* 0x0000000206227825 */ /* 0x000fc600078e0240 */
[----:B------:R-:W-:Y:S01]  /*5dd0*/  STL [R1+0x16cc], R20 ;  /* 0x0016cc1401007387 */ /* 0x000fe20000100800 */
[----:B------:R-:W-:-:S03]  /*5de0*/  IMAD.WIDE R32, R6, 0x2, R62 ;  /* 0x0000000206207825 */ /* 0x000fc600078e023e */
[----:B------:R-:W4:Y:S01]  /*5df0*/  @!P2 LDG.E.U16 R25, desc[UR20][R52.64] ;  /* 0x000000143419a981 */ /* 0x000f22000c1e1500 */
[----:B------:R-:W-:-:S03]  /*5e00*/  VIADD R5, R58, 0xffffffd2 ;  /* 0xffffffd23a057836 */ /* 0x000fc60000000000 */
[----:B------:R-:W-:Y:S04]  /*5e10*/  STL [R1+0x1224], R21 ;  /* 0x0012241501007387 */ /* 0x000fe80000100800 */
[----:B------:R-:W-:Y:S04]  /*5e20*/  STL [R1+0x1500], R21 ;  /* 0x0015001501007387 */ /* 0x000fe80000100800 */
[----:B------:R1:W-:Y:S04]  /*5e30*/  STL [R1+0x16d0], R21 ;  /* 0x0016d01501007387 */ /* 0x0003e80000100800 */
[----:B------:R-:W4:Y:S04]  /*5e40*/  @!P2 LDG.E.U16 R24, desc[UR20][R50.64] ;  /* 0x000000143218a981 */ /* 0x000f28000c1e1500 */
[----:B------:R-:W4:Y:S04]  /*5e50*/  @!P5 LDG.E.U16 R27, desc[UR20][R34.64] ;  /* 0x00000014221bd981 */ /* 0x000f28000c1e1500 */
[----:B------:R-:W4:Y:S01]  /*5e60*/  @!P5 LDG.E.U16 R26, desc[UR20][R32.64] ;  /* 0x00000014201ad981 */ /* 0x000f22000c1e1500 */
[----:B------:R-:W-:Y:S01]  /*5e70*/  ISETP.GE.U32.AND P5, PT, R5, 0x7fffff53, PT ;  /* 0x7fffff530500780c */ /* 0x000fe20003fa6070 */
[C---:B------:R-:W-:Y:S01]  /*5e80*/  IMAD R5, R66.reuse, 0x15, RZ ;  /* 0x0000001542057824 */ /* 0x040fe200078e02ff */
[----:B------:R-:W-:Y:S01]  /*5e90*/  PRMT R29, RZ, 0x7610, R29 ;  /* 0x00007610ff1d7816 */ /* 0x000fe2000000001d */
[----:B------:R-:W-:Y:S01]  /*5ea0*/  IMAD R6, R66, 0x1d, RZ ;  /* 0x0000001d42067824 */ /* 0x000fe200078e02ff */
[----:B------:R-:W-:Y:S01]  /*5eb0*/  PRMT R28, RZ, 0x7610, R28 ;  /* 0x00007610ff1c7816 */ /* 0x000fe2000000001c */
[----:B-1----:R-:W-:Y:S01]  /*5ec0*/  IMAD.WIDE R20, R5, 0x2, R62 ;  /* 0x0000000205147825 */ /* 0x002fe200078e023e */
[----:B------:R-:W-:-:S02]  /*5ed0*/  PRMT R31, RZ, 0x7610, R31 ;  /* 0x00007610ff1f7816 */ /* 0x000fc4000000001f */
[----:B------:R-:W-:Y:S02]  /*5ee0*/  PRMT R37, RZ, 0x7610, R37 ;  /* 0x00007610ff257816 */ /* 0x000fe40000000025 */
[----:B------:R-:W4:Y:S04]  /*5ef0*/  @!P4 LDG.E.U16 R28, desc[UR20][R20.64] ;  /* 0x00000014141cc981 */ /* 0x000f28000c1e1500 */
[----:B---3--:R-:W-:Y:S04]  /*5f00*/  STL [R1+0x16d4], R23 ;  /* 0x0016d41701007387 */ /* 0x008fe80000100800 */
[----:B------:R-:W-:Y:S04]  /*5f10*/  STL [R1+0x1230], R18 ;  /* 0x0012301201007387 */ /* 0x000fe80000100800 */
[----:B------:R-:W-:Y:S04]  /*5f20*/  STL [R1+0x1588], R18 ;  /* 0x0015881201007387 */ /* 0x000fe80000100800 */
[----:B------:R-:W-:Y:S04]  /*5f30*/  STL [R1+0x16d8], R18 ;  /* 0x0016d81201007387 */ /* 0x000fe80000100800 */
[----:B------:R-:W-:Y:S04]  /*5f40*/  STL [R1+0x122c], R19 ;  /* 0x00122c1301007387 */ /* 0x000fe80000100800 */
[----:B------:R-:W-:Y:S04]  /*5f50*/  STL [R1+0x1548], R19 ;  /* 0x0015481301007387 */ /* 0x000fe80000100800 */
[----:B------:R-:W-:Y:S04]  /*5f60*/  STL [R1+0x16dc], R19 ;  /* 0x0016dc1301007387 */ /* 0x000fe80000100800 */
[----:B--2---:R0:W-:Y:S02]  /*5f70*/  STL [R1+0x16e0], R22 ;  /* 0x0016e01601007387 */ /* 0x0041e40000100800 */
[----:B0-----:R-:W-:-:S05]  /*5f80*/  IMAD.WIDE R22, R5, 0x2, R64 ;  /* 0x0000000205167825 */ /* 0x001fca00078e0240 */
[----:B------:R0:W2:Y:S01]  /*5f90*/  @!P4 LDG.E.U16 R29, desc[UR20][R22.64] ;  /* 0x00000014161dc981 */ /* 0x0000a2000c1e1500 */
[----:B------:R-:W-:-:S03]  /*5fa0*/  IMAD.WIDE R18, R6, 0x2, R64 ;  /* 0x0000000206127825 */ /* 0x000fc600078e0240 */
[----:B------:R-:W-:Y:S04]  /*5fb0*/  STL [R1+0x1238], R16 ;  /* 0x0012381001007387 */ /* 0x000fe80000100800 */
[----:B------:R-:W-:Y:S04]  /*5fc0*/  STL [R1+0x1658], R16 ;  /* 0x0016581001007387 */ /* 0x000fe80000100800 */
[----:B------:R-:W-:Y:S04]  /*5fd0*/  STL [R1+0x1234], R17 ;  /* 0x0012341101007387 */ /* 0x000fe80000100800 */
[----:B------:R1:W-:Y:S04]  /*5fe0*/  STL [R1+0x15d0], R17 ;  /* 0x0015d01101007387 */ /* 0x0003e80000100800 */
[----:B------:R3:W3:Y:S01]  /*5ff0*/  @!P3 LDG.E.U16 R31, desc[UR20][R18.64] ;  /* 0x00000014121fb981 */ /* 0x0006e2000c1e1500 */
[----:B-1----:R-:W-:-:S05]  /*6000*/  IMAD.WIDE R16, R6, 0x2, R62 ;  /* 0x0000000206107825 */ /* 0x002fca00078e023e */
[----:B------:R1:W3:Y:S01]  /*6010*/  @!P3 LDG.E.U16 R37, desc[UR20][R16.64] ;  /* 0x000000141025b981 */ /* 0x0002e2000c1e1500 */
[----:B------:R-:W-:-:S03]  /*6020*/  VIADD R5, R58, 0xffffffc2 ;  /* 0xffffffc23a057836 */ /* 0x000fc60000000000 */
[----:B----4-:R4:W-:Y:S04]  /*6030*/  STL [R1+0x6c0], R7 ;  /* 0x0006c00701007387 */ /* 0x0109e80000100800 */
[----:B------:R-:W-:Y:S01]  /*6040*/  STL.64 [R1+0x668], R52 ;  /* 0x0006683401007387 */ /* 0x000fe20000100a00 */
[----:B----4-:R-:W-:-:S03]  /*6050*/  IADD3 R7, PT, PT, R58, -0x26, RZ ;  /* 0xffffffda3a077810 */ /* 0x010fc60007ffe0ff */
[----:B------:R-:W-:Y:S01]  /*6060*/  STL.64 [R1+0x660], R50 ;  /* 0x0006603201007387 */ /* 0x000fe20000100a00 */
[----:B------:R-:W-:-:S03]  /*6070*/  ISETP.GE.U32.AND P2, PT, R7, 0x7fffff5b, PT ;  /* 0x7fffff5b0700780c */ /* 0x000fc60003f46070 */
[----:B------:R-:W-:Y:S01]  /*6080*/  STL [R1+0x16e4], R25 ;  /* 0x0016e41901007387 */ /* 0x000fe20000100800 */
[----:B------:R-:W-:Y:S01]  /*6090*/  ISETP.GE.U32.AND P3, PT, R5, 0x7fffff43, PT ;  /* 0x7fffff430500780c */ /* 0x000fe20003f66070 */
[----:B------:R-:W-:Y:S02]  /*60a0*/  IMAD R5, R66, 0x25, RZ ;  /* 0x0000002542057824 */ /* 0x000fe400078e02ff */
[----:B------:R-:W-:Y:S04]  /*60b0*/  STL.64 [R1+0x5e8], R34 ;  /* 0x0005e82201007387 */ /* 0x000fe80000100a00 */
[----:B------:R-:W-:Y:S01]  /*60c0*/  STL.64 [R1+0x5e0], R32 ;  /* 0x0005e02001007387 */ /* 0x000fe20000100a00 */
[----:B------:R-:W-:-:S03]  /*60d0*/  PRMT R36, RZ, 0x7610, R36 ;  /* 0x00007610ff247816 */ /* 0x000fc60000000024 */
[----:B------:R-:W-:Y:S04]  /*60e0*/  STL [R1+0x16e8], R24 ;  /* 0x0016e81801007387 */ /* 0x000fe80000100800 */
[----:B------:R-:W-:Y:S04]  /*60f0*/  STL [R1+0x16ec], R27 ;  /* 0x0016ec1b01007387 */ /* 0x000fe80000100800 */
[----:B------:R-:W-:Y:S04]  /*6100*/  STL [R1+0x16f0], R26 ;  /* 0x0016f01a01007387 */ /* 0x000fe80000100800 */
[----:B------:R0:W-:Y:S01]  /*6110*/  STL.64 [R1+0x568], R22 ;  /* 0x0005681601007387 */ /* 0x0001e20000100a00 */
[----:B------:R-:W-:-:S02]  /*6120*/  IMAD R6, R66, 0x2d, RZ ;  /* 0x0000002d42067824 */ /* 0x000fc400078e02ff */
[C---:B0-----:R-:W-:Y:S01]  /*6130*/  IMAD.WIDE R22, R5.reuse, 0x2, R64 ;  /* 0x0000000205167825 */ /* 0x041fe200078e0240 */
[----:B------:R0:W-:Y:S04]  /*6140*/  STL.64 [R1+0x560], R20 ;  /* 0x0005601401007387 */ /* 0x0001e80000100a00 */
[----:B------:R4:W4:Y:S01]  /*6150*/  @!P2 LDG.E.U16 R36, desc[UR20][R22.64] ;  /* 0x000000141624a981 */ /* 0x000922000c1e1500 */
[----:B------:R-:W-:Y:S02]  /*6160*/  PRMT R39, RZ, 0x7610, R39 ;  /* 0x00007610ff277816 */ /* 0x000fe40000000027 */
[----:B------:R-:W-:Y:S01]  /*6170*/  PRMT R38, RZ, 0x7610, R38 ;  /* 0x00007610ff267816 */ /* 0x000fe20000000026 */
[----:B0-----:R-:W-:Y:S01]  /*6180*/  IMAD.WIDE R20, R5, 0x2, R62 ;  /* 0x0000000205147825 */ /* 0x001fe200078e023e */
[----:B------:R-:W-:-:S04]  /*6190*/  PRMT R41, RZ, 0x7610, R41 ;  /* 0x00007610ff297816 */ /* 0x000fc80000000029 */
[----:B------:R0:W4:Y:S01]  /*61a0*/  @!P2 LDG.E.U16 R39, desc[UR20][R20.64] ;  /* 0x000000141427a981 */ /* 0x000122000c1e1500 */
[C---:B------:R-:W-:Y:S02]  /*61b0*/  VIADD R7, R58.reuse, 0xffffffca ;  /* 0xffffffca3a077836 */ /* 0x040fe40000000000 */
[----:B------:R-:W-:-:S03]  /*61c0*/  VIADD R5, R58, 0xffffffb2 ;  /* 0xffffffb23a057836 */ /* 0x000fc60000000000 */
[----:B------:R-:W-:Y:S02]  /*61d0*/  ISETP.GE.U32.AND P4, PT, R7, 0x7fffff4b, PT ;  /* 0x7fffff4b0700780c */ /* 0x000fe40003f86070 */
[----:B------:R-:W-:Y:S02]  /*61e0*/  PRMT R40, RZ, 0x7610, R40 ;  /* 0x00007610ff287816 */ /* 0x000fe40000000028 */
[----:B------:R-:W-:Y:S01]  /*61f0*/  PRMT R43, RZ, 0x7610, R43 ;  /* 0x00007610ff2b7816 */ /* 0x000fe2000000002b */
[----:B--2---:R-:W-:Y:S04]  /*6200*/  STL [R1+0x16f4], R29 ;  /* 0x0016f41d01007387 */ /* 0x004fe80000100800 */
[----:B------:R3:W-:Y:S02]  /*6210*/  STL.64 [R1+0x4e8], R18 ;  /* 0x0004e81201007387 */ /* 0x0007e40000100a00 */
[----:B---3--:R-:W-:-:S02]  /*6220*/  IMAD.WIDE R18, R6, 0x2, R64 ;  /* 0x0000000206127825 */ /* 0x008fc400078e0240 */
[----:B------:R1:W-:Y:S04]  /*6230*/  STL.64 [R1+0x4e0], R16 ;  /* 0x0004e01001007387 */ /* 0x0003e80000100a00 */
[----:B------:R2:W3:Y:S01]  /*6240*/  @!P5 LDG.E.U16 R38, desc[UR20][R18.64] ;  /* 0x000000141226d981 */ /* 0x0004e2000c1e1500 */
[----:B-1----:R-:W-:-:S03]  /*6250*/  IMAD.WIDE R16, R6, 0x2, R62 ;  /* 0x0000000206107825 */ /* 0x002fc600078e023e */
[----:B------:R-:W-:Y:S04]  /*6260*/  STL [R1+0x16f8], R28 ;  /* 0x0016f81c01007387 */ /* 0x000fe80000100800 */
[----:B------:R1:W3:Y:S01]  /*6270*/  @!P5 LDG.E.U16 R41, desc[UR20][R16.64] ;  /* 0x000000141029d981 */ /* 0x0002e2000c1e1500 */
[----:B------:R-:W-:Y:S01]  /*6280*/  ISETP.GE.U32.AND P5, PT, R5, 0x7fffff33, PT ;  /* 0x7fffff330500780c */ /* 0x000fe20003fa6070 */
[----:B------:R-:W-:Y:S02]  /*6290*/  IMAD R5, R66, 0x35, RZ ;  /* 0x0000003542057824 */ /* 0x000fe400078e02ff */
[----:B------:R-:W-:Y:S04]  /*62a0*/  STL [R1+0x16fc], R31 ;  /* 0x0016fc1f01007387 */ /* 0x000fe80000100800 */
[----:B------:R-:W-:Y:S04]  /*62b0*/  STL [R1+0x1700], R37 ;  /* 0x0017002501007387 */ /* 0x000fe80000100800 */
[----:B------:R4:W-:Y:S04]  /*62c0*/  STL.64 [R1+0x468], R22 ;  /* 0x0004681601007387 */ /* 0x0009e80000100a00 */
[----:B------:R0:W-:Y:S01]  /*62d0*/  STL.64 [R1+0x460], R20 ;  /* 0x0004601401007387 */ /* 0x0001e20000100a00 */
[----:B----4-:R-:W-:-:S04]  /*62e0*/  IMAD.WIDE R22, R5, 0x2, R64 ;  /* 0x0000000205167825 */ /* 0x010fc800078e0240 */
[----:B0-----:R-:W-:Y:S01]  /*62f0*/  IMAD.WIDE R20, R5, 0x2, R62 ;  /* 0x0000000205147825 */ /* 0x001fe200078e023e */
[----:B------:R0:W4:Y:S04]  /*6300*/  @!P4 LDG.E.U16 R40, desc[UR20][R22.64] ;  /* 0x000000141628c981 */ /* 0x000128000c1e1500 */
[----:B------:R-:W4:Y:S01]  /*6310*/  @!P4 LDG.E.U16 R43, desc[UR20][R20.64] ;  /* 0x00000014142bc981 */ /* 0x000f22000c1e1500 */
[----:B------:R-:W-:Y:S01]  /*6320*/  IMAD R6, R66, 0x3d, RZ ;  /* 0x0000003d42067824 */ /* 0x000fe200078e02ff */
[----:B------:R-:W-:Y:S01]  /*6330*/  PRMT R42, RZ, 0x7610, R42 ;  /* 0x00007610ff2a7816 */ /* 0x000fe2000000002a */
[C---:B------:R-:W-:Y:S01]  /*6340*/  VIADD R7, R58.reuse, 0xffffffba ;  /* 0xffffffba3a077836 */ /* 0x040fe20000000000 */
[----:B------:R-:W-:Y:S01]  /*6350*/  PRMT R45, RZ, 0x7610, R45 ;  /* 0x00007610ff2d7816 */ /* 0x000fe2000000002d */
[----:B------:R-:W-:-:S03]  /*6360*/  VIADD R5, R58, 0xffffffa2 ;  /* 0xffffffa23a057836 */ /* 0x000fc60000000000 */
[----:B------:R-:W-:Y:S02]  /*6370*/  ISETP.GE.U32.AND P2, PT, R7, 0x7fffff3b, PT ;  /* 0x7fffff3b0700780c */ /* 0x000fe40003f46070 */
[----:B------:R-:W-:Y:S01]  /*6380*/  PRMT R44, RZ, 0x7610, R44 ;  /* 0x00007610ff2c7816 */ /* 0x000fe2000000002c */
[----:B------:R-:W-:Y:S04]  /*6390*/  STL [R1+0x170c], R36 ;  /* 0x00170c2401007387 */ /* 0x000fe80000100800 */
[----:B------:R2:W-:Y:S04]  /*63a0*/  STL.64 [R1+0x3e8], R18 ;  /* 0x0003e81201007387 */ /* 0x0005e80000100a00 */
[----:B------:R1:W-:Y:S01]  /*63b0*/  STL.64 [R1+0x3e0], R16 ;  /* 0x0003e01001007387 */ /* 0x0003e20000100a00 */
[----:B--2---:R-:W-:-:S04]  /*63c0*/  IMAD.WIDE R18, R6, 0x2, R64 ;  /* 0x0000000206127825 */ /* 0x004fc800078e0240 */
[----:B-1----:R-:W-:Y:S01]  /*63d0*/  IMAD.WIDE R16, R6, 0x2, R62 ;  /* 0x0000000206107825 */ /* 0x002fe200078e023e */
[----:B------:R1:W2:Y:S04]  /*63e0*/  @!P3 LDG.E.U16 R42, desc[UR20][R18.64] ;  /* 0x00000014122ab981 */ /* 0x0002a8000c1e1500 */
[----:B------:R0:W2:Y:S01]  /*63f0*/  @!P3 LDG.E.U16 R45, desc[UR20][R16.64] ;  /* 0x00000014102db981 */ /* 0x0000a2000c1e1500 */
[----:B------:R-:W-:Y:S01]  /*6400*/  ISETP.GE.U32.AND P3, PT, R5, 0x7fffff23, PT ;  /* 0x7fffff230500780c */ /* 0x000fe20003f66070 */
[----:B------:R-:W-:Y:S02]  /*6410*/  IMAD R5, R66, 0x45, RZ ;  /* 0x0000004542057824 */ /* 0x000fe400078e02ff */
[----:B---3--:R-:W-:Y:S04]  /*6420*/  STL.64 [R1+0x1710], R38 ;  /* 0x0017102601007387 */ /* 0x008fe80000100a00 */
[----:B------:R0:W-:Y:S02]  /*6430*/  STL.64 [R1+0x368], R22 ;  /* 0x0003681601007387 */ /* 0x0001e40000100a00 */
[----:B0-----:R-:W-:-:S05]  /*6440*/  IMAD.WIDE R22, R5, 0x2, R64 ;  /* 0x0000000205167825 */ /* 0x001fca00078e0240 */
[----:B------:R0:W2:Y:S04]  /*6450*/  @!P2 LDG.E.U16 R44, desc[UR20][R22.64] ;  /* 0x00000014162ca981 */ /* 0x0000a8000c1e1500 */
[----:B------:R3:W-:Y:S04]  /*6460*/  STL.64 [R1+0x360], R20 ;  /* 0x0003601401007387 */ /* 0x0007e80000100a00 */
[----:B----4-:R-:W-:Y:S04]  /*6470*/  STL.64 [R1+0x1718], R40 ;  /* 0x0017182801007387 */ /* 0x010fe80000100a00 */
[----:B------:R1:W-:Y:S04]  /*6480*/  STL.64 [R1+0x2e0], R18 ;  /* 0x0002e01201007387 */ /* 0x0003e80000100a00 */
[----:B------:R4:W-:Y:S04]  /*6490*/  STL.64 [R1+0x2d8], R16 ;  /* 0x0002d81001007387 */ /* 0x0009e80000100a00 */
[----:B------:R-:W-:Y:S04]  /*64a0*/  STL [R1+0x1720], R43 ;  /* 0x0017202b01007387 */ /* 0x000fe80000100800 */
[----:B------:R-:W2:Y:S01]  /*64b0*/  LDL R57, [R1+0x300] ;  /* 0x0003000001397983 */ /* 0x000ea20000100800 */
[----:B------:R-:W-:-:S02]  /*64c0*/  VIADD R7, R58, 0xffffffaa ;  /* 0xffffffaa3a077836 */ /* 0x000fc40000000000 */
[----:B------:R-:W-:Y:S01]  /*64d0*/  IMAD R6, R66, 0x4d, RZ ;  /* 0x0000004d42067824 */ /* 0x000fe200078e02ff */
[----:B------:R-:W-:Y:S01]  /*64e0*/  PRMT R46, RZ, 0x7610, R46 ;  /* 0x00007610ff2e7816 */ /* 0x000fe2000000002e */
[----:B---3--:R-:W-:Y:S01]  /*64f0*/  IMAD.WIDE R20, R5, 0x2, R62 ;  /* 0x0000000205147825 */ /* 0x008fe200078e023e */
[----:B------:R-:W-:Y:S02]  /*6500*/  ISETP.GE.U32.AND P4, PT, R7, 0x7fffff2b, PT ;  /* 0x7fffff2b0700780c */ /* 0x000fe40003f86070 */
[----:B------:R-:W-:Y:S01]  /*6510*/  PRMT R48, RZ, 0x7610, R48 ;  /* 0x00007610ff307816 */ /* 0x000fe20000000030 */
[C---:B-1----:R-:W-:Y:S01]  /*6520*/  IMAD.WIDE R18, R6.reuse, 0x2, R64 ;  /* 0x0000000206127825 */ /* 0x042fe200078e0240 */
[----:B------:R-:W-:Y:S01]  /*6530*/  PRMT R56, RZ, 0x7610, R56 ;  /* 0x00007610ff387816 */ /* 0x000fe20000000038 */
[----:B------:R0:W-:Y:S02]  /*6540*/  STL.64 [R1+0x260], R22 ;  /* 0x0002601601007387 */ /* 0x0001e40000100a00 */
[----:B----4-:R-:W-:-:S02]  /*6550*/  IMAD.WIDE R16, R6, 0x2, R62 ;  /* 0x0000000206107825 */ /* 0x010fc400078e023e */
[----:B------:R1:W3:Y:S02]  /*6560*/  @!P2 LDG.E.U16 R46, desc[UR20][R20.64] ;  /* 0x00000014142ea981 */ /* 0x0002e4000c1e1500 */
[----:B------:R-:W-:Y:S02]  /*6570*/  VIADD R7, R58, 0xffffff9a ;  /* 0xffffff9a3a077836 */ /* 0x000fe40000000000 */
[C---:B------:R-:W-:Y:S02]  /*6580*/  IMAD R6, R66.reuse, 0x55, RZ ;  /* 0x0000005542067824 */ /* 0x040fe400078e02ff */
[----:B------:R-:W-:Y:S01]  /*6590*/  IMAD.MOV.U32 R53, RZ, RZ, R8 ;  /* 0x000000ffff357224 */ /* 0x000fe200078e0008 */
[----:B------:R1:W-:Y:S01]  /*65a0*/  STL.64 [R1+0x258], R20 ;  /* 0x0002581401007387 */ /* 0x0003e20000100a00 */
[----:B------:R-:W-:Y:S01]  /*65b0*/  IMAD R8, R66, 0x5d, RZ ;  /* 0x0000005d42087824 */ /* 0x000fe200078e02ff */
[----:B------:R-:W-:Y:S01]  /*65c0*/  ISETP.GE.U32.AND P2, PT, R7, 0x7fffff1b, PT ;  /* 0x7fffff1b0700780c */ /* 0x000fe20003f46070 */
[----:B0-----:R-:W-:Y:S01]  /*65d0*/  IMAD.WIDE R22, R6, 0x2, R64 ;  /* 0x0000000206167825 */ /* 0x001fe200078e0240 */
[----:B------:R0:W4:Y:S01]  /*65e0*/  @!P5 LDG.E.U16 R48, desc[UR20][R18.64] ;  /* 0x000000141230d981 */ /* 0x000122000c1e1500 */
[----:B------:R-:W-:-:S02]  /*65f0*/  PRMT R60, RZ, 0x7610, R60 ;  /* 0x00007610ff3c7816 */ /* 0x000fc4000000003c */
[----:B------:R-:W-:Y:S01]  /*6600*/  PRMT R67, RZ, 0x7610, R67 ;  /* 0x00007610ff437816 */ /* 0x000fe20000000043 */
[----:B------:R0:W3:Y:S01]  /*6610*/  @!P5 LDG.E.U16 R56, desc[UR20][R16.64] ;  /* 0x000000141038d981 */ /* 0x0000e2000c1e1500 */
[----:B------:R-:W-:Y:S02]  /*6620*/  IMAD.MOV.U32 R52, RZ, RZ, R9 ;  /* 0x000000ffff347224 */ /* 0x000fe400078e0009 */
[----:B-1----:R-:W-:Y:S01]  /*6630*/  IMAD.WIDE R20, R6, 0x2, R62 ;  /* 0x0000000206147825 */ /* 0x002fe200078e023e */
[----:B------:R-:W-:Y:S02]  /*6640*/  PRMT R59, RZ, 0x7610, R59 ;  /* 0x00007610ff3b7816 */ /* 0x000fe4000000003b */
[----:B------:R-:W-:Y:S01]  /*6650*/  PRMT R61, RZ, 0x7610, R61 ;  /* 0x00007610ff3d7816 */ /* 0x000fe2000000003d */
[----:B------:R-:W-:Y:S01]  /*6660*/  IMAD R9, R66, 0x65, RZ ;  /* 0x0000006542097824 */ /* 0x000fe200078e02ff */
[----:B------:R-:W-:Y:S02]  /*6670*/  PRMT R85, RZ, 0x7610, R85 ;  /* 0x00007610ff557816 */ /* 0x000fe40000000055 */
[----:B------:R-:W-:Y:S01]  /*6680*/  PRMT R55, RZ, 0x7610, R55 ;  /* 0x00007610ff377816 */ /* 0x000fe20000000037 */
[----:B------:R-:W3:Y:S01]  /*6690*/  @!P4 LDG.E.U16 R59, desc[UR20][R22.64] ;  /* 0x00000014163bc981 */ /* 0x000ee2000c1e1500 */
[----:B------:R-:W-:-:S03]  /*66a0*/  VIADD R5, R58, 0xffffff92 ;  /* 0xffffff923a057836 */ /* 0x000fc60000000000 */
[----:B------:R-:W3:Y:S01]  /*66b0*/  @!P4 LDG.E.U16 R61, desc[UR20][R20.64] ;  /* 0x00000014143dc981 */ /* 0x000ee2000c1e1500 */
[----:B------:R-:W-:Y:S02]  /*66c0*/  ISETP.GT.U32.AND P4, PT, R2, R4, PT ;  /* 0x000000040200720c */ /* 0x000fe40003f84070 */
[----:B------:R-:W-:Y:S01]  /*66d0*/  ISETP.GE.U32.AND P5, PT, R5, 0x7fffff13, PT ;  /* 0x7fffff130500780c */ /* 0x000fe20003fa6070 */
[----:B------:R-:W-:Y:S01]  /*66e0*/  IMAD R12, R66, 0x6d, RZ ;  /* 0x0000006d420c7824 */ /* 0x000fe200078e02ff */
[----:B------:R-:W-:Y:S01]  /*66f0*/  PRMT R54, RZ, 0x7610, R54 ;  /* 0x00007610ff367816 */ /* 0x000fe20000000036 */
[----:B------:R-:W-:Y:S01]  /*6700*/  IMAD.MOV.U32 R35, RZ, RZ, R15 ;  /* 0x000000ffff237224 */ /* 0x000fe200078e000f */
[----:B------:R-:W-:Y:S01]  /*6710*/  PRMT R47, RZ, 0x7610, R47 ;  /* 0x00007610ff2f7816 */ /* 0x000fe2000000002f */
[----:B------:R-:W-:-:S06]  /*6720*/  IMAD.MOV.U32 R92, RZ, RZ, R14 ;  /* 0x000000ffff5c7224 */ /* 0x000fcc00078e000e */
[----:B------:R-:W-:Y:S02]  /*6730*/  @!P4 IMAD.IADD R4, R4, 0x1, -R2 ;  /* 0x000000010404c824 */ /* 0x000fe400078e0a02 */
[----:B------:R-:W-:Y:S02]  /*6740*/  IMAD.MOV.U32 R34, RZ, RZ, R13 ;  /* 0x000000ffff227224 */ /* 0x000fe400078e000d */
[----:B------:R-:W-:Y:S01]  /*6750*/  IMAD.WIDE R14, R12, 0x2, R64 ;  /* 0x000000020c0e7825 */ /* 0x000fe200078e0240 */
[----:B------:R-:W-:-:S03]  /*6760*/  ISETP.GT.U32.AND P4, PT, R2, R4, PT ;  /* 0x000000040200720c */ /* 0x000fc60003f84070 */
[----:B------:R-:W-:Y:S01]  /*6770*/  IMAD.WIDE R12, R12, 0x2, R62 ;  /* 0x000000020c0c7825 */ /* 0x000fe200078e023e */
[----:B------:R-:W3:Y:S03]  /*6780*/  @!P5 LDG.E.U16 R54, desc[UR20][R14.64] ;  /* 0x000000140e36d981 */ /* 0x000ee6000c1e1500 */
[----:B------:R-:W-:Y:S01]  /*6790*/  IMAD.MOV.U32 R51, RZ, RZ, R53 ;  /* 0x000000ffff337224 */ /* 0x000fe200078e0035 */
[----:B------:R-:W3:Y:S01]  /*67a0*/  @!P5 LDG.E.U16 R47, desc[UR20][R12.64] ;  /* 0x000000140c2fd981 */ /* 0x000ee2000c1e1500 */
[----:B------:R-:W-:-:S04]  /*67b0*/  IMAD.MOV.U32 R53, RZ, RZ, R10 ;  /* 0x000000ffff357224 */ /* 0x000fc800078e000a */
[----:B------:R-:W-:-:S04]  /*67c0*/  @!P4 IMAD.IADD R4, R4, 0x1, -R2 ;  /* 0x000000010404c824 */ /* 0x000fc800078e0a02 */
[----:B------:R-:W-:-:S04]  /*67d0*/  IMAD.MOV.U32 R32, RZ, RZ, R4 ;  /* 0x000000ffff207224 */ /* 0x000fc800078e0004 */
[----:B------:R-:W-:Y:S01]  /*67e0*/  @!P0 IMAD.MOV R32, RZ, RZ, -R32 ;  /* 0x000000ffff208224 */ /* 0x000fe200078e0a20 */
[----:B------:R-:W-:Y:S01]  /*67f0*/  PRMT R91, RZ, 0x7610, R91 ;  /* 0x00007610ff5b7816 */ /* 0x000fe2000000005b */
[----:B------:R-:W-:Y:S01]  /*6800*/  IMAD.MOV.U32 R50, RZ, RZ, R11 ;  /* 0x000000ffff327224 */ /* 0x000fe200078e000b */
[----:B------:R-:W-:Y:S01]  /*6810*/  PRMT R90, RZ, 0x7610, R90 ;  /* 0x00007610ff5a7816 */ /* 0x000fe2000000005a */
[----:B------:R-:W-:Y:S02]  /*6820*/  IMAD.MOV.U32 R30, RZ, RZ, R70 ;  /* 0x000000ffff1e7224 */ /* 0x000fe400078e0046 */
[----:B------:R-:W-:Y:S02]  /*6830*/  IMAD.MOV.U32 R93, RZ, RZ, R73 ;  /* 0x000000ffff5d7224 */ /* 0x000fe400078e0049 */
[----:B------:R-:W-:Y:S01]  /*6840*/  IMAD.MOV.U32 R33, RZ, RZ, R72 ;  /* 0x000000ffff217224 */ /* 0x000fe200078e0048 */
[----:B------:R-:W-:Y:S02]  /*6850*/  PRMT R89, RZ, 0x7610, R89 ;  /* 0x00007610ff597816 */ /* 0x000fe40000000059 */
[----:B------:R-:W-:-:S02]  /*6860*/  PRMT R88, RZ, 0x7610, R88 ;  /* 0x00007610ff587816 */ /* 0x000fc40000000058 */
[----:B------:R-:W-:Y:S02]  /*6870*/  PRMT R87, RZ, 0x7610, R87 ;  /* 0x00007610ff577816 */ /* 0x000fe40000000057 */
[----:B------:R-:W-:Y:S02]  /*6880*/  PRMT R86, RZ, 0x7610, R86 ;  /* 0x00007610ff567816 */ /* 0x000fe40000000056 */
[----:B------:R-:W-:Y:S01]  /*6890*/  PRMT R83, RZ, 0x7610, R83 ;  /* 0x00007610ff537816 */ /* 0x000fe20000000053 */
[----:B--2---:R-:W-:Y:S04]  /*68a0*/  STL.64 [R1+0x1728], R44 ;  /* 0x0017282c01007387 */ /* 0x004fe80000100a00 */
[----:B------:R0:W-:Y:S04]  /*68b0*/  STL.64 [R1+0x1e0], R18 ;  /* 0x0001e01201007387 */ /* 0x0001e80000100a00 */
[----:B------:R1:W-:Y:S04]  /*68c0*/  STL.64 [R1+0x1d8], R16 ;  /* 0x0001d81001007387 */ /* 0x0003e80000100a00 */
[----:B------:R-:W-:Y:S01]  /*68d0*/  STL.64 [R1+0x160], R22 ;  /* 0x0001601601007387 */ /* 0x000fe20000100a00 */
[----:B0-----:R-:W-:-:S03]  /*68e0*/  IMAD.WIDE R18, R8, 0x2, R64 ;  /* 0x0000000208127825 */ /* 0x001fc600078e0240 */
[----:B------:R-:W-:Y:S01]  /*68f0*/  STL.64 [R1+0x158], R20 ;  /* 0x0001581401007387 */ /* 0x000fe20000100a00 */
[----:B-1----:R-:W-:-:S03]  /*6900*/  IMAD.WIDE R16, R8, 0x2, R62 ;  /* 0x0000000208107825 */ /* 0x002fc600078e023e */
[----:B------:R0:W-:Y:S04]  /*6910*/  STL.64 [R1+0xe0], R18 ;  /* 0x0000e01201007387 */ /* 0x0001e80000100a00 */
[----:B------:R1:W-:Y:S04]  /*6920*/  STL.64 [R1+0xd8], R16 ;  /* 0x0000d81001007387 */ /* 0x0003e80000100a00 */
[----:B------:R0:W2:Y:S04]  /*6930*/  @!P3 LDG.E.U16 R60, desc[UR20][R18.64] ;  /* 0x00000014123cb981 */ /* 0x0000a8000c1e1500 */
[----:B------:R1:W2:Y:S01]  /*6940*/  @!P3 LDG.E.U16 R67, desc[UR20][R16.64] ;  /* 0x000000141043b981 */ /* 0x0002a2000c1e1500 */
[----:B0-----:R-:W-:-:S04]  /*6950*/  IMAD.WIDE R18, R9, 0x2, R64 ;  /* 0x0000000209127825 */ /* 0x001fc800078e0240 */
[----:B-1----:R-:W-:Y:S01]  /*6960*/  IMAD.WIDE R16, R9, 0x2, R62 ;  /* 0x0000000209107825 */ /* 0x002fe200078e023e */
[----:B------:R0:W2:Y:S04]  /*6970*/  @!P2 LDG.E.U16 R85, desc[UR20][R18.64] ;  /* 0x000000141255a981 */ /* 0x0000a8000c1e1500 */
[----:B------:R1:W2:Y:S01]  /*6980*/  @!P2 LDG.E.U16 R55, desc[UR20][R16.64] ;  /* 0x000000141037a981 */ /* 0x0002a2000c1e1500 */
[----:B------:R-:W-:Y:S01]  /*6990*/  ISETP.GT.U32.AND P2, PT, R2, R3, PT ;  /* 0x000000030200720c */ /* 0x000fe20003f44070 */
[C---:B------:R-:W-:Y:S01]  /*69a0*/  VIADD R5, R57.reuse, 0x3 ;  /* 0x0000000339057836 */ /* 0x040fe20000000000 */
[----:B------:R-:W-:-:S04]  /*69b0*/  IADD3 R7, PT, PT, R57, 0x4, RZ ;  /* 0x0000000439077810 */ /* 0x000fc80007ffe0ff */
[----:B------:R-:W-:Y:S02]  /*69c0*/  IABS R6, R5 ;  /* 0x0000000500067213 */ /* 0x000fe40000000000 */
[----:B------:R-:W-:Y:S02]  /*69d0*/  ISETP.GE.AND P3, PT, R5, RZ, PT ;  /* 0x000000ff0500720c */ /* 0x000fe40003f66270 */
[----:B------:R-:W-:Y:S01]  /*69e0*/  IABS R5, R7 ;  /* 0x0000000700057213 */ /* 0x000fe20000000000 */
[----:B------:R-:W-:-:S04]  /*69f0*/  IMAD.HI.U32 R8, R0, R6, RZ ;  /* 0x0000000600087227 */ /* 0x000fc800078e00ff */
[----:B------:R-:W-:Y:S01]  /*6a00*/  @!P2 IMAD.IADD R3, R3, 0x1, -R2 ;  /* 0x000000010303a824 */ /* 0x000fe200078e0a02 */
[----:B------:R-:W-:Y:S01]  /*6a10*/  IADD3 R8, PT, PT, -R8, RZ, RZ ;  /* 0x000000ff08087210 */ /* 0x000fe20007ffe1ff */
[----:B------:R-:W-:Y:S02]  /*6a20*/  VIADD R69, R57, 0x5 ;  /* 0x0000000539457836 */ /* 0x000fe40000000000 */
[----:B------:R-:W-:Y:S01]  /*6a30*/  IMAD.HI.U32 R10, R0, R5, RZ ;  /* 0x00000005000a7227 */ /* 0x000fe200078e00ff */
[C---:B------:R-:W-:Y:S02]  /*6a40*/  ISETP.GT.U32.AND P2, PT, R2.reuse, R3, PT ;  /* 0x000000030200720c */ /* 0x040fe40003f44070 */
[----:B------:R-:W-:Y:S01]  /*6a50*/  ISETP.GE.AND P5, PT, R7, RZ, PT ;  /* 0x000000ff0700720c */ /* 0x000fe20003fa6270 */
[----:B------:R-:W-:Y:S01]  /*6a60*/  IMAD.MOV.U32 R20, RZ, RZ, R68 ;  /* 0x000000ffff147224 */ /* 0x000fe200078e0044 */
[----:B------:R-:W-:Y:S01]  /*6a70*/  IABS R68, R69 ;  /* 0x0000004500447213 */ /* 0x000fe20000000000 */
[----:B------:R-:W-:-:S02]  /*6a80*/  IMAD R6, R2, R8, R6 ;  /* 0x0000000802067224 */ /* 0x000fc400078e0206 */
[----:B------:R-:W-:Y:S02]  /*6a90*/  IMAD.MOV R7, RZ, RZ, -R10 ;  /* 0x000000ffff077224 */ /* 0x000fe400078e0a0a */
[----:B------:R-:W-:Y:S01]  /*6aa0*/  IMAD.HI.U32 R9, R0, R68, RZ ;  /* 0x0000004400097227 */ /* 0x000fe200078e00ff */
[----:B------:R-:W-:-:S03]  /*6ab0*/  ISETP.GT.U32.AND P4, PT, R2, R6, PT ;  /* 0x000000060200720c */ /* 0x000fc60003f84070 */
[C---:B------:R-:W-:Y:S02]  /*6ac0*/  IMAD R5, R2.reuse, R7, R5 ;  /* 0x0000000702057224 */ /* 0x040fe400078e0205 */
[----:B------:R-:W-:Y:S02]  /*6ad0*/  @!P2 IMAD.IADD R3, R3, 0x1, -R2 ;  /* 0x000000010303a824 */ /* 0x000fe400078e0a02 */
[----:B------:R-:W-:Y:S01]  /*6ae0*/  IMAD.MOV R8, RZ, RZ, -R9 ;  /* 0x000000ffff087224 */ /* 0x000fe200078e0a09 */
[----:B------:R-:W-:Y:S01]  /*6af0*/  ISETP.GT.U32.AND P2, PT, R2, R5, PT ;  /* 0x000000050200720c */ /* 0x000fe20003f44070 */
[----:B------:R-:W-:Y:S02]  /*6b00*/  VIADD R7, R58, 0xffffff8a ;  /* 0xffffff8a3a077836 */ /* 0x000fe40000000000 */
[----:B------:R-:W-:Y:S02]  /*6b10*/  IMAD.MOV.U32 R49, RZ, RZ, R3 ;  /* 0x000000ffff317224 */ /* 0x000fe400078e0003 */
[----:B------:R-:W-:Y:S01]  /*6b20*/  IMAD R68, R2, R8, R68 ;  /* 0x0000000802447224 */ /* 0x000fe200078e0244 */
[----:B------:R-:W-:Y:S01]  /*6b30*/  ISETP.GE.U32.AND P0, PT, R7, 0x7fffff0b, PT ;  /* 0x7fffff0b0700780c */ /* 0x000fe20003f06070 */
[----:B------:R-:W-:Y:S01]  /*6b40*/  VIADD R4, R57, 0x6 ;  /* 0x0000000639047836 */ /* 0x000fe20000000000 */
[----:B------:R-:W-:Y:S01]  /*6b50*/  @!P6 IADD3 R49, PT, PT, -R49, RZ, RZ ;  /* 0x000000ff3131e210 */ /* 0x000fe20007ffe1ff */
[--C-:B------:R-:W-:Y:S01]  /*6b60*/  @!P4 IMAD.IADD R6, R6, 0x1, -R2.reuse ;  /* 0x000000010606c824 */ /* 0x100fe200078e0a02 */
[----:B------:R-:W-:Y:S01]  /*6b70*/  ISETP.GT.U32.AND P6, PT, R2, R68, PT ;  /* 0x000000440200720c */ /* 0x000fe20003fc4070 */
[----:B------:R-:W-:Y:S01]  /*6b80*/  IMAD R8, R66, 0x75, RZ ;  /* 0x0000007542087824 */ /* 0x000fe200078e02ff */
[----:B------:R-:W-:Y:S01]  /*6b90*/  IABS R7, R4 ;  /* 0x0000000400077213 */ /* 0x000fe20000000000 */
[----:B------:R-:W-:Y:S01]  /*6ba0*/  @!P2 IMAD.IADD R5, R5, 0x1, -R2 ;  /* 0x000000010505a824 */ /* 0x000fe200078e0a02 */
[----:B------:R-:W-:Y:S01]  /*6bb0*/  ISETP.GT.U32.AND P4, PT, R2, R6, PT ;  /* 0x000000060200720c */ /* 0x000fe20003f84070 */
[----:B------:R-:W-:-:S03]  /*6bc0*/  IMAD.WIDE R10, R8, 0x2, R64 ;  /* 0x00000002080a7825 */ /* 0x000fc600078e0240 */
[----:B------:R-:W-:Y:S01]  /*6bd0*/  ISETP.GT.U32.AND P2, PT, R2, R5, PT ;  /* 0x000000050200720c */ /* 0x000fe20003f44070 */
[----:B------:R-:W-:Y:S01]  /*6be0*/  IMAD.WIDE R8, R8, 0x2, R62 ;  /* 0x0000000208087825 */ /* 0x000fe200078e023e */
[----:B------:R-:W2:Y:S03]  /*6bf0*/  @!P0 LDG.E.U16 R91, desc[UR20][R10.64] ;  /* 0x000000140a5b8981 */ /* 0x000ea6000c1e1500 */
[----:B------:R-:W-:Y:S01]  /*6c00*/  VIADD R70, R57, 0x7 ;  /* 0x0000000739467836 */ /* 0x000fe20000000000 */
[----:B------:R-:W2:Y:S01]  /*6c10*/  @!P0 LDG.E.U16 R90, desc[UR20][R8.64] ;  /* 0x00000014085a8981 */ /* 0x000ea2000c1e1500 */
[----:B------:R-:W-:Y:S01]  /*6c20*/  IMAD.HI.U32 R3, R0, R7, RZ ;  /* 0x0000000700037227 */ /* 0x000fe200078e00ff */
[----:B------:R-:W-:Y:S02]  /*6c30*/  ISETP.GE.AND P0, PT, R69, RZ, PT ;  /* 0x000000ff4500720c */ /* 0x000fe40003f06270 */
[----:B------:R-:W-:Y:S01]  /*6c40*/  IABS R69, R70 ;  /* 0x0000004600457213 */ /* 0x000fe20000000000 */
[----:B------:R-:W-:-:S02]  /*6c50*/  IMAD.MOV R3, RZ, RZ, -R3 ;  /* 0x000000ffff037224 */ /* 0x000fc400078e0a03 */
[--C-:B------:R-:W-:Y:S02]  /*6c60*/  @!P6 IMAD.IADD R68, R68, 0x1, -R2.reuse ;  /* 0x000000014444e824 */ /* 0x100fe400078e0a02 */
[----:B------:R-:W-:Y:S01]  /*6c70*/  @!P4 IMAD.IADD R6, R6, 0x1, -R2 ;  /* 0x000000010606c824 */ /* 0x000fe200078e0a02 */
[----:B------:R-:W-:Y:S01]  /*6c80*/  ISETP.GE.AND P4, PT, R4, RZ, PT ;  /* 0x000000ff0400720c */ /* 0x000fe20003f86270 */
[C---:B------:R-:W-:Y:S01]  /*6c90*/  IMAD R3, R2.reuse, R3, R7 ;  /* 0x0000000302037224 */ /* 0x040fe200078e0207 */
[----:B------:R-:W-:Y:S01]  /*6ca0*/  ISETP.GT.U32.AND P6, PT, R2, R68, PT ;  /* 0x000000440200720c */ /* 0x000fe20003fc4070 */
[----:B------:R-:W-:-:S04]  /*6cb0*/  IMAD.HI.U32 R4, R0, R69, RZ ;  /* 0x0000004500047227 */ /* 0x000fc800078e00ff */
[----:B------:R-:W-:Y:S01]  /*6cc0*/  @!P2 IMAD.IADD R5, R5, 0x1, -R2 ;  /* 0x000000010505a824 */ /* 0x000fe200078e0a02 */
[C---:B------:R-:W-:Y:S01]  /*6cd0*/  ISETP.GT.U32.AND P2, PT, R2.reuse, R3, PT ;  /* 0x000000030200720c */ /* 0x040fe20003f44070 */
[----:B------:R-:W-:Y:S01]  /*6ce0*/  IMAD.MOV R4, RZ, RZ, -R4 ;  /* 0x000000ffff047224 */ /* 0x000fe200078e0a04 */
[----:B------:R0:W-:Y:S01]  /*6cf0*/  STL.64 [R1+0x60], R18 ;  /* 0x0000601201007387 */ /* 0x0001e20000100a00 */
[----:B------:R-:W-:Y:S02]  /*6d00*/  VIADD R73, R57, 0x8 ;  /* 0x0000000839497836 */ /* 0x000fe40000000000 */
[----:B------:R-:W-:Y:S01]  /*6d10*/  IMAD R69, R2, R4, R69 ;  /* 0x0000000402457224 */ /* 0x000fe200078e0245 */
[----:B------:R1:W-:Y:S01]  /*6d20*/  STL.64 [R1+0x58], R16 ;  /* 0x0000581001007387 */ /* 0x0003e20000100a00 */
[----:B------:R-:W-:Y:S02]  /*6d30*/  VIADD R7, R58, 0xffffff82 ;  /* 0xffffff823a077836 */ /* 0x000fe40000000000 */
[----:B------:R-:W-:Y:S01]  /*6d40*/  @!P6 IMAD.IADD R68, R68, 0x1, -R2 ;  /* 0x000000014444e824 */ /* 0x000fe200078e0a02 */
[----:B------:R-:W-:-:S02]  /*6d50*/  ISETP.GT.U32.AND P6, PT, R2, R69, PT ;  /* 0x000000450200720c */ /* 0x000fc40003fc4070 */
[----:B------:R-:W-:Y:S01]  /*6d60*/  IABS R72, R73 ;  /* 0x0000004900487213 */ /* 0x000fe20000000000 */
[----:B------:R-:W-:Y:S02]  /*6d70*/  @!P2 IMAD.IADD R3, R3, 0x1, -R2 ;  /* 0x000000010303a824 */ /* 0x000fe400078e0a02 */
[----:B0-----:R-:W-:Y:S02]  /*6d80*/  IMAD.MOV.U32 R18, RZ, RZ, R93 ;  /* 0x000000ffff127224 */ /* 0x001fe400078e005d */
[----:B-1----:R-:W-:Y:S02]  /*6d90*/  IMAD.MOV.U32 R16, RZ, RZ, R5 ;  /* 0x000000ffff107224 */ /* 0x002fe400078e0005 */
[----:B------:R-:W-:Y:S02]  /*6da0*/  IMAD.MOV.U32 R93, RZ, RZ, R52 ;  /* 0x000000ffff5d7224 */ /* 0x000fe400078e0034 */
[----:B------:R-:W-:Y:S01]  /*6db0*/  @!P5 IMAD.MOV R16, RZ, RZ, -R16 ;  /* 0x000000ffff10d224 */ /* 0x000fe200078e0a10 */
[----:B------:R-:W-:Y:S01]  /*6dc0*/  ISETP.GE.U32.AND P5, PT, R7, 0x7fffff03, PT ;  /* 0x7fffff030700780c */ /* 0x000fe20003fa6070 */
[----:B------:R-:W-:-:S02]  /*6dd0*/  IMAD.MOV.U32 R17, RZ, RZ, R6 ;  /* 0x000000ffff117224 */ /* 0x000fc400078e0006 */
[----:B------:R-:W-:Y:S02]  /*6de0*/  IMAD.MOV.U32 R52, RZ, RZ, R71 ;  /* 0x000000ffff347224 */ /* 0x000fe400078e0047 */
[----:B------:R-:W-:Y:S01]  /*6df0*/  VIADD R71, R57, 0x9 ;  /* 0x0000000939477836 */ /* 0x000fe20000000000 */
[----:B------:R-:W-:Y:S01]  /*6e00*/  MOV R21, R30 ;  /* 0x0000001e00157202 */ /* 0x000fe20000000f00 */
[----:B------:R-:W-:Y:S01]  /*6e10*/  IMAD.HI.U32 R4, R0, R72, RZ ;  /* 0x0000004800047227 */ /* 0x000fe200078e00ff */
[----:B------:R-:W-:Y:S01]  /*6e20*/  ISETP.GT.U32.AND P2, PT, R2, R3, PT ;  /* 0x000000030200720c */ /* 0x000fe20003f44070 */
[----:B------:R-:W-:Y:S02]  /*6e30*/  STL [R1+0x1240], R14 ;  /* 0x0012400e01007387 */ /* 0x000fe40000100800 */
[----:B------:R-:W-:Y:S02]  /*6e40*/  IMAD R5, R66, 0x7d, RZ ;  /* 0x0000007d42057824 */ /* 0x000fe400078e02ff */
[----:B------:R-:W-:Y:S01]  /*6e50*/  @!P3 IMAD.MOV R17, RZ, RZ, -R17 ;  /* 0x000000ffff11b224 */ /* 0x000fe200078e0a11 */
[----:B------:R-:W-:Y:S01]  /*6e60*/  ISETP.GE.AND P3, PT, R70, RZ, PT ;  /* 0x000000ff4600720c */ /* 0x000fe20003f66270 */
[----:B------:R-:W-:Y:S01]  /*6e70*/  IMAD.MOV.U32 R30, RZ, RZ, R51 ;  /* 0x000000ffff1e7224 */ /* 0x000fe200078e0033 */
[----:B------:R-:W-:Y:S01]  /*6e80*/  STL [R1+0x13b8], R14 ;  /* 0x0013b80e01007387 */ /* 0x000fe20000100800 */
[----:B------:R-:W-:Y:S01]  /*6e90*/  IMAD.MOV.U32 R51, RZ, RZ, R74 ;  /* 0x000000ffff337224 */ /* 0x000fe200078e004a */
[----:B------:R-:W-:Y:S01]  /*6ea0*/  IABS R74, R71 ;  /* 0x00000047004a7213 */ /* 0x000fe20000000000 */
[----:B------:R-:W-:Y:S01]  /*6eb0*/  IMAD.MOV R70, RZ, RZ, -R4 ;  /* 0x000000ffff467224 */ /* 0x000fe200078e0a04 */
[----:B------:R-:W-:Y:S01]  /*6ec0*/  STL [R1+0x123c], R15 ;  /* 0x00123c0f01007387 */ /* 0x000fe20000100800 */
[----:B------:R-:W-:-:S03]  /*6ed0*/  IMAD.WIDE R6, R5, 0x2, R64 ;  /* 0x0000000205067825 */ /* 0x000fc600078e0240 */
[----:B------:R-:W-:Y:S01]  /*6ee0*/  STL [R1+0x1648], R15 ;  /* 0x0016480f01007387 */ /* 0x000fe20000100800 */
[----:B------:R-:W-:-:S03]  /*6ef0*/  IMAD.WIDE R4, R5, 0x2, R62 ;  /* 0x0000000205047825 */ /* 0x000fc600078e023e */
[----:B------:R-:W-:Y:S01]  /*6f00*/  STL [R1+0x1248], R12 ;  /* 0x0012480c01007387 */ /* 0x000fe20000100800 */
[----:B------:R-:W-:Y:S02]  /*6f10*/  @!P6 IMAD.IADD R69, R69, 0x1, -R2 ;  /* 0x000000014545e824 */ /* 0x000fe400078e0a02 */
[----:B------:R-:W-:Y:S01]  /*6f20*/  IMAD R70, R2, R70, R72 ;  /* 0x0000004602467224 */ /* 0x000fe200078e0248 */
[----:B------:R-:W-:Y:S01]  /*6f30*/  STL [R1+0x13c4], R12 ;  /* 0x0013c40c01007387 */ /* 0x000fe20000100800 */
[----:B------:R-:W-:-:S03]  /*6f40*/  IMAD.MOV.U32 R72, RZ, RZ, R74 ;  /* 0x000000ffff487224 */ /* 0x000fc600078e004a */
[----:B------:R-:W-:Y:S01]  /*6f50*/  STL [R1+0x1244], R13 ;  /* 0x0012440d01007387 */ /* 0x000fe20000100800 */
[----:B------:R-:W-:-:S03]  /*6f60*/  ISETP.GT.U32.AND P6, PT, R2, R69, PT ;  /* 0x000000450200720c */ /* 0x000fc60003fc4070 */
[----:B------:R-:W-:Y:S04]  /*6f70*/  STL [R1+0x1250], R10 ;  /* 0x0012500a01007387 */ /* 0x000fe80000100800 */
[----:B------:R-:W-:Y:S04]  /*6f80*/  STL [R1+0x13dc], R10 ;  /* 0x0013dc0a01007387 */ /* 0x000fe80000100800 */
[----:B------:R-:W2:Y:S04]  /*6f90*/  @!P5 LDG.E.U16 R89, desc[UR20][R6.64] ;  /* 0x000000140659d981 */ /* 0x000ea8000c1e1500 */
[----:B------:R-:W2:Y:S01]  /*6fa0*/  @!P5 LDG.E.U16 R88, desc[UR20][R4.64] ;  /* 0x000000140458d981 */ /* 0x000ea2000c1e1500 */
[----:B------:R-:W-:Y:S01]  /*6fb0*/  ISETP.GE.AND P5, PT, R73, RZ, PT ;  /* 0x000000ff4900720c */ /* 0x000fe20003fa6270 */
[----:B------:R-:W-:-:S02]  /*6fc0*/  IMAD.HI.U32 R73, R0, R72, RZ ;  /* 0x0000004800497227 */ /* 0x000fc400078e00ff */
[----:B------:R-:W-:Y:S01]  /*6fd0*/  STL [R1+0x124c], R11 ;  /* 0x00124c0b01007387 */ /* 0x000fe20000100800 */
[----:B------:R-:W-:Y:S01]  /*6fe0*/  @!P2 IADD3 R3, PT, PT, R3, -R2, RZ ;  /* 0x800000020303a210 */ /* 0x000fe20007ffe0ff */
[----:B------:R-:W-:Y:S02]  /*6ff0*/  IMAD.MOV.U32 R23, RZ, RZ, R33 ;  /* 0x000000ffff177224 */ /* 0x000fe400078e0021 */
[----:B------:R-:W-:Y:S01]  /*7000*/  STL [R1+0x13d0], R11 ;  /* 0x0013d00b01007387 */ /* 0x000fe20000100800 */
[----:B------:R-:W-:-:S03]  /*7010*/  IMAD.MOV.U32 R33, RZ, RZ, R68 ;  /* 0x000000ffff217224 */ /* 0x000fc600078e0044 */
[----:B------:R-:W-:Y:S01]  /*7020*/  STL [R1+0x1258], R8 ;  /* 0x0012580801007387 */ /* 0x000fe20000100800 */
[----:B------:R-:W-:-:S03]  /*7030*/  IMAD.MOV R68, RZ, RZ, -R73 ;  /* 0x000000ffff447224 */ /* 0x000fc600078e0a49 */
[----:B------:R-:W-:Y:S04]  /*7040*/  STL [R1+0x13f0], R8 ;  /* 0x0013f00801007387 */ /* 0x000fe80000100800 */
[----:B------:R-:W-:Y:S04]  /*7050*/  STL [R1+0x1254], R9 ;  /* 0x0012540901007387 */ /* 0x000fe80000100800 */
[----:B------:R-:W-:Y:S04]  /*7060*/  STL [R1+0x13e8], R9 ;  /* 0x0013e80901007387 */ /* 0x000fe80000100800 */
[----:B------:R-:W-:Y:S04]  /*7070*/  STL [R1+0x8a8], R17 ;  /* 0x0008a81101007387 */ /* 0x000fe80000100800 */
[----:B------:R0:W-:Y:S01]  /*7080*/  STL [R1+0x8a4], R16 ;  /* 0x0008a41001007387 */ /* 0x0001e20000100800 */
[----:B------:R-:W-:Y:S01]  /*7090*/  VIADD R73, R58, 0xfffffff9 ;  /* 0xfffffff93a497836 */ /* 0x000fe20000000000 */
[----:B------:R-:W-:Y:S01]  /*70a0*/  ISETP.GT.U32.AND P2, PT, R2, R70, PT ;  /* 0x000000460200720c */ /* 0x000fe20003f44070 */
[----:B------:R-:W-:-:S02]  /*70b0*/  @!P6 IMAD.IADD R69, R69, 0x1, -R2 ;  /* 0x000000014545e824 */ /* 0x000fc400078e0a02 */
[----:B0-----:R-:W-:Y:S02]  /*70c0*/  IMAD.MOV.U32 R16, RZ, RZ, R3 ;  /* 0x000000ffff107224 */ /* 0x001fe400078e0003 */
[----:B------:R-:W-:Y:S01]  /*70d0*/  IMAD R3, R2, R68, R72 ;  /* 0x0000004402037224 */ /* 0x000fe200078e0248 */
[----:B------:R-:W-:Y:S01]  /*70e0*/  STL [R1+0x1260], R6 ;  /* 0x0012600601007387 */ /* 0x000fe20000100800 */
[----:B------:R-:W-:-:S03]  /*70f0*/  @!P4 IMAD.MOV R16, RZ, RZ, -R16 ;  /* 0x000000ffff10c224 */ /* 0x000fc600078e0a10 */
[----:B------:R-:W-:Y:S01]  /*7100*/  ISETP.GT.U32.AND P6, PT, R2, R3, PT ;  /* 0x000000030200720c */ /* 0x000fe20003fc4070 */
[----:B------:R-:W-:Y:S01]  /*7110*/  STL [R1+0x1504], R6 ;  /* 0x0015040601007387 */ /* 0x000fe20000100800 */
[----:B------:R-:W-:-:S03]  /*7120*/  ISETP.GE.U32.AND P4, PT, R73, 0x7fffff7a, PT ;  /* 0x7fffff7a4900780c */ /* 0x000fc60003f86070 */
[----:B------:R-:W-:Y:S01]  /*7130*/  STL [R1+0x125c], R7 ;  /* 0x00125c0701007387 */ /* 0x000fe20000100800 */
[----:B------:R-:W-:-:S03]  /*7140*/  IMAD R72, R66, 0x6, RZ ;  /* 0x0000000642487824 */ /* 0x000fc600078e02ff */
[----:B------:R-:W-:Y:S01]  /*7150*/  STL [R1+0x13f8], R7 ;  /* 0x0013f80701007387 */ /* 0x000fe20000100800 */
[----:B------:R-:W-:-:S03]  /*7160*/  VIADD R68, R57, 0xa ;  /* 0x0000000a39447836 */ /* 0x000fc60000000000 */
[----:B------:R-:W-:Y:S04]  /*7170*/  STL [R1+0x1268], R4 ;  /* 0x0012680401007387 */ /* 0x000fe80000100800 */
[----:B------:R-:W-:Y:S01]  /*7180*/  STL [R1+0x150c], R4 ;  /* 0x00150c0401007387 */ /* 0x000fe20000100800 */
[----:B------:R-:W-:-:S03]  /*7190*/  IMAD.WIDE R24, R72, 0x2, R64 ;  /* 0x0000000248187825 */ /* 0x000fc600078e0240 */
[----:B------:R-:W-:Y:S01]  /*71a0*/  STL [R1+0x1264], R5 ;  /* 0x0012640501007387 */ /* 0x000fe20000100800 */
[----:B------:R-:W-:-:S03]  /*71b0*/  @!P0 IMAD.MOV R33, RZ, RZ, -R33 ;  /* 0x000000ffff218224 */ /* 0x000fc600078e0a21 */
[----:B------:R-:W-:Y:S01]  /*71c0*/  STL [R1+0x1510], R5 ;  /* 0x0015100501007387 */ /* 0x000fe20000100800 */
[----:B------:R-:W-:-:S03]  /*71d0*/  @!P2 IMAD.IADD R70, R70, 0x1, -R2 ;  /* 0x000000014646a824 */ /* 0x000fc600078e0a02 */
[----:B------:R0:W-:Y:S01]  /*71e0*/  STL [R1+0x89c], R16 ;  /* 0x00089c1001007387 */ /* 0x0001e20000100800 */
[----:B------:R-:W-:Y:S01]  /*71f0*/  @!P6 IMAD.IADD R3, R3, 0x1, -R2 ;  /* 0x000000010303e824 */ /* 0x000fe200078e0a02 */
[----:B------:R-:W-:Y:S01]  /*7200*/  ISETP.GE.AND P0, PT, R71, RZ, PT ;  /* 0x000000ff4700720c */ /* 0x000fe20003f06270 */
[----:B------:R-:W-:Y:S01]  /*7210*/  VIADD R71, R57, 0xb ;  /* 0x0000000b39477836 */ /* 0x000fe20000000000 */
[----:B------:R-:W-:Y:S01]  /*7220*/  ISETP.GE.AND P2, PT, R68, RZ, PT ;  /* 0x000000ff4400720c */ /* 0x000fe20003f46270 */
[----:B------:R-:W2:Y:S01]  /*7230*/  @!P4 LDG.E.U16 R87, desc[UR20][R24.64] ;  /* 0x000000141857c981 */ /* 0x000ea2000c1e1500 */
[----:B------:R-:W-:Y:S01]  /*7240*/  IABS R68, R68 ;  /* 0x0000004400447213 */ /* 0x000fe20000000000 */
[----:B0-----:R-:W-:Y:S02]  /*7250*/  IMAD.WIDE R16, R72, 0x2, R62 ;  /* 0x0000000248107825 */ /* 0x001fe400078e023e */
[----:B------:R-:W-:Y:S01]  /*7260*/  STL.64 [R1+0x658], R24 ;  /* 0x0006581801007387 */ /* 0x000fe20000100a00 */
[----:B------:R-:W-:-:S03]  /*7270*/  IABS R72, R71 ;  /* 0x0000004700487213 */ /* 0x000fc60000000000 */
[----:B------:R0:W2:Y:S01]  /*7280*/  @!P4 LDG.E.U16 R86, desc[UR20][R16.64] ;  /* 0x000000141056c981 */ /* 0x0000a2000c1e1500 */
[----:B------:R-:W-:Y:S01]  /*7290*/  ISETP.GT.U32.AND P4, PT, R2, R3, PT ;  /* 0x000000030200720c */ /* 0x000fe20003f84070 */
[----:B------:R-:W-:Y:S01]  /*72a0*/  IMAD.HI.U32 R73, R0, R68, RZ ;  /* 0x0000004400497227 */ /* 0x000fe200078e00ff */
[----:B------:R-:W-:Y:S01]  /*72b0*/  ISETP.GT.U32.AND P6, PT, R2, R70, PT ;  /* 0x000000460200720c */ /* 0x000fe20003fc4070 */
[----:B------:R0:W-:Y:S02]  /*72c0*/  STL.64 [R1+0x650], R16 ;  /* 0x0006501001007387 */ /* 0x0001e40000100a00 */
[----:B------:R-:W-:Y:S02]  /*72d0*/  IMAD.MOV.U32 R19, RZ, RZ, R50 ;  /* 0x000000ffff137224 */ /* 0x000fe400078e0032 */
[----:B------:R-:W-:Y:S02]  /*72e0*/  IMAD.MOV R74, RZ, RZ, -R73 ;  /* 0x000000ffff4a7224 */ /* 0x000fe400078e0a49 */
[----:B------:R-:W-:Y:S01]  /*72f0*/  IMAD.MOV.U32 R50, RZ, RZ, R76 ;  /* 0x000000ffff327224 */ /* 0x000fe200078e004c */
[----:B0-----:R-:W-:Y:S01]  /*7300*/  MOV R16, R23 ;  /* 0x0000001700107202 */ /* 0x001fe20000000f00 */
[----:B------:R-:W-:-:S02]  /*7310*/  IMAD.MOV.U32 R23, RZ, RZ, R20 ;  /* 0x000000ffff177224 */ /* 0x000fc400078e0014 */
[----:B------:R-:W-:Y:S02]  /*7320*/  IMAD.MOV.U32 R17, RZ, RZ, R18 ;  /* 0x000000ffff117224 */ /* 0x000fe400078e0012 */
[----:B------:R-:W-:Y:S02]  /*7330*/  IMAD.MOV.U32 R20, RZ, RZ, R34 ;  /* 0x000000ffff147224 */ /* 0x000fe400078e0022 */
[----:B------:R-:W-:Y:S02]  /*7340*/  IMAD.MOV.U32 R18, RZ, RZ, R21 ;  /* 0x000000ffff127224 */ /* 0x000fe400078e0015 */
[----:B------:R-:W-:Y:S02]  /*7350*/  IMAD.MOV.U32 R34, RZ, RZ, R75 ;  /* 0x000000ffff227224 */ /* 0x000fe400078e004b */
[----:B------:R-:W-:Y:S02]  /*7360*/  IMAD.MOV.U32 R21, RZ, RZ, R53 ;  /* 0x000000ffff157224 */ /* 0x000fe400078e0035 */
[----:B------:R-:W-:-:S04]  /*7370*/  IMAD.HI.U32 R75, R0, R72, RZ ;  /* 0x00000048004b7227 */ /* 0x000fc800078e00ff */
[----:B------:R-:W-:Y:S02]  /*7380*/  VIADD R76, R58, 0xfffffff1 ;  /* 0xfffffff13a4c7836 */ /* 0x000fe40000000000 */
[----:B------:R-:W-:Y:S02]  /*7390*/  IMAD.MOV.U32 R53, RZ, RZ, R69 ;  /* 0x000000ffff357224 */ /* 0x000fe400078e0045 */
[----:B------:R-:W-:Y:S02]  /*73a0*/  IMAD R68, R2, R74, R68 ;  /* 0x0000004a02447224 */ /* 0x000fe400078e0244 */
[----:B------:R-:W-:Y:S02]  /*73b0*/  IMAD.MOV R74, RZ, RZ, -R75 ;  /* 0x000000ffff4a7224 */ /* 0x000fe400078e0a4b */
[----:B------:R-:W-:Y:S01]  /*73c0*/  @!P3 IMAD.MOV R53, RZ, RZ, -R53 ;  /* 0x000000ffff35b224 */ /* 0x000fe200078e0a35 */
[----:B------:R-:W-:Y:S01]  /*73d0*/  ISETP.GE.U32.AND P3, PT, R76, 0x7fffff72, PT ;  /* 0x7fffff724c00780c */ /* 0x000fe20003f66070 */
[--C-:B------:R-:W-:Y:S01]  /*73e0*/  @!P4 IMAD.IADD R3, R3, 0x1, -R2.reuse ;  /* 0x000000010303c824 */ /* 0x100fe200078e0a02 */
[----:B------:R-:W-:Y:S01]  /*73f0*/  ISETP.GE.AND P4, PT, R71, RZ, PT ;  /* 0x000000ff4700720c */ /* 0x000fe20003f86270 */
[----:B------:R-:W-:Y:S01]  /*7400*/  @!P6 IMAD.IADD R70, R70, 0x1, -R2 ;  /* 0x000000014646e824 */ /* 0x000fe200078e0a02 */
[C---:B------:R-:W-:Y:S01]  /*7410*/  ISETP.GT.U32.AND P6, PT, R2.reuse, R68, PT ;  /* 0x000000440200720c */ /* 0x040fe20003fc4070 */
[----:B------:R-:W-:-:S02]  /*7420*/  IMAD R71, R2, R74, R72 ;  /* 0x0000004a02477224 */ /* 0x000fc400078e0248 */
[----:B------:R-:W-:-:S04]  /*7430*/  IMAD R74, R66, 0xe, RZ ;  /* 0x0000000e424a7824 */ /* 0x000fc800078e02ff */
[----:B------:R-:W-:-:S04]  /*7440*/  IMAD.WIDE R26, R74, 0x2, R64 ;  /* 0x000000024a1a7825 */ /* 0x000fc800078e0240 */
[----:B------:R-:W-:Y:S01]  /*7450*/  IMAD.WIDE R24, R74, 0x2, R62 ;  /* 0x000000024a187825 */ /* 0x000fe200078e023e */
[----:B------:R-:W-:Y:S01]  /*7460*/  STL.64 [R1+0x5d8], R26 ;  /* 0x0005d81a01007387 */ /* 0x000fe20000100a00 */
[----:B------:R-:W-:-:S03]  /*7470*/  IADD3 R73, PT, PT, R57, 0xc, RZ ;  /* 0x0000000c39497810 */ /* 0x000fc60007ffe0ff */
[----:B------:R0:W-:Y:S01]  /*7480*/  STL.64 [R1+0x5d0], R24 ;  /* 0x0005d01801007387 */ /* 0x0001e20000100a00 */
[----:B------:R-:W-:-:S03]  /*7490*/  VIADD R75, R58, 0xffffffe9 ;  /* 0xffffffe93a4b7836 */ /* 0x000fc60000000000 */
[----:B------:R0:W2:Y:S01]  /*74a0*/  @!P3 LDG.E.U16 R83, desc[UR20][R24.64] ;  /* 0x000000141853b981 */ /* 0x0000a2000c1e1500 */
[----:B------:R-:W-:Y:S01]  /*74b0*/  @!P6 IMAD.IADD R68, R68, 0x1, -R2 ;  /* 0x000000014444e824 */ /* 0x000fe200078e0a02 */
[C---:B------:R-:W-:Y:S02]  /*74c0*/  ISETP.GT.U32.AND P6, PT, R2.reuse, R71, PT ;  /* 0x000000470200720c */ /* 0x040fe40003fc4070 */
[----:B------:R-:W-:Y:S01]  /*74d0*/  IABS R69, R73 ;  /* 0x0000004900457213 */ /* 0x000fe20000000000 */
[----:B------:R1:W2:Y:S01]  /*74e0*/  @!P3 LDG.E.U16 R84, desc[UR20][R26.64] ;  /* 0x000000141a54b981 */ /* 0x0002a2000c1e1500 */
[----:B0-----:R-:W-:Y:S02]  /*74f0*/  IMAD.MOV.U32 R24, RZ, RZ, R30 ;  /* 0x000000ffff187224 */ /* 0x001fe400078e001e */
[----:B------:R-:W-:Y:S02]  /*7500*/  IMAD.MOV.U32 R30, RZ, RZ, R51 ;  /* 0x000000ffff1e7224 */ /* 0x000fe400078e0033 */
[----:B------:R-:W-:Y:S01]  /*7510*/  IMAD.MOV.U32 R51, RZ, RZ, R3 ;  /* 0x000000ffff337224 */ /* 0x000fe200078e0003 */
[----:B------:R-:W-:-:S03]  /*7520*/  ISETP.GT.U32.AND P3, PT, R2, R68, PT ;  /* 0x000000440200720c */ /* 0x000fc60003f64070 */
[----:B------:R-:W-:Y:S01]  /*7530*/  @!P0 IMAD.MOV R51, RZ, RZ, -R51 ;  /* 0x000000ffff338224 */ /* 0x000fe200078e0a33 */
[----:B------:R-:W-:Y:S01]  /*7540*/  ISETP.GE.U32.AND P0, PT, R75, 0x7fffff6a, PT ;  /* 0x7fffff6a4b00780c */ /* 0x000fe20003f06070 */
[----:B------:R-:W-:Y:S01]  /*7550*/  IMAD.HI.U32 R72, R0, R69, RZ ;  /* 0x0000004500487227 */ /* 0x000fe200078e00ff */
[----:B------:R-:W-:-:S03]  /*7560*/  PRMT R82, RZ, 0x7610, R82 ;  /* 0x00007610ff527816 */ /* 0x000fc60000000052 */
[----:B------:R-:W-:Y:S02]  /*7570*/  IMAD.MOV.U32 R22, RZ, RZ, R35 ;  /* 0x000000ffff167224 */ /* 0x000fe400078e0023 */
[----:B------:R-:W-:Y:S02]  /*7580*/  IMAD R74, R66, 0x16, RZ ;  /* 0x00000016424a7824 */ /* 0x000fe400078e02ff */
[----:B------:R-:W-:Y:S02]  /*7590*/  IMAD.MOV.U32 R35, RZ, RZ, R52 ;  /* 0x000000ffff237224 */ /* 0x000fe400078e0034 */
[----:B------:R-:W-:Y:S02]  /*75a0*/  VIADD R3, R57, 0xd ;  /* 0x0000000d39037836 */ /* 0x000fe40000000000 */
[----:B------:R-:W-:Y:S02]  /*75b0*/  IMAD.MOV.U32 R52, RZ, RZ, R70 ;  /* 0x000000ffff347224 */ /* 0x000fe400078e0046 */
[----:B------:R-:W-:-:S02]  /*75c0*/  IMAD.MOV R72, RZ, RZ, -R72 ;  /* 0x000000ffff487224 */ /* 0x000fc400078e0a48 */
[C---:B------:R-:W-:Y:S02]  /*75d0*/  VIADD R70, R57.reuse, 0xe ;  /* 0x0000000e39467836 */ /* 0x040fe40000000000 */
[----:B------:R-:W-:Y:S02]  /*75e0*/  VIADD R76, R57, 0xf ;  /* 0x0000000f394c7836 */ /* 0x000fe40000000000 */
[----:B------:R-:W-:Y:S01]  /*75f0*/  IMAD.WIDE R28, R74, 0x2, R64 ;  /* 0x000000024a1c7825 */ /* 0x000fe200078e0240 */
[----:B------:R-:W-:-:S03]  /*7600*/  @!P5 IADD3 R52, PT, PT, -R52, RZ, RZ ;  /* 0x000000ff3434d210 */ /* 0x000fc60007ffe1ff */
[----:B-1----:R-:W-:Y:S01]  /*7610*/  IMAD.WIDE R26, R74, 0x2, R62 ;  /* 0x000000024a1a7825 */ /* 0x002fe200078e023e */
[----:B------:R-:W-:Y:S01]  /*7620*/  ISETP.GE.AND P5, PT, R73, RZ, PT ;  /* 0x000000ff4900720c */ /* 0x000fe20003fa6270 */
[----:B------:R-:W2:Y:S02]  /*7630*/  @!P0 LDG.E.U16 R82, desc[UR20][R28.64] ;  /* 0x000000141c528981 */ /* 0x000ea4000c1e1500 */
[--C-:B------:R-:W-:Y:S01]  /*7640*/  @!P6 IMAD.IADD R71, R71, 0x1, -R2.reuse ;  /* 0x000000014747e824 */ /* 0x100fe200078e0a02 */
[----:B------:R-:W-:Y:S01]  /*7650*/  ISETP.GE.AND P6, PT, R3, RZ, PT ;  /* 0x000000ff0300720c */ /* 0x000fe20003fc6270 */
[----:B------:R-:W-:Y:S01]  /*7660*/  IMAD R69, R2, R72, R69 ;  /* 0x0000004802457224 */ /* 0x000fe200078e0245 */
[----:B------:R-:W-:Y:S01]  /*7670*/  IABS R3, R3 ;  /* 0x0000000300037213 */ /* 0x000fe20000000000 */
[----:B------:R0:W2:Y:S01]  /*7680*/  @!P0 LDG.E.U16 R81, desc[UR20][R26.64] ;  /* 0x000000141a518981 */ /* 0x0000a2000c1e1500 */
[----:B------:R-:W-:Y:S02]  /*7690*/  IABS R72, R70 ;  /* 0x0000004600487213 */ /* 0x000fe40000000000 */
[----:B------:R-:W-:Y:S01]  /*76a0*/  IABS R73, R76 ;  /* 0x0000004c00497213 */ /* 0x000fe20000000000 */
[----:B------:R-:W-:Y:S01]  /*76b0*/  @!P3 IMAD.IADD R68, R68, 0x1, -R2 ;  /* 0x000000014444b824 */ /* 0x000fe200078e0a02 */
[----:B------:R-:W-:Y:S01]  /*76c0*/  ISETP.GT.U32.AND P0, PT, R2, R71, PT ;  /* 0x000000470200720c */ /* 0x000fe20003f04070 */
[C---:B------:R-:W-:Y:S01]  /*76d0*/  IMAD.HI.U32 R74, R0.reuse, R3, RZ ;  /* 0x00000003004a7227 */ /* 0x040fe200078e00ff */
[----:B------:R-:W-:Y:S03]  /*76e0*/  STL.64 [R1+0x558], R28 ;  /* 0x0005581c01007387 */ /* 0x000fe60000100a00 */
[----:B------:R-:W-:Y:S01]  /*76f0*/  IMAD.MOV.U32 R25, RZ, RZ, R77 ;  /* 0x000000ffff197224 */ /* 0x000fe200078e004d */
[----:B------:R0:W-:Y:S01]  /*7700*/  STL.64 [R1+0x550], R26 ;  /* 0x0005501a01007387 */ /* 0x0001e20000100a00 */
[----:B------:R-:W-:-:S04]  /*7710*/  IMAD.HI.U32 R75, R0, R72, RZ ;  /* 0x00000048004b7227 */ /* 0x000fc800078e00ff */
[----:B------:R-:W-:-:S04]  /*7720*/  IMAD.HI.U32 R77, R0, R73, RZ ;  /* 0x00000049004d7227 */ /* 0x000fc800078e00ff */
[----:B0-----:R-:W-:Y:S02]  /*7730*/  IMAD.MOV.U32 R26, RZ, RZ, R68 ;  /* 0x000000ffff1a7224 */ /* 0x001fe400078e0044 */
[----:B------:R-:W-:Y:S02]  /*7740*/  IMAD.MOV R68, RZ, RZ, -R74 ;  /* 0x000000ffff447224 */ /* 0x000fe400078e0a4a */
[----:B------:R-:W-:Y:S02]  /*7750*/  IMAD.MOV R74, RZ, RZ, -R75 ;  /* 0x000000ffff4a7224 */ /* 0x000fe400078e0a4b */
[----:B------:R-:W-:Y:S02]  /*7760*/  IMAD.MOV R75, RZ, RZ, -R77 ;  /* 0x000000ffff4b7224 */ /* 0x000fe400078e0a4d */
[----:B------:R-:W-:Y:S02]  /*7770*/  VIADD R77, R58, 0xfffffff8 ;  /* 0xfffffff83a4d7836 */ /* 0x000fe40000000000 */
[----:B------:R-:W-:-:S03]  /*7780*/  @!P0 IMAD.IADD R71, R71, 0x1, -R2 ;  /* 0x0000000147478824 */ /* 0x000fc600078e0a02 */
[----:B------:R-:W-:Y:S01]  /*7790*/  ISETP.GE.U32.AND P0, PT, R77, 0x7fffff79, PT ;  /* 0x7fffff794d00780c */ /* 0x000fe20003f06070 */
[----:B------:R-:W-:Y:S01]  /*77a0*/  IMAD R39, R66, 0x7, RZ ;  /* 0x0000000742277824 */ /* 0x000fe200078e02ff */
[----:B------:R-:W-:-:S03]  /*77b0*/  PRMT R43, RZ, 0x7610, R43 ;  /* 0x00007610ff2b7816 */ /* 0x000fc6000000002b */
[----:B------:R-:W-:Y:S01]  /*77c0*/  IMAD.WIDE R44, R39, 0x2, R64 ;  /* 0x00000002272c7825 */ /* 0x000fe200078e0240 */
[----:B------:R-:W-:-:S03]  /*77d0*/  PRMT R38, RZ, 0x7610, R38 ;  /* 0x00007610ff267816 */ /* 0x000fc60000000026 */
[----:B------:R-:W-:-:S04]  /*77e0*/  IMAD.WIDE R40, R39, 0x2, R62 ;  /* 0x0000000227287825 */ /* 0x000fc800078e023e */
[----:B------:R-:W2:Y:S04]  /*77f0*/  @!P0 LDG.E.U16 R43, desc[UR20][R44.64] ;  /* 0x000000142c2b8981 */ /* 0x000ea8000c1e1500 */
[----:B------:R-:W3:Y:S01]  /*7800*/  @!P0 LDG.E.U16 R38, desc[UR20][R40.64] ;  /* 0x0000001428268981 */ /* 0x000ee2000c1e1500 */
[----:B------:R-:W-:-:S13]  /*7810*/  ISETP.GT.U32.AND P3, PT, R2, R69, PT ;  /* 0x000000450200720c */ /* 0x000fda0003f64070 */
[----:B------:R-:W-:-:S05]  /*7820*/  @!P3 IMAD.IADD R69, R69, 0x1, -R2 ;  /* 0x000000014545b824 */ /* 0x000fca00078e0a02 */
[C---:B------:R-:W-:Y:S01]  /*7830*/  ISETP.GT.U32.AND P3, PT, R2.reuse, R69, PT ;  /* 0x000000450200720c */ /* 0x040fe20003f64070 */
[C---:B------:R-:W-:Y:S02]  /*7840*/  IMAD R68, R2.reuse, R68, R3 ;  /* 0x0000004402447224 */ /* 0x040fe400078e0203 */
[----:B------:R-:W-:-:S10]  /*7850*/  IMAD R3, R2, R74, R72 ;  /* 0x0000004a02037224 */ /* 0x000fd400078e0248 */
[----:B------:R-:W-:Y:S01]  /*7860*/  @!P3 IMAD.IADD R69, R69, 0x1, -R2 ;  /* 0x000000014545b824 */ /* 0x000fe200078e0a02 */
[----:B------:R-:W-:-:S13]  /*7870*/  ISETP.GT.U32.AND P3, PT, R2, R68, PT ;  /* 0x000000440200720c */ /* 0x000fda0003f64070 */
[----:B------:R-:W-:Y:S01]  /*7880*/  @!P3 IMAD.IADD R68, R68, 0x1, -R2 ;  /* 0x000000014444b824 */ /* 0x000fe200078e0a02 */
[C---:B------:R-:W-:Y:S01]  /*7890*/  ISETP.GT.U32.AND P3, PT, R2.reuse, R3, PT ;  /* 0x000000030200720c */ /* 0x040fe20003f64070 */
[C---:B------:R-:W-:Y:S01]  /*78a0*/  VIADD R77, R57.reuse, 0x11 ;  /* 0x00000011394d7836 */ /* 0x040fe20000000000 */
[----:B------:R-:W-:Y:S01]  /*78b0*/  MOV R27, R17 ;  /* 0x00000011001b7202 */ /* 0x000fe20000000f00 */
[----:B------:R-:W-:Y:S01]  /*78c0*/  IMAD.MOV.U32 R17, RZ, RZ, R19 ;  /* 0x000000ffff117224 */ /* 0x000fe200078e0013 */
[----:B------:R-:W-:Y:S01]  /*78d0*/  ISETP.GT.U32.AND P0, PT, R2, R68, PT ;  /* 0x000000440200720c */ /* 0x000fe20003f04070 */
[----:B------:R-:W-:Y:S01]  /*78e0*/  IMAD.MOV.U32 R19, RZ, RZ, R80 ;  /* 0x000000ffff137224 */ /* 0x000fe200078e0050 */
[----:B------:R-:W-:-:S07]  /*78f0*/  IADD3 R80, PT, PT, R57, 0x12, RZ ;  /* 0x0000001239507810 */ /* 0x000fce0007ffe0ff */
[----:B------:R-:W-:Y:S01]  /*7900*/  @!P3 IMAD.IADD R3, R3, 0x1, -R2 ;  /* 0x000000010303b824 */ /* 0x000fe200078e0a02 */
[----:B------:R-:W-:Y:S01]  /*7910*/  IABS R72, R77 ;  /* 0x0000004d00487213 */ /* 0x000fe20000000000 */
[----:B------:R-:W-:-:S03]  /*7920*/  @!P2 IMAD.MOV R26, RZ, RZ, -R26 ;  /* 0x000000ffff1aa224 */ /* 0x000fc600078e0a1a */
[----:B------:R-:W-:Y:S02]  /*7930*/  ISETP.GT.U32.AND P3, PT, R2, R3, PT ;  /* 0x000000030200720c */ /* 0x000fe40003f64070 */
[----:B------:R-:W-:Y:S01]  /*7940*/  IABS R74, R80 ;  /* 0x00000050004a7213 */ /* 0x000fe20000000000 */
[----:B------:R-:W-:Y:S01]  /*7950*/  IMAD.MOV.U32 R39, RZ, RZ, R71 ;  /* 0x000000ffff277224 */ /* 0x000fe200078e0047 */
[----:B------:R-:W-:Y:S01]  /*7960*/  ISETP.GE.AND P2, PT, R70, RZ, PT ;  /* 0x000000ff4600720c */ /* 0x000fe20003f46270 */
[----:B------:R-:W-:Y:S01]  /*7970*/  IMAD R70, R2, R75, R73 ;  /* 0x0000004b02467224 */ /* 0x000fe200078e0249 */
[----:B------:R-:W-:Y:S01]  /*7980*/  STL [R1+0x88c], R26 ;  /* 0x00088c1a01007387 */ /* 0x000fe20000100800 */
[----:B------:R-:W-:-:S03]  /*7990*/  IMAD.HI.U32 R31, R0, R72, RZ ;  /* 0x00000048001f7227 */ /* 0x000fc600078e00ff */
[----:B------:R0:W-:Y:S01]  /*79a0*/  STL.64 [R1+0x648], R44 ;  /* 0x0006482c01007387 */ /* 0x0001e20000100a00 */
[----:B------:R-:W-:-:S03]  /*79b0*/  IMAD.HI.U32 R28, R0, R74, RZ ;  /* 0x0000004a001c7227 */ /* 0x000fc600078e00ff */
[----:B------:R-:W-:Y:S01]  /*79c0*/  STL.64 [R1+0x640], R40 ;  /* 0x0006402801007387 */ /* 0x000fe20000100a00 */
[----:B------:R-:W-:Y:S01]  /*79d0*/  @!P4 IMAD.MOV R39, RZ, RZ, -R39 ;  /* 0x000000ffff27c224 */ /* 0x000fe200078e0a27 */
[----:B------:R-:W-:Y:S01]  /*79e0*/  ISETP.GT.U32.AND P4, PT, R2, R70, PT ;  /* 0x000000460200720c */ /* 0x000fe20003f84070 */
[----:B------:R-:W-:Y:S02]  /*79f0*/  IMAD.MOV R31, RZ, RZ, -R31 ;  /* 0x000000ffff1f7224 */ /* 0x000fe400078e0a1f */
[----:B------:R-:W-:Y:S01]  /*7a00*/  IMAD.MOV R28, RZ, RZ, -R28 ;  /* 0x000000ffff1c7224 */ /* 0x000fe200078e0a1c */
[----:B0-----:R-:W4:Y:S01]  /*7a10*/  LDL.LU.64 R44, [R1+0x1728] ;  /* 0x00172800012c7983 */ /* 0x001f220000300a00 */
[--C-:B------:R-:W-:Y:S02]  /*7a20*/  @!P0 IMAD.IADD R68, R68, 0x1, -R2.reuse ;  /* 0x0000000144448824 */ /* 0x100fe400078e0a02 */
[----:B------:R-:W-:Y:S02]  /*7a30*/  @!P3 IMAD.IADD R3, R3, 0x1, -R2 ;  /* 0x000000010303b824 */ /* 0x000fe400078e0a02 */
[----:B------:R-:W-:-:S02]  /*7a40*/  IMAD.MOV.U32 R26, RZ, RZ, R16 ;  /* 0x000000ffff1a7224 */ /* 0x000fc400078e0010 */
[----:B------:R-:W-:Y:S02]  /*7a50*/  IMAD.MOV.U32 R29, RZ, RZ, R22 ;  /* 0x000000ffff1d7224 */ /* 0x000fe400078e0016 */
[C---:B------:R-:W-:Y:S02]  /*7a60*/  IMAD R72, R2.reuse, R31, R72 ;  /* 0x0000001f02487224 */ /* 0x040fe400078e0248 */
[----:B------:R-:W-:Y:S02]  /*7a70*/  IMAD.MOV.U32 R16, RZ, RZ, R35 ;  /* 0x000000ffff107224 */ /* 0x000fe400078e0023 */
[----:B------:R-:W-:Y:S02]  /*7a80*/  IMAD.MOV.U32 R22, RZ, RZ, R79 ;  /* 0x000000ffff167224 */ /* 0x000fe400078e004f */
[----:B------:R-:W-:Y:S02]  /*7a90*/  IMAD R71, R2, R28, R74 ;  /* 0x0000001c02477224 */ /* 0x000fe400078e024a */
[----:B------:R-:W-:-:S02]  /*7aa0*/  IMAD.MOV.U32 R31, RZ, RZ, R68 ;  /* 0x000000ffff1f7224 */ /* 0x000fc400078e0044 */
[----:B------:R-:W-:Y:S02]  /*7ab0*/  IMAD.MOV.U32 R35, RZ, RZ, R78 ;  /* 0x000000ffff237224 */ /* 0x000fe400078e004e */
[C---:B------:R-:W-:Y:S02]  /*7ac0*/  VIADD R79, R57.reuse, 0x13 ;  /* 0x00000013394f7836 */ /* 0x040fe40000000000 */
[----:B------:R-:W-:Y:S02]  /*7ad0*/  IMAD.MOV.U32 R28, RZ, RZ, R3 ;  /* 0x000000ffff1c7224 */ /* 0x000fe400078e0003 */
[----:B------:R-:W-:Y:S02]  /*7ae0*/  VIADD R78, R57, 0x10 ;  /* 0x00000010394e7836 */ /* 0x000fe40000000000 */
[----:B------:R-:W-:Y:S01]  /*7af0*/  @!P6 IMAD.MOV R31, RZ, RZ, -R31 ;  /* 0x000000ffff1fe224 */ /* 0x000fe200078e0a1f */
[----:B------:R-:W-:Y:S01]  /*7b00*/  IABS R75, R79 ;  /* 0x0000004f004b7213 */ /* 0x000fe20000000000 */
[----:B------:R-:W-:Y:S01]  /*7b10*/  @!P2 IMAD.MOV R28, RZ, RZ, -R28 ;  /* 0x000000ffff1ca224 */ /* 0x000fe200078e0a1c */
[----:B------:R-:W-:Y:S01]  /*7b20*/  IABS R73, R78 ;  /* 0x0000004e00497213 */ /* 0x000fe20000000000 */
[----:B------:R-:W-:Y:S01]  /*7b30*/  @!P4 IMAD.IADD R70, R70, 0x1, -R2 ;  /* 0x000000014646c824 */ /* 0x000fe200078e0a02 */
[----:B------:R-:W-:Y:S01]  /*7b40*/  IADD3 R74, PT, PT, R58, -0x1f, RZ ;  /* 0xffffffe13a4a7810 */ /* 0x000fe20007ffe0ff */
[----:B------:R-:W-:-:S03]  /*7b50*/  IMAD.HI.U32 R37, R0, R75, RZ ;  /* 0x0000004b00257227 */ /* 0x000fc600078e00ff */
[----:B------:R-:W-:Y:S01]  /*7b60*/  ISETP.GT.U32.AND P4, PT, R2, R70, PT ;  /* 0x000000460200720c */ /* 0x000fe20003f84070 */
[----:B------:R-:W-:Y:S01]  /*7b70*/  IMAD.HI.U32 R36, R0, R73, RZ ;  /* 0x0000004900247227 */ /* 0x000fe200078e00ff */
[----:B------:R-:W-:-:S03]  /*7b80*/  ISETP.GE.U32.AND P3, PT, R74, 0x7fffff62, PT ;  /* 0x7fffff624a00780c */ /* 0x000fc60003f66070 */
[----:B------:R-:W-:Y:S02]  /*7b90*/  IMAD.MOV R36, RZ, RZ, -R36 ;  /* 0x000000ffff247224 */ /* 0x000fe400078e0a24 */
[----:B------:R-:W-:Y:S02]  /*7ba0*/  VIADD R68, R58, 0xffffffe8 ;  /* 0xffffffe83a447836 */ /* 0x000fe40000000000 */
[----:B------:R-:W-:-:S03]  /*7bb0*/  IMAD R73, R2, R36, R73 ;  /* 0x0000002402497224 */ /* 0x000fc600078e0249 */
[----:B------:R-:W-:Y:S01]  /*7bc0*/  ISETP.GE.U32.AND P2, PT, R68, 0x7fffff69, PT ;  /* 0x7fffff694400780c */ /* 0x000fe20003f46070 */
[----:B------:R-:W-:Y:S01]  /*7bd0*/  IMAD R68, R66, 0xf, RZ ;  /* 0x0000000f42447824 */ /* 0x000fe200078e02ff */
[----:B------:R-:W-:Y:S01]  /*7be0*/  PRMT R15, RZ, 0x7610, R15 ;  /* 0x00007610ff0f7816 */ /* 0x000fe2000000000f */
[----:B------:R-:W-:Y:S01]  /*7bf0*/  @!P4 IMAD.IADD R70, R70, 0x1, -R2 ;  /* 0x000000014646c824 */ /* 0x000fe200078e0a02 */
[----:B------:R-:W-:Y:S02]  /*7c00*/  PRMT R13, RZ, 0x7610, R13 ;  /* 0x00007610ff0d7816 */ /* 0x000fe4000000000d */
[----:B------:R-:W-:Y:S02]  /*7c10*/  PRMT R7, RZ, 0x7610, R7 ;  /* 0x00007610ff077816 */ /* 0x000fe40000000007 */
[----:B------:R-:W-:Y:S01]  /*7c20*/  PRMT R10, RZ, 0x7610, R10 ;  /* 0x00007610ff0a7816 */ /* 0x000fe2000000000a */
[----:B--2---:R0:W-:Y:S04]  /*7c30*/  STL [R1+0x9b4], R43 ;  /* 0x0009b42b01007387 */ /* 0x0041e80000100800 */
[----:B0-----:R-:W2:Y:S04]  /*7c40*/  LDL.LU R43, [R1+0x1720] ;  /* 0x00172000012b7983 */ /* 0x001ea80000300800 */
[----:B------:R-:W2:Y:S04]  /*7c50*/  LDL.LU.64 R40, [R1+0x1718] ;  /* 0x0017180001287983 */ /* 0x000ea80000300a00 */
[----:B---3--:R0:W-:Y:S02]  /*7c60*/  STL [R1+0x9b0], R38 ;  /* 0x0009b02601007387 */ /* 0x0081e40000100800 */
[----:B0-----:R-:W-:-:S04]  /*7c70*/  IMAD.MOV.U32 R38, RZ, RZ, R69 ;  /* 0x000000ffff267224 */ /* 0x001fc800078e0045 */
[----:B------:R-:W-:Y:S01]  /*7c80*/  @!P5 IMAD.MOV R38, RZ, RZ, -R38 ;  /* 0x000000ffff26d224 */ /* 0x000fe200078e0a26 */
[----:B------:R-:W-:Y:S04]  /*7c90*/  STL [R1+0x888], R39 ;  /* 0x0008882701007387 */ /* 0x000fe80000100800 */
[----:B------:R-:W-:Y:S01]  /*7ca0*/  STL [R1+0x884], R38 ;  /* 0x0008842601007387 */ /* 0x000fe20000100800 */
[----:B------:R-:W-:-:S03]  /*7cb0*/  ISETP.GE.AND P5, PT, R76, RZ, PT ;  /* 0x000000ff4c00720c */ /* 0x000fc60003fa6270 */
[----:B------:R-:W-:Y:S01]  /*7cc0*/  STL [R1+0x880], R31 ;  /* 0x0008801f01007387 */ /* 0x000fe20000100800 */
[----:B------:R-:W-:-:S03]  /*7cd0*/  VIADD R76, R58, 0xfffffff0 ;  /* 0xfffffff03a4c7836 */ /* 0x000fc60000000000 */
[----:B------:R0:W-:Y:S01]  /*7ce0*/  STL [R1+0x87c], R28 ;  /* 0x00087c1c01007387 */ /* 0x0001e20000100800 */
[----:B------:R-:W-:Y:S01]  /*7cf0*/  IMAD.MOV R69, RZ, RZ, -R37 ;  /* 0x000000ffff457224 */ /* 0x000fe200078e0a25 */
[----:B------:R-:W-:Y:S01]  /*7d00*/  ISETP.GE.U32.AND P0, PT, R76, 0x7fffff71, PT ;  /* 0x7fffff714c00780c */ /* 0x000fe20003f06070 */
[----:B0-----:R-:W-:Y:S02]  /*7d10*/  IMAD.MOV.U32 R28, RZ, RZ, R29 ;  /* 0x000000ffff1c7224 */ /* 0x001fe400078e001d */
[----:B------:R-:W-:Y:S02]  /*7d20*/  IMAD.MOV.U32 R29, RZ, RZ, R26 ;  /* 0x000000ffff1d7224 */ /* 0x000fe400078e001a */
[----:B------:R-:W-:Y:S02]  /*7d30*/  IMAD.MOV.U32 R26, RZ, RZ, R27 ;  /* 0x000000ffff1a7224 */ /* 0x000fe400078e001b */
[----:B------:R-:W-:Y:S01]  /*7d40*/  IMAD.MOV.U32 R27, RZ, RZ, R24 ;  /* 0x000000ffff1b7224 */ /* 0x000fe200078e0018 */
[----:B------:R-:W-:Y:S01]  /*7d50*/  MOV R24, R25 ;  /* 0x0000001900187202 */ /* 0x000fe20000000f00 */
[----:B------:R-:W-:-:S02]  /*7d60*/  IMAD.MOV.U32 R25, RZ, RZ, R35 ;  /* 0x000000ffff197224 */ /* 0x000fc400078e0023 */
[----:B------:R-:W-:Y:S02]  /*7d70*/  IMAD R35, R66, 0x1e, RZ ;  /* 0x0000001e42237824 */ /* 0x000fe400078e02ff */
[--C-:B------:R-:W-:Y:S01]  /*7d80*/  IMAD R69, R2, R69, R75.reuse ;  /* 0x0000004502457224 */ /* 0x100fe200078e024b */
[----:B------:R-:W-:Y:S01]  /*7d90*/  PRMT R75, RZ, 0x7610, R75 ;  /* 0x00007610ff4b7816 */ /* 0x000fe2000000004b */
[----:B------:R-:W-:-:S04]  /*7da0*/  IMAD.WIDE R36, R35, 0x2, R64 ;  /* 0x0000000223247825 */ /* 0x000fc800078e0240 */
[----:B------:R-:W-:Y:S01]  /*7db0*/  IMAD.WIDE R38, R68, 0x2, R64 ;  /* 0x0000000244267825 */ /* 0x000fe200078e0240 */
[----:B------:R0:W-:Y:S03]  /*7dc0*/  STL.64 [R1+0x4d8], R36 ;  /* 0x0004d82401007387 */ /* 0x0001e60000100a00 */
[----:B------:R-:W-:Y:S01]  /*7dd0*/  IMAD.MOV.U32 R31, RZ, RZ, R24 ;  /* 0x000000ffff1f7224 */ /* 0x000fe200078e0018 */
[----:B------:R0:W3:Y:S01]  /*7de0*/  @!P3 LDG.E.U16 R75, desc[UR20][R36.64] ;  /* 0x00000014244bb981 */ /* 0x0000e2000c1e1500 */
[----:B------:R-:W-:Y:S02]  /*7df0*/  IMAD.MOV.U32 R24, RZ, RZ, R34 ;  /* 0x000000ffff187224 */ /* 0x000fe400078e0022 */
[----:B------:R-:W-:Y:S01]  /*7e00*/  IMAD.MOV.U32 R34, RZ, RZ, R70 ;  /* 0x000000ffff227224 */ /* 0x000fe200078e0046 */
[----:B------:R-:W2:Y:S01]  /*7e10*/  @!P0 LDG.E.U16 R15, desc[UR20][R38.64] ;  /* 0x00000014260f8981 */ /* 0x000ea2000c1e1500 */
[----:B------:R-:W-:-:S02]  /*7e20*/  IMAD R70, R66, 0x17, RZ ;  /* 0x0000001742467824 */ /* 0x000fc400078e02ff */
[--C-:B0-----:R-:W-:Y:S01]  /*7e30*/  IMAD.WIDE R36, R68, 0x2, R62.reuse ;  /* 0x0000000244247825 */ /* 0x101fe200078e023e */
[----:B------:R-:W-:Y:S04]  /*7e40*/  STL.64 [R1+0x5c8], R38 ;  /* 0x0005c82601007387 */ /* 0x000fe80000100a00 */
[----:B------:R0:W3:Y:S04]  /*7e50*/  @!P0 LDG.E.U16 R13, desc[UR20][R36.64] ;  /* 0x00000014240d8981 */ /* 0x0000e8000c1e1500 */
[----:B------:R0:W-:Y:S02]  /*7e60*/  STL.64 [R1+0x5c0], R36 ;  /* 0x0005c02401007387 */ /* 0x0001e40000100a00 */
[----:B0-----:R-:W-:-:S05]  /*7e70*/  IMAD.WIDE R36, R70, 0x2, R62 ;  /* 0x0000000246247825 */ /* 0x001fca00078e023e */
[----:B------:R0:W4:Y:S01]  /*7e80*/  @!P2 LDG.E.U16 R7, desc[UR20][R36.64] ;  /* 0x000000142407a981 */ /* 0x000122000c1e1500 */
[----:B------:R-:W-:-:S05]  /*7e90*/  IMAD.WIDE R38, R70, 0x2, R64 ;  /* 0x0000000246267825 */ /* 0x000fca00078e0240 */
[----:B------:R-:W4:Y:S01]  /*7ea0*/  @!P2 LDG.E.U16 R10, desc[UR20][R38.64] ;  /* 0x00000014260aa981 */ /* 0x000f22000c1e1500 */
[C---:B------:R-:W-:Y:S02]  /*7eb0*/  ISETP.GT.U32.AND P6, PT, R2.reuse, R73, PT ;  /* 0x000000490200720c */ /* 0x040fe40003fc4070 */
[C---:B------:R-:W-:Y:S01]  /*7ec0*/  ISETP.GT.U32.AND P4, PT, R2.reuse, R72, PT ;  /* 0x000000480200720c */ /* 0x040fe20003f84070 */
[----:B------:R-:W-:Y:S01]  /*7ed0*/  @!P5 IMAD.MOV R34, RZ, RZ, -R34 ;  /* 0x000000ffff22d224 */ /* 0x000fe200078e0a22 */
[----:B------:R-:W-:-:S09]  /*7ee0*/  ISETP.GT.U32.AND P5, PT, R2, R71, PT ;  /* 0x000000470200720c */ /* 0x000fd20003fa4070 */
[--C-:B------:R-:W-:Y:S01]  /*7ef0*/  @!P6 IMAD.IADD R73, R73, 0x1, -R2.reuse ;  /* 0x000000014949e824 */ /* 0x100fe200078e0a02 */
[----:B------:R-:W-:Y:S01]  /*7f00*/  ISETP.GT.U32.AND P0, PT, R2, R69, PT ;  /* 0x000000450200720c */ /* 0x000fe20003f04070 */
[----:B------:R-:W-:-:S03]  /*7f10*/  @!P4 IMAD.IADD R72, R72, 0x1, -R2 ;  /* 0x000000014848c824 */ /* 0x000fc600078e0a02 */
[C---:B------:R-:W-:Y:S02]  /*7f20*/  ISETP.GT.U32.AND P6, PT, R2.reuse, R73, PT ;  /* 0x000000490200720c */ /* 0x040fe40003fc4070 */
[----:B------:R-:W-:Y:S01]  /*7f30*/  ISETP.GT.U32.AND P4, PT, R2, R72, PT ;  /* 0x000000480200720c */ /* 0x000fe20003f84070 */
[----:B------:R-:W-:Y:S01]  /*7f40*/  VIADD R3, R57, 0x14 ;  /* 0x0000001439037836 */ /* 0x000fe20000000000 */
[----:B------:R1:W-:Y:S01]  /*7f50*/  STL.64 [R1+0x548], R38 ;  /* 0x0005482601007387 */ /* 0x0003e20000100a00 */
[--C-:B------:R-:W-:Y:S01]  /*7f60*/  @!P5 IMAD.IADD R71, R71, 0x1, -R2.reuse ;  /* 0x000000014747d824 */ /* 0x100fe200078e0a02 */
[----:B------:R-:W-:Y:S02]  /*7f70*/  ISETP.GE.AND P2, PT, R77, RZ, PT ;  /* 0x000000ff4d00720c */ /* 0x000fe40003f46270 */
[----:B------:R0:W-:Y:S01]  /*7f80*/  STL.64 [R1+0x540], R36 ;  /* 0x0005402401007387 */ /* 0x0001e20000100a00 */
[----:B------:R-:W-:Y:S01]  /*7f90*/  IABS R74, R3 ;  /* 0x00000003004a7213 */ /* 0x000fe20000000000 */
[----:B------:R-:W-:-:S03]  /*7fa0*/  @!P0 IMAD.IADD R69, R69, 0x1, -R2 ;  /* 0x0000000145458824 */ /* 0x000fc600078e0a02 */
[--C-:B------:R-:W-:Y:S01]  /*7fb0*/  @!P6 IMAD.IADD R73, R73, 0x1, -R2.reuse ;  /* 0x000000014949e824 */ /* 0x100fe200078e0a02 */
[----:B------:R-:W-:Y:S01]  /*7fc0*/  ISETP.GE.AND P6, PT, R78, RZ, PT ;  /* 0x000000ff4e00720c */ /* 0x000fe20003fc6270 */
[----:B-1----:R-:W4:Y:S01]  /*7fd0*/  LDL.LU.64 R38, [R1+0x1710] ;  /* 0x0017100001267983 */ /* 0x002f220000300a00 */
[----:B------:R-:W-:Y:S01]  /*7fe0*/  ISETP.GT.U32.AND P5, PT, R2, R71, PT ;  /* 0x000000470200720c */ /* 0x000fe20003fa4070 */
[----:B------:R-:W-:Y:S01]  /*7ff0*/  IMAD.HI.U32 R68, R0, R74, RZ ;  /* 0x0000004a00447227 */ /* 0x000fe200078e00ff */
[----:B------:R-:W-:Y:S02]  /*8000*/  ISETP.GT.U32.AND P0, PT, R2, R69, PT ;  /* 0x000000450200720c */ /* 0x000fe40003f04070 */
[----:B0-----:R-:W-:Y:S01]  /*8010*/  MOV R37, R31 ;  /* 0x0000001f00257202 */ /* 0x001fe20000000f00 */
[----:B------:R-:W-:Y:S02]  /*8020*/  @!P4 IMAD.IADD R72, R72, 0x1, -R2 ;  /* 0x000000014848c824 */ /* 0x000fe400078e0a02 */
[----:B------:R-:W-:-:S02]  /*8030*/  IMAD.MOV.U32 R31, RZ, RZ, R17 ;  /* 0x000000ffff1f7224 */ /* 0x000fc400078e0011 */
[----:B------:R-:W-:Y:S02]  /*8040*/  IMAD.MOV.U32 R17, RZ, RZ, R73 ;  /* 0x000000ffff117224 */ /* 0x000fe400078e0049 */
[----:B------:R-:W-:Y:S02]  /*8050*/  IMAD.MOV R68, RZ, RZ, -R68 ;  /* 0x000000ffff447224 */ /* 0x000fe400078e0a44 */
[----:B------:R-:W-:Y:S01]  /*8060*/  @!P6 IMAD.MOV R17, RZ, RZ, -R17 ;  /* 0x000000ffff11e224 */ /* 0x000fe200078e0a11 */
[----:B------:R-:W-:Y:S01]  /*8070*/  ISETP.GE.AND P6, PT, R80, RZ, PT ;  /* 0x000000ff5000720c */ /* 0x000fe20003fc6270 */
[----:B------:R-:W-:Y:S02]  /*8080*/  IMAD R74, R2, R68, R74 ;  /* 0x00000044024a7224 */ /* 0x000fe400078e024a */
[----:B------:R-:W-:Y:S02]  /*8090*/  VIADD R68, R57, 0x15 ;  /* 0x0000001539447836 */ /* 0x000fe40000000000 */
[----:B------:R-:W-:-:S02]  /*80a0*/  @!P5 IMAD.IADD R71, R71, 0x1, -R2 ;  /* 0x000000014747d824 */ /* 0x000fc400078e0a02 */
[----:B------:R-:W-:Y:S01]  /*80b0*/  @!P0 IMAD.IADD R69, R69, 0x1, -R2 ;  /* 0x0000000145458824 */ /* 0x000fe200078e0a02 */
[----:B------:R-:W-:Y:S01]  /*80c0*/  ISETP.GE.AND P0, PT, R68, RZ, PT ;  /* 0x000000ff4400720c */ /* 0x000fe20003f06270 */
[----:B------:R-:W-:Y:S01]  /*80d0*/  IMAD.MOV.U32 R36, RZ, RZ, R16 ;  /* 0x000000ffff247224 */ /* 0x000fe200078e0010 */
[----:B------:R-:W-:Y:S01]  /*80e0*/  ISETP.GE.AND P5, PT, R3, RZ, PT ;  /* 0x000000ff0300720c */ /* 0x000fe20003fa6270 */
[----:B------:R-:W-:Y:S01]  /*80f0*/  VIADD R3, R57, 0x16 ;  /* 0x0000001639037836 */ /* 0x000fe20000000000 */
[----:B------:R-:W-:Y:S01]  /*8100*/  IABS R68, R68 ;  /* 0x0000004400447213 */ /* 0x000fe20000000000 */
[----:B------:R-:W-:-:S04]  /*8110*/  IMAD.MOV.U32 R16, RZ, RZ, R71 ;  /* 0x000000ffff107224 */ /* 0x000fc800078e0047 */
[----:B------:R-:W-:Y:S01]  /*8120*/  @!P6 IMAD.MOV R16, RZ, RZ, -R16 ;  /* 0x000000ffff10e224 */ /* 0x000fe200078e0a10 */
[----:B------:R-:W-:Y:S02]  /*8130*/  ISETP.GE.AND P6, PT, R3, RZ, PT ;  /* 0x000000ff0300720c */ /* 0x000fe40003fc6270 */
[----:B------:R-:W-:Y:S01]  /*8140*/  IABS R3, R3 ;  /* 0x0000000300037213 */ /* 0x000fe20000000000 */
[----:B------:R-:W-:-:S04]  /*8150*/  @!UP1 UIADD3 UR10, UPT, UPT, -UR10, 0x100000, URZ ;  /* 0x001000000a0a9890 */ /* 0x000fc8000fffe1ff */
[----:B------:R-:W-:Y:S02]  /*8160*/  @!UP1 USHF.L.U32 UR11, UR10, 0xb, URZ ;  /* 0x0000000b0a0b9899 */ /* 0x000fe400080006ff */
[----:B------:R-:W-:Y:S01]  /*8170*/  @!UP1 USHF.L.U32 UR10, UR10, 0x1, URZ ;  /* 0x000000010a0a9899 */ /* 0x000fe200080006ff */
[----:B------:R-:W-:-:S11]  /*8180*/  VOTEU.ALL UP1, P1 ;  /* 0x0000000000ff7886 */ /* 0x000fd60000820000 */
[----:B------:R0:W1:Y:S01]  /*8190*/  @!UP1 SYNCS.EXCH.64 URZ, [UR4+0x30008], UR10 ;  /* 0x0300080a04ff95b2 */ /* 0x0000620008000100 */
[----:B--2---:R-:W-:Y:S01]  /*81a0*/  STL [R1+0x9ac], R15 ;  /* 0x0009ac0f01007387 */ /* 0x004fe20000100800 */
[----:B------:R-:W-:Y:S01]  /*81b0*/  ISETP.GT.U32.AND P4, PT, R2, R74, PT ;  /* 0x0000004a0200720c */ /* 0x000fe20003f84070 */
[----:B------:R-:W-:Y:S01]  /*81c0*/  VIADD R70, R57, 0x18 ;  /* 0x0000001839467836 */ /* 0x000fe20000000000 */
[----:B------:R-:W-:Y:S01]  /*81d0*/  PRMT R78, RZ, 0x7610, R78 ;  /* 0x00007610ff4e7816 */ /* 0x000fe2000000004e */
[----:B0-----:R-:W0:Y:S01]  /*81e0*/  LDCU UR10, c[0x0][0x3b0] ;  /* 0x00007600ff0a77ac */ /* 0x001e220008000800 */
[----:B------:R-:W-:Y:S02]  /*81f0*/  PRMT R11, RZ, 0x7610, R11 ;  /* 0x00007610ff0b7816 */ /* 0x000fe4000000000b */
[----:B------:R-:W-:Y:S01]  /*8200*/  PRMT R8, RZ, 0x7610, R8 ;  /* 0x00007610ff087816 */ /* 0x000fe20000000008 */
[----:B------:R-:W2:Y:S01]  /*8210*/  LDCU UR11, c[0x0][0x3b0] ;  /* 0x00007600ff0b77ac */ /* 0x000ea20008000800 */
[----:B---3--:R3:W-:Y:S02]  /*8220*/  STL [R1+0x9a8], R13 ;  /* 0x0009a80d01007387 */ /* 0x0087e40000100800 */
[----:B---3--:R-:W3:Y:S02]  /*8230*/  S2R R13, SR_TID.X ;  /* 0x00000000000d7919 */ /* 0x008ee40000002100 */
[----:B----4-:R4:W-:Y:S02]  /*8240*/  STL [R1+0x9a0], R7 ;  /* 0x0009a00701007387 */ /* 0x0109e40000100800 */
[----:B----4-:R-:W-:-:S04]  /*8250*/  IMAD.MOV.U32 R7, RZ, RZ, R72 ;  /* 0x000000ffff077224 */ /* 0x010fc800078e0048 */
[----:B------:R-:W-:Y:S01]  /*8260*/  @!P2 IMAD.MOV R7, RZ, RZ, -R7 ;  /* 0x000000ffff07a224 */ /* 0x000fe200078e0a07 */
[----:B------:R-:W-:Y:S01]  /*8270*/  ISETP.GE.AND P2, PT, R79, RZ, PT ;  /* 0x000000ff4f00720c */ /* 0x000fe20003f46270 */
[----:B------:R-:W-:Y:S02]  /*8280*/  IMAD.MOV.U32 R15, RZ, RZ, R31 ;  /* 0x000000ffff0f7224 */ /* 0x000fe400078e001f */
[----:B------:R-:W-:Y:S02]  /*8290*/  IMAD.MOV.U32 R31, RZ, RZ, R50 ;  /* 0x000000ffff1f7224 */ /* 0x000fe400078e0032 */
[----:B------:R-:W-:Y:S02]  /*82a0*/  VIADD R72, R57, 0x17 ;  /* 0x0000001739487836 */ /* 0x000fe40000000000 */
[----:B------:R-:W-:Y:S02]  /*82b0*/  IMAD.MOV.U32 R50, RZ, RZ, R69 ;  /* 0x000000ffff327224 */ /* 0x000fe400078e0045 */
[----:B------:R-:W-:Y:S01]  /*82c0*/  IMAD.MOV.U32 R69, RZ, RZ, R68 ;  /* 0x000000ffff457224 */ /* 0x000fe200078e0044 */
[----:B------:R-:W-:-:S03]  /*82d0*/  IABS R71, R72 ;  /* 0x0000004800477213 */ /* 0x000fc60000000000 */
[----:B------:R-:W-:Y:S01]  /*82e0*/  @!P2 IMAD.MOV R50, RZ, RZ, -R50 ;  /* 0x000000ffff32a224 */ /* 0x000fe200078e0a32 */
[----:B------:R-:W-:Y:S01]  /*82f0*/  ISETP.GE.AND P2, PT, R72, RZ, PT ;  /* 0x000000ff4800720c */ /* 0x000fe20003f46270 */
[----:B------:R-:W-:-:S04]  /*8300*/  IMAD.HI.U32 R72, R0, R69, RZ ;  /* 0x0000004500487227 */ /* 0x000fc800078e00ff */
[----:B------:R-:W-:Y:S02]  /*8310*/  IMAD.MOV.U32 R68, RZ, RZ, R3 ;  /* 0x000000ffff447224 */ /* 0x000fe400078e0003 */
[----:B------:R-:W-:Y:S02]  /*8320*/  IMAD.MOV R3, RZ, RZ, -R72 ;  /* 0x000000ffff037224 */ /* 0x000fe400078e0a48 */
[----:B---3--:R-:W-:Y:S02]  /*8330*/  IMAD R77, R13, 0x80, R13 ;  /* 0x000000800d4d7824 */ /* 0x008fe400078e020d */
[----:B------:R-:W-:Y:S01]  /*8340*/  IMAD.HI.U32 R72, R0, R68, RZ ;  /* 0x0000004400487227 */ /* 0x000fe200078e00ff */
[----:B------:R3:W-:Y:S03]  /*8350*/  STL [R1+0x9a4], R10 ;  /* 0x0009a40a01007387 */ /* 0x0007e60000100800 */
[----:B------:R-:W-:-:S02]  /*8360*/  IMAD R69, R2, R3, R69 ;  /* 0x0000000302457224 */ /* 0x000fc400078e0245 */
[----:B------:R-:W-:Y:S01]  /*8370*/  IMAD.HI.U32 R73, R0, R71, RZ ;  /* 0x0000004700497227 */ /* 0x000fe200078e00ff */
[----:B------:R4:W-:Y:S03]  /*8380*/  STL [R1+0x870], R7 ;  /* 0x0008700701007387 */ /* 0x0009e60000100800 */
[----:B------:R-:W-:Y:S02]  /*8390*/  IMAD.SHL.U32 R3, R77, 0x2, RZ ;  /* 0x000000024d037824 */ /* 0x000fe400078e00ff */
[----:B------:R-:W-:Y:S02]  /*83a0*/  IMAD.MOV R72, RZ, RZ, -R72 ;  /* 0x000000ffff487224 */ /* 0x000fe400078e0a48 */
[----:B------:R-:W-:Y:S01]  /*83b0*/  IMAD.MOV R73, RZ, RZ, -R73 ;  /* 0x000000ffff497224 */ /* 0x000fe200078e0a49 */
[----:B------:R-:W-:Y:S01]  /*83c0*/  LOP3.LUT R3, R3, 0x407e, RZ, 0xc0, !PT ;  /* 0x0000407e03037812 */ /* 0x000fe200078ec0ff */
[----:B---3--:R-:W-:-:S02]  /*83d0*/  IMAD.MOV.U32 R10, RZ, RZ, R27 ;  /* 0x000000ffff0a7224 */ /* 0x008fc400078e001b */
[----:B----4-:R-:W-:Y:S02]  /*83e0*/  IMAD.MOV.U32 R7, RZ, RZ, R26 ;  /* 0x000000ffff077224 */ /* 0x010fe400078e001a */
[----:B------:R-:W3:Y:S01]  /*83f0*/  LDL.LU R26, [R1+0x7e4] ;  /* 0x0007e400011a7983 */ /* 0x000ee20000300800 */
[----:B------:R-:W-:Y:S01]  /*8400*/  IMAD.MOV.U32 R80, RZ, RZ, R15 ;  /* 0x000000ffff507224 */ /* 0x000fe200078e000f */
[----:B------:R-:W-:Y:S01]  /*8410*/  MOV R79, R36 ;  /* 0x00000024004f7202 */ /* 0x000fe20000000f00 */
[----:B------:R-:W-:Y:S01]  /*8420*/  IMAD.MOV.U32 R13, RZ, RZ, R24 ;  /* 0x000000ffff0d7224 */ /* 0x000fe200078e0018 */
[----:B------:R-:W4:Y:S01]  /*8430*/  LDL.LU R27, [R1+0x7e0] ;  /* 0x0007e000011b7983 */ /* 0x000f220000300800 */
[----:B------:R-:W-:Y:S01]  /*8440*/  MOV R15, R25 ;  /* 0x00000019000f7202 */ /* 0x000fe20000000f00 */
[----:B------:R-:W-:Y:S02]  /*8450*/  IMAD.MOV.U32 R77, RZ, RZ, R37 ;  /* 0x000000ffff4d7224 */ /* 0x000fe400078e0025 */
[----:B------:R-:W2:Y:S01]  /*8460*/  LDL.LU R24, [R1+0x7cc] ;  /* 0x0007cc0001187983 */ /* 0x000ea20000300800 */
[----:B------:R-:W-:-:S02]  /*8470*/  IMAD R68, R2, R72, R68 ;  /* 0x0000004802447224 */ /* 0x000fc400078e0244 */
[----:B------:R-:W-:Y:S01]  /*8480*/  IMAD.MOV.U32 R36, RZ, RZ, R22 ;  /* 0x000000ffff247224 */ /* 0x000fe200078e0016 */
[----:B------:R-:W2:Y:S01]  /*8490*/  LDL.LU R25, [R1+0x7c8] ;  /* 0x0007c80001197983 */ /* 0x000ea20000300800 */
[----:B------:R-:W-:Y:S02]  /*84a0*/  IMAD.MOV.U32 R72, RZ, RZ, R31 ;  /* 0x000000ffff487224 */ /* 0x000fe400078e001f */
[----:B------:R-:W-:Y:S01]  /*84b0*/  IMAD R71, R2, R73, R71 ;  /* 0x0000004902477224 */ /* 0x000fe200078e0247 */
[----:B------:R-:W2:Y:S01]  /*84c0*/  LDL.LU R22, [R1+0x7c4] ;  /* 0x0007c40001167983 */ /* 0x000ea20000300800 */
[----:B------:R-:W-:Y:S02]  /*84d0*/  IMAD.MOV.U32 R37, RZ, RZ, R19 ;  /* 0x000000ffff257224 */ /* 0x000fe400078e0013 */
[----:B------:R-:W-:Y:S01]  /*84e0*/  IMAD.MOV.U32 R73, RZ, RZ, R28 ;  /* 0x000000ffff497224 */ /* 0x000fe200078e001c */
[----:B------:R-:W2:Y:S01]  /*84f0*/  LDL.LU R19, [R1+0x7c0] ;  /* 0x0007c00001137983 */ /* 0x000ea20000300800 */
[----:B------:R-:W-:-:S02]  /*8500*/  IMAD.MOV.U32 R31, RZ, RZ, R18 ;  /* 0x000000ffff1f7224 */ /* 0x000fc400078e0012 */
[----:B------:R-:W-:Y:S01]  /*8510*/  IMAD.MOV.U32 R28, RZ, RZ, R23 ;  /* 0x000000ffff1c7224 */ /* 0x000fe200078e0017 */
[----:B------:R0:W-:Y:S04]  /*8520*/  STS.U16 [R3+UR4], R29 ;  /* 0x0000001d03007988 */ /* 0x0001e80008000404 */
[----:B------:R-:W2:Y:S04]  /*8530*/  LDL.LU R18, [R1+0x7bc] ;  /* 0x0007bc0001127983 */ /* 0x000ea80000300800 */
[----:B------:R-:W3:Y:S01]  /*8540*/  LDL.LU R23, [R1+0x7b8] ;  /* 0x0007b80001177983 */ /* 0x000ee20000300800 */
[----:B0-----:R-:W-:-:S03]  /*8550*/  IMAD.MOV.U32 R29, RZ, RZ, R92 ;  /* 0x000000ffff1d7224 */ /* 0x001fc600078e005c */
[----:B------:R-:W3:Y:S04]  /*8560*/  LDL.LU R92, [R1+0x7b4] ;  /* 0x0007b400015c7983 */ /* 0x000ee80000300800 */
[----:B------:R0:W-:Y:S04]  /*8570*/  STS.U16 [R3+UR4+0x8000], R93 ;  /* 0x0080005d03007988 */ /* 0x0001e80008000404 */
[----:B0-----:R-:W3:Y:S04]  /*8580*/  LDL.LU R93, [R1+0x860] ;  /* 0x00086000015d7983 */ /* 0x001ee80000300800 */
[----:B------:R0:W-:Y:S04]  /*8590*/  STS.U16 [R3+UR4+0x8400], R30 ;  /* 0x0084001e03007988 */ /* 0x0001e80008000404 */
[----:B0-----:R-:W4:Y:S01]  /*85a0*/  LDL.LU R30, [R1+0x85c] ;  /* 0x00085c00011e7983 */ /* 0x001f220000300800 */
[----:B------:R-:W-:-:S04]  /*85b0*/  @!P4 IADD3 R74, PT, PT, R74, -R2, RZ ;  /* 0x800000024a4ac210 */ /* 0x000fc80007ffe0ff */
[----:B------:R-:W-:Y:S01]  /*85c0*/  ISETP.GT.U32.AND P4, PT, R2, R74, PT ;  /* 0x0000004a0200720c */ /* 0x000fe20003f84070 */
[----:B------:R0:W-:Y:S04]  /*85d0*/  STS.U16 [R3+UR4+0x8c00], R21 ;  /* 0x008c001503007988 */ /* 0x0001e80008000404 */
[----:B------:R0:W-:Y:S04]  /*85e0*/  STS.U16 [R3+UR4+0x9000], R20 ;  /* 0x0090001403007988 */ /* 0x0001e80008000404 */
[----:B------:R1:W-:Y:S04]  /*85f0*/  STS.U16 [R3+UR4+0x1c00], R36 ;  /* 0x001c002403007988 */ /* 0x0003e80008000404 */
[----:B------:R-:W-:Y:S01]  /*8600*/  @!P4 IMAD.IADD R74, R74, 0x1, -R2 ;  /* 0x000000014a4ac824 */ /* 0x000fe200078e0a02 */
[----:B------:R-:W-:Y:S01]  /*8610*/  ISETP.GE.AND P4, PT, R70, RZ, PT ;  /* 0x000000ff4600720c */ /* 0x000fe20003f86270 */
[----:B0-----:R-:W4:Y:S01]  /*8620*/  LDL.LU R21, [R1+0x858] ;  /* 0x0008580001157983 */ /* 0x001f220000300800 */
[----:B------:R-:W-:-:S03]  /*8630*/  IABS R70, R70 ;  /* 0x0000004600467213 */ /* 0x000fc60000000000 */
[----:B------:R-:W4:Y:S04]  /*8640*/  LDL.LU R20, [R1+0x854] ;  /* 0x0008540001147983 */ /* 0x000f280000300800 */
[----:B-1----:R-:W4:Y:S01]  /*8650*/  LDL.LU R36, [R1+0x83c] ;  /* 0x00083c0001247983 */ /* 0x002f220000300800 */
[----:B------:R-:W-:-:S04]  /*8660*/  IMAD.HI.U32 R76, R0, R70, RZ ;  /* 0x00000046004c7227 */ /* 0x000fc800078e00ff */
[----:B------:R-:W-:Y:S01]  /*8670*/  IMAD.MOV R76, RZ, RZ, -R76 ;  /* 0x000000ffff4c7224 */ /* 0x000fe200078e0a4c */
[----:B------:R-:W-:Y:S03]  /*8680*/  STS.U16 [R3+UR4+0x400], R73 ;  /* 0x0004004903007988 */ /* 0x000fe60008000404 */
[----:B------:R-:W-:Y:S01]  /*8690*/  IMAD R70, R2, R76, R70 ;  /* 0x0000004c02467224 */ /* 0x000fe200078e0246 */
[----:B--2---:R-:W-:Y:S04]  /*86a0*/  STS.U16 [R3+UR4+0xb000], R18 ;  /* 0x00b0001203007988 */ /* 0x004fe80008000404 */
[----:B---3--:R0:W-:Y:S04]  /*86b0*/  STS.U16 [R3+UR4+0x3800], R93 ;  /* 0x0038005d03007988 */ /* 0x0081e80008000404 */
[----:B0-----:R-:W2:Y:S04]  /*86c0*/  LDL.LU R93, [R1+0x838] ;  /* 0x00083800015d7983 */ /* 0x001ea80000300800 */
[----:B------:R-:W3:Y:S04]  /*86d0*/  LDL.LU R76, [R1+0x830] ;  /* 0x00083000014c7983 */ /* 0x000ee80000300800 */
[----:B------:R-:W3:Y:S04]  /*86e0*/  LDL.LU R73, [R1+0x82c] ;  /* 0x00082c0001497983 */ /* 0x000ee80000300800 */
[----:B----4-:R0:W-:Y:S04]  /*86f0*/  STS.U16 [R3+UR4+0xb800], R30 ;  /* 0x00b8001e03007988 */ /* 0x0101e80008000404 */
[----:B------:R-:W4:Y:S04]  /*8700*/  LDL.LU R18, [R1+0x80c] ;  /* 0x00080c0001127983 */ /* 0x000f280000300800 */
[----:B0-----:R-:W4:Y:S04]  /*8710*/  LDL.LU R30, [R1+0x808] ;  /* 0x00080800011e7983 */ /* 0x001f280000300800 */
[----:B------:R0:W-:Y:S04]  /*8720*/  STS.U16 [R3+UR4+0x3400], R23 ;  /* 0x0034001703007988 */ /* 0x0001e80008000404 */
[----:B------:R1:W-:Y:S04]  /*8730*/  STS.U16 [R3+UR4+0x800], R72 ;  /* 0x0008004803007988 */ /* 0x0003e80008000404 */
[----:B------:R1:W-:Y:S04]  /*8740*/  STS.U16 [R3+UR4+0x8800], R77 ;  /* 0x0088004d03007988 */ /* 0x0003e80008000404 */
[----:B0-----:R-:W4:Y:S04]  /*8750*/  LDL.LU R23, [R1+0x804] ;  /* 0x0008040001177983 */ /* 0x001f280000300800 */
[----:B-1----:R-:W4:Y:S04]  /*8760*/  LDL.LU R72, [R1+0x800] ;  /* 0x0008000001487983 */ /* 0x002f280000300800 */
[----:B------:R0:W-:Y:S04]  /*8770*/  STS.U16 [R3+UR4+0xc00], R79 ;  /* 0x000c004f03007988 */ /* 0x0001e80008000404 */
[----:B------:R-:W4:Y:S04]  /*8780*/  LDL.LU R77, [R1+0x7dc] ;  /* 0x0007dc00014d7983 */ /* 0x000f280000300800 */
[----:B------:R1:W-:Y:S04]  /*8790*/  STS.U16 [R3+UR4+0x1000], R80 ;  /* 0x0010005003007988 */ /* 0x0003e80008000404 */
[----:B0-----:R-:W4:Y:S04]  /*87a0*/  LDL.LU R79, [R1+0x7d8] ;  /* 0x0007d800014f7983 */ /* 0x001f280000300800 */
[----:B------:R0:W-:Y:S04]  /*87b0*/  STS.U16 [R3+UR4+0x1400], R7 ;  /* 0x0014000703007988 */ /* 0x0001e80008000404 */
[----:B-1----:R-:W4:Y:S04]  /*87c0*/  LDL.LU R80, [R1+0x7d4] ;  /* 0x0007d40001507983 */ /* 0x002f280000300800 */
        /* <DEDUP_REMOVED lines=18> */
[----:B------:R-:W-:Y:S04]  /*88f0*/  STS.U16 [R3+UR4+0xa800], R24 ;  /* 0x00a8001803007988 */ /* 0x000fe80008000404 */
[----:B------:R0:W-:Y:S04]  /*8900*/  STS.U16 [R3+UR4+0xb400], R92 ;  /* 0x00b4005c03007988 */ /* 0x0001e80008000404 */
[----:B-1----:R-:W4:Y:S04]  /*8910*/  LDL.LU R27, [R1+0x790] ;  /* 0x00079000011b7983 */ /* 0x002f280000300800 */
[----:B------:R1:W-:Y:S01]  /*8920*/  STS.U16 [R3+UR4+0x2c00], R25 ;  /* 0x002c001903007988 */ /* 0x0003e20008000404 */
[----:B0-----:R-:W-:-:S03]  /*8930*/  LOP3.LUT R92, R3, 0x10, RZ, 0x3c, !PT ;  /* 0x00000010035c7812 */ /* 0x001fc600078e3cff */
[----:B------:R-:W4:Y:S04]  /*8940*/  LDL.LU R24, [R1+0x78c] ;  /* 0x00078c0001187983 */ /* 0x000f280000300800 */
        /* <DEDUP_REMOVED lines=10> */
[----:B0-----:R-:W4:Y:S04]  /*89f0*/  LDL.LU R36, [R1+0x170c] ;  /* 0x00170c0001247983 */ /* 0x001f280000300800 */
[----:B--2---:R0:W-:Y:S04]  /*8a00*/  STS.U16 [R92+UR4+0x8480], R93 ;  /* 0x0084805d5c007988 */ /* 0x0041e80008000404 */
[----:B0-----:R-:W2:Y:S04]  /*8a10*/  LDL.LU R93, [R1+0x774] ;  /* 0x00077400015d7983 */ /* 0x001ea80000300800 */
[----:B---3--:R-:W-:Y:S04]  /*8a20*/  STS.U16 [R92+UR4+0x880], R76 ;  /* 0x0008804c5c007988 */ /* 0x008fe80008000404 */
[----:B------:R-:W-:Y:S04]  /*8a30*/  STS.U16 [R92+UR4+0x8880], R73 ;  /* 0x008880495c007988 */ /* 0x000fe80008000404 */
[----:B----4-:R0:W-:Y:S04]  /*8a40*/  STS.U16 [R92+UR4+0xc80], R18 ;  /* 0x000c80125c007988 */ /* 0x0101e80008000404 */
[----:B------:R1:W-:Y:S04]  /*8a50*/  STS.U16 [R92+UR4+0x8c80], R30 ;  /* 0x008c801e5c007988 */ /* 0x0003e80008000404 */
[----:B0-----:R-:W3:Y:S04]  /*8a60*/  LDL.LU R18, [R1+0x768] ;  /* 0x0007680001127983 */ /* 0x001ee80000300800 */
[----:B-1----:R-:W4:Y:S04]  /*8a70*/  LDL.LU R30, [R1+0x764] ;  /* 0x00076400011e7983 */ /* 0x002f280000300800 */
[----:B------:R0:W-:Y:S04]  /*8a80*/  STS.U16 [R92+UR4+0x1080], R23 ;  /* 0x001080175c007988 */ /* 0x0001e80008000404 */
[----:B------:R-:W-:Y:S04]  /*8a90*/  STS.U16 [R92+UR4+0x9080], R72 ;  /* 0x009080485c007988 */ /* 0x000fe80008000404 */
[----:B------:R-:W-:Y:S04]  /*8aa0*/  STS.U16 [R92+UR4+0x1480], R77 ;  /* 0x0014804d5c007988 */ /* 0x000fe80008000404 */
[----:B0-----:R-:W4:Y:S04]  /*8ab0*/  LDL.LU R23, [R1+0x770] ;  /* 0x0007700001177983 */ /* 0x001f280000300800 */
[----:B------:R-:W-:Y:S04]  /*8ac0*/  STS.U16 [R92+UR4+0x9480], R79 ;  /* 0x0094804f5c007988 */ /* 0x000fe80008000404 */
        /* <DEDUP_REMOVED lines=11> */
[----:B------:R0:W-:Y:S04]  /*8b80*/  STS.U16 [R92+UR4+0xac80], R24 ;  /* 0x00ac80185c007988 */ /* 0x0001e80008000404 */
[----:B------:R1:W-:Y:S04]  /*8b90*/  STS.U16 [R92+UR4+0x3080], R25 ;  /* 0x003080195c007988 */ /* 0x0003e80008000404 */
[----:B0-----:R-:W4:Y:S04]  /*8ba0*/  LDL.LU R24, [R1+0x76c] ;  /* 0x00076c0001187983 */ /* 0x001f280000300800 */
[----:B------:R-:W-:Y:S04]  /*8bb0*/  STS.U16 [R92+UR4+0xb080], R22 ;  /* 0x00b080165c007988 */ /* 0x000fe80008000404 */
[----:B-1----:R-:W4:Y:S04]  /*8bc0*/  LDL.LU R25, [R1+0x760] ;  /* 0x0007600001197983 */ /* 0x002f280000300800 */
[----:B------:R-:W-:Y:S04]  /*8bd0*/  STS.U16 [R92+UR4+0x3480], R19 ;  /* 0x003480135c007988 */ /* 0x000fe80008000404 */
[----:B------:R-:W-:Y:S04]  /*8be0*/  STS.U16 [R92+UR4+0xb480], R21 ;  /* 0x00b480155c007988 */ /* 0x000fe80008000404 */
[----:B------:R-:W-:Y:S04]  /*8bf0*/  STS.U16 [R92+UR4+0x3880], R20 ;  /* 0x003880145c007988 */ /* 0x000fe80008000404 */
[----:B--2---:R0:W-:Y:S04]  /*8c00*/  STS.U16 [R92+UR4+0xb880], R93 ;  /* 0x00b8805d5c007988 */ /* 0x0041e80008000404 */
[----:B0-----:R-:W2:Y:S04]  /*8c10*/  LDL.LU R93, [R1+0x75c] ;  /* 0x00075c00015d7983 */ /* 0x001ea80000300800 */
[----:B------:R-:W2:Y:S04]  /*8c20*/  LDL.LU R21, [R1+0x758] ;  /* 0x0007580001157983 */ /* 0x000ea80000300800 */
[----:B------:R-:W2:Y:S04]  /*8c30*/  LDL.LU R20, [R1+0x754] ;  /* 0x0007540001147983 */ /* 0x000ea80000300800 */
[----:B---3--:R-:W-:Y:S04]  /*8c40*/  STS.U16 [R92+UR4+0x3c80], R18 ;  /* 0x003c80125c007988 */ /* 0x008fe80008000404 */
[----:B----4-:R0:W-:Y:S04]  /*8c50*/  STS.U16 [R92+UR4+0xbc80], R30 ;  /* 0x00bc801e5c007988 */ /* 0x0101e80008000404 */
[----:B0-----:R-:W3:Y:S04]  /*8c60*/  LDL.LU R30, [R1+0x750] ;  /* 0x00075000011e7983 */ /* 0x001ee80000300800 */
[----:B------:R-:W4:Y:S04]  /*8c70*/  LDL.LU R76, [R1+0x74c] ;  /* 0x00074c00014c7983 */ /* 0x000f280000300800 */
        /* <DEDUP_REMOVED lines=10> */
[----:B------:R-:W4:Y:S01]  /*8d20*/  LDL.LU R31, [R1+0xbc] ;  /* 0x0000bc00011f7983 */ /* 0x000f220000300800 */
[----:B------:R-:W-:-:S03]  /*8d30*/  LOP3.LUT R22, R3, 0x20, RZ, 0x3c, !PT ;  /* 0x0000002003167812 */ /* 0x000fc600078e3cff */
[----:B------:R-:W4:Y:S04]  /*8d40*/  LDL.LU R28, [R1+0xb8] ;  /* 0x0000b800011c7983 */ /* 0x000f280000300800 */
[----:B------:R-:W4:Y:S04]  /*8d50*/  LDL.LU R29, [R1+0x54] ;  /* 0x00005400011d7983 */ /* 0x000f280000300800 */
[----:B------:R-:W4:Y:S04]  /*8d60*/  LDL.LU R19, [R1+0x50] ;  /* 0x0000500001137983 */ /* 0x000f280000300800 */
[----:B------:R-:W4:Y:S04]  /*8d70*/  LDL.LU R26, [R1+0x4c] ;  /* 0x00004c00011a7983 */ /* 0x000f280000300800 */
[----:B------:R-:W4:Y:S04]  /*8d80*/  LDL.LU R27, [R1+0x48] ;  /* 0x00004800011b7983 */ /* 0x000f280000300800 */
[----:B------:R0:W-:Y:S04]  /*8d90*/  STS.U16 [R92+UR4+0x80], R23 ;  /* 0x000080175c007988 */ /* 0x0001e80008000404 */
[----:B------:R-:W4:Y:S04]  /*8da0*/  LDL.LU R18, [R1+0x44] ;  /* 0x0000440001127983 */ /* 0x000f280000300800 */
[----:B0-----:R-:W4:Y:S04]  /*8db0*/  LDL.LU R23, [R1+0x40] ;  /* 0x0000400001177983 */ /* 0x001f280000300800 */
[----:B------:R0:W-:Y:S04]  /*8dc0*/  STS.U16 [R92+UR4+0x8080], R24 ;  /* 0x008080185c007988 */ /* 0x0001e80008000404 */
[----:B------:R1:W-:Y:S04]  /*8dd0*/  STS.U16 [R22+UR4+0x100], R25 ;  /* 0x0001001916007988 */ /* 0x0003e80008000404 */
[----:B0-----:R-:W4:Y:S04]  /*8de0*/  LDL.LU R92, [R1+0x1708] ;  /* 0x00170800015c7983 */ /* 0x001f280000300800 */
[----:B------:R-:W4:Y:S04]  /*8df0*/  LDL.LU R24, [R1+0x3c] ;  /* 0x00003c0001187983 */ /* 0x000f280000300800 */
[----:B-1----:R-:W4:Y:S04]  /*8e00*/  LDL.LU R25, [R1+0x38] ;  /* 0x0000380001197983 */ /* 0x002f280000300800 */
[----:B--2---:R0:W-:Y:S04]  /*8e10*/  STS.U16 [R22+UR4+0x8100], R93 ;  /* 0x0081005d16007988 */ /* 0x0041e80008000404 */
[----:B------:R1:W-:Y:S04]  /*8e20*/  STS.U16 [R22+UR4+0x500], R21 ;  /* 0x0005001516007988 */ /* 0x0003e80008000404 */
[----:B0-----:R-:W2:Y:S04]  /*8e30*/  LDL.LU R93, [R1+0x1704] ;  /* 0x00170400015d7983 */ /* 0x001ea80000300800 */
[----:B-1----:R-:W2:Y:S04]  /*8e40*/  LDL.LU R21, [R1+0xcc] ;  /* 0x0000cc0001157983 */ /* 0x002ea80000300800 */
[----:B------:R0:W-:Y:S04]  /*8e50*/  STS.U16 [R22+UR4+0x8500], R20 ;  /* 0x0085001416007988 */ /* 0x0001e80008000404 */
[----:B0-----:R-:W2:Y:S04]  /*8e60*/  LDL.LU R20, [R1+0xc8] ;  /* 0x0000c80001147983 */ /* 0x001ea80000300800 */
[----:B---3--:R0:W-:Y:S04]  /*8e70*/  STS.U16 [R22+UR4+0x900], R30 ;  /* 0x0009001e16007988 */ /* 0x0081e80008000404 */
[----:B0-----:R-:W3:Y:S04]  /*8e80*/  LDL.LU R30, [R1+0xc4] ;  /* 0x0000c400011e7983 */ /* 0x001ee80000300800 */
[----:B----4-:R-:W-:Y:S04]  /*8e90*/  STS.U16 [R22+UR4+0x8900], R76 ;  /* 0x0089004c16007988 */ /* 0x010fe80008000404 */
        /* <DEDUP_REMOVED lines=14> */
[----:B------:R-:W-:Y:S04]  /*8f80*/  STS.U16 [R22+UR4+0x2900], R26 ;  /* 0x0029001a16007988 */ /* 0x000fe80008000404 */
[----:B------:R-:W-:Y:S04]  /*8f90*/  STS.U16 [R22+UR4+0xa900], R27 ;  /* 0x00a9001b16007988 */ /* 0x000fe80008000404 */
[----:B------:R1:W-:Y:S04]  /*8fa0*/  STS.U16 [R22+UR4+0x2d00], R18 ;  /* 0x002d001216007988 */ /* 0x0003e80008000404 */
[----:B------:R4:W-:Y:S04]  /*8fb0*/  STS.U16 [R22+UR4+0xad00], R23 ;  /* 0x00ad001716007988 */ /* 0x0009e80008000404 */
[----:B0-----:R-:W3:Y:S04]  /*8fc0*/  LDL.LU R19, [R1+0xc0] ;  /* 0x0000c00001137983 */ /* 0x001ee80000300800 */
[----:B-1----:R-:W3:Y:S04]  /*8fd0*/  LDL.LU R18, [R1+0x2bc] ;  /* 0x0002bc0001127983 */ /* 0x002ee80000300800 */
[----:B----4-:R-:W4:Y:S04]  /*8fe0*/  LDL.LU R23, [R1+0x2b8] ;  /* 0x0002b80001177983 */ /* 0x010f280000300800 */
[----:B------:R-:W-:Y:S04]  /*8ff0*/  STS.U16 [R22+UR4+0x3100], R24 ;  /* 0x0031001816007988 */ /* 0x000fe80008000404 */
[----:B------:R-:W-:Y:S04]  /*9000*/  STS.U16 [R22+UR4+0xb100], R25 ;  /* 0x00b1001916007988 */ /* 0x000fe80008000404 */
[----:B--2---:R-:W-:Y:S04]  /*9010*/  STS.U16 [R22+UR4+0x3500], R93 ;  /* 0x0035005d16007988 */ /* 0x004fe80008000404 */
[----:B------:R-:W-:Y:S04]  /*9020*/  STS.U16 [R22+UR4+0xb500], R92 ;  /* 0x00b5005c16007988 */ /* 0x000fe80008000404 */
[----:B------:R0:W-:Y:S04]  /*9030*/  STS.U16 [R22+UR4+0x3900], R21 ;  /* 0x0039001516007988 */ /* 0x0001e80008000404 */
[----:B0-----:R-:W2:Y:S04]  /*9040*/  LDL.LU R21, [R1+0x254] ;  /* 0x0002540001157983 */ /* 0x001ea80000300800 */
[----:B------:R-:W2:Y:S04]  /*9050*/  LDL.LU R92, [R1+0x250] ;  /* 0x00025000015c7983 */ /* 0x000ea80000300800 */
[----:B------:R0:W-:Y:S04]  /*9060*/  STS.U16 [R22+UR4+0xb900], R20 ;  /* 0x00b9001416007988 */ /* 0x0001e80008000404 */
[----:B------:R-:W2:Y:S04]  /*9070*/  LDL.LU R93, [R1+0x24c] ;  /* 0x00024c00015d7983 */ /* 0x000ea80000300800 */
[----:B0-----:R-:W2:Y:S04]  /*9080*/  LDL.LU R20, [R1+0x248] ;  /* 0x0002480001147983 */ /* 0x001ea80000300800 */
[----:B------:R-:W2:Y:S04]  /*9090*/  LDL.LU R76, [R1+0x244] ;  /* 0x00024400014c7983 */ /* 0x000ea80000300800 */
        /* <DEDUP_REMOVED lines=8> */
[----:B---3--:R0:W-:Y:S04]  /*9120*/  STS.U16 [R22+UR4+0x3d00], R30 ;  /* 0x003d001e16007988 */ /* 0x0081e80008000404 */
[----:B------:R-:W3:Y:S04]  /*9130*/  LDL.LU R37, [R1+0x1c0] ;  /* 0x0001c00001257983 */ /* 0x000ee80000300800 */
[----:B0-----:R-:W3:Y:S01]  /*9140*/  LDL.LU R30, [R1+0x1bc] ;  /* 0x0001bc00011e7983 */ /* 0x001ee20000300800 */
[----:B------:R-:W-:-:S03]  /*9150*/  LOP3.LUT R72, R3, 0x30, RZ, 0x3c, !PT ;  /* 0x0000003003487812 */ /* 0x000fc600078e3cff */
[----:B------:R-:W3:Y:S04]  /*9160*/  LDL.LU R31, [R1+0x1b8] ;  /* 0x0001b800011f7983 */ /* 0x000ee80000300800 */
[----:B------:R-:W3:Y:S04]  /*9170*/  LDL.LU R28, [R1+0x154] ;  /* 0x00015400011c7983 */ /* 0x000ee80000300800 */
[----:B------:R-:W3:Y:S04]  /*9180*/  LDL.LU R29, [R1+0x150] ;  /* 0x00015000011d7983 */ /* 0x000ee80000300800 */
[----:B------:R-:W3:Y:S04]  /*9190*/  LDL.LU R26, [R1+0x14c] ;  /* 0x00014c00011a7983 */ /* 0x000ee80000300800 */
[----:B------:R-:W3:Y:S04]  /*91a0*/  LDL.LU R27, [R1+0x148] ;  /* 0x00014800011b7983 */ /* 0x000ee80000300800 */
[----:B------:R-:W3:Y:S04]  /*91b0*/  LDL.LU R24, [R1+0x144] ;  /* 0x0001440001187983 */ /* 0x000ee80000300800 */
[----:B------:R0:W-:Y:S04]  /*91c0*/  STS.U16 [R22+UR4+0xbd00], R19 ;  /* 0x00bd001316007988 */ /* 0x0001e80008000404 */
[----:B------:R1:W-:Y:S04]  /*91d0*/  STS.U16 [R72+UR4+0x180], R18 ;  /* 0x0001801248007988 */ /* 0x0003e80008000404 */
[----:B----4-:R4:W-:Y:S04]  /*91e0*/  STS.U16 [R72+UR4+0x8180], R23 ;  /* 0x0081801748007988 */ /* 0x0109e80008000404 */
[----:B------:R-:W3:Y:S04]  /*91f0*/  LDL.LU R25, [R1+0x140] ;  /* 0x0001400001197983 */ /* 0x000ee80000300800 */
[----:B0-----:R-:W3:Y:S04]  /*9200*/  LDL.LU R22, [R1+0x13c] ;  /* 0x00013c0001167983 */ /* 0x001ee80000300800 */
[----:B------:R-:W3:Y:S04]  /*9210*/  LDL.LU R19, [R1+0x138] ;  /* 0x0001380001137983 */ /* 0x000ee80000300800 */
[----:B-1----:R-:W3:Y:S04]  /*9220*/  LDL.LU R18, [R1+0xd4] ;  /* 0x0000d40001127983 */ /* 0x002ee80000300800 */
[----:B----4-:R-:W4:Y:S04]  /*9230*/  LDL.LU R23, [R1+0xd0] ;  /* 0x0000d00001177983 */ /* 0x010f280000300800 */
[----:B--2---:R0:W-:Y:S04]  /*9240*/  STS.U16 [R72+UR4+0x580], R21 ;  /* 0x0005801548007988 */ /* 0x0041e80008000404 */
[----:B------:R-:W-:Y:S04]  /*9250*/  STS.U16 [R72+UR4+0x8580], R92 ;  /* 0x0085805c48007988 */ /* 0x000fe80008000404 */
[----:B0-----:R-:W2:Y:S04]  /*9260*/  LDL.LU R21, [R1+0x2cc] ;  /* 0x0002cc0001157983 */ /* 0x001ea80000300800 */
[----:B------:R-:W-:Y:S04]  /*9270*/  STS.U16 [R72+UR4+0x980], R93 ;  /* 0x0009805d48007988 */ /* 0x000fe80008000404 */
[----:B------:R0:W-:Y:S04]  /*9280*/  STS.U16 [R72+UR4+0x8980], R20 ;  /* 0x0089801448007988 */ /* 0x0001e80008000404 */
        /* <DEDUP_REMOVED lines=9> */
[----:B0-----:R-:W2:Y:S04]  /*9320*/  LDL.LU R20, [R1+0x2c8] ;  /* 0x0002c80001147983 */ /* 0x001ea80000300800 */
[----:B---3--:R-:W-:Y:S04]  /*9330*/  STS.U16 [R72+UR4+0x9d80], R37 ;  /* 0x009d802548007988 */ /* 0x008fe80008000404 */
[----:B------:R0:W-:Y:S04]  /*9340*/  STS.U16 [R72+UR4+0x2180], R30 ;  /* 0x0021801e48007988 */ /* 0x0001e80008000404 */
[----:B0-----:R-:W3:Y:S04]  /*9350*/  LDL.LU R30, [R1+0x2c4] ;  /* 0x0002c400011e7983 */ /* 0x001ee80000300800 */
[----:B------:R-:W3:Y:S04]  /*9360*/  LDL.LU R80, [R1+0x2c0] ;  /* 0x0002c00001507983 */ /* 0x000ee80000300800 */
[----:B------:R-:W3:Y:S04]  /*9370*/  LDL.LU R7, [R1+0x440] ;  /* 0x0004400001077983 */ /* 0x000ee80000300800 */
[----:B------:R0:W-:Y:S04]  /*9380*/  STS.U16 [R72+UR4+0xa180], R31 ;  /* 0x00a1801f48007988 */ /* 0x0001e80008000404 */
[----:B------:R-:W3:Y:S04]  /*9390*/  LDL.LU R37, [R1+0x3dc] ;  /* 0x0003dc0001257983 */ /* 0x000ee80000300800 */
[----:B------:R1:W-:Y:S04]  /*93a0*/  STS.U16 [R72+UR4+0x2580], R28 ;  /* 0x0025801c48007988 */ /* 0x0003e80008000404 */
[----:B0-----:R-:W3:Y:S04]  /*93b0*/  LDL.LU R31, [R1+0x3d8] ;  /* 0x0003d800011f7983 */ /* 0x001ee80000300800 */
[----:B------:R-:W3:Y:S04]  /*93c0*/  LDL.LU R15, [R1+0x3d4] ;  /* 0x0003d400010f7983 */ /* 0x000ee80000300800 */
[----:B------:R0:W-:Y:S04]  /*93d0*/  STS.U16 [R72+UR4+0xa580], R29 ;  /* 0x00a5801d48007988 */ /* 0x0001e80008000404 */
[----:B-1----:R-:W3:Y:S04]  /*93e0*/  LDL.LU R28, [R1+0x3d0] ;  /* 0x0003d000011c7983 */ /* 0x002ee80000300800 */
[----:B------:R1:W-:Y:S04]  /*93f0*/  STS.U16 [R72+UR4+0x2980], R26 ;  /* 0x0029801a48007988 */ /* 0x0003e80008000404 */
[----:B0-----:R-:W3:Y:S04]  /*9400*/  LDL.LU R29, [R1+0x3cc] ;  /* 0x0003cc00011d7983 */ /* 0x001ee80000300800 */
        /* <DEDUP_REMOVED lines=12> */
[----:B----4-:R0:W-:Y:S04]  /*94d0*/  STS.U16 [R72+UR4+0xb580], R23 ;  /* 0x00b5801748007988 */ /* 0x0101e80008000404 */
[----:B-1----:R-:W4:Y:S04]  /*94e0*/  LDL.LU R18, [R1+0x348] ;  /* 0x0003480001127983 */ /* 0x002f280000300800 */
[----:B0-----:R-:W4:Y:S04]  /*94f0*/  LDL.LU R23, [R1+0x344] ;  /* 0x0003440001177983 */ /* 0x001f280000300800 */
[----:B------:R-:W4:Y:S04]  /*9500*/  LDL.LU R10, [R1+0x2d0] ;  /* 0x0002d000010a7983 */ /* 0x000f280000300800 */
[----:B--2---:R0:W-:Y:S04]  /*9510*/  STS.U16 [R72+UR4+0x3980], R21 ;  /* 0x0039801548007988 */ /* 0x0041e80008000404 */
[----:B0-----:R-:W2:Y:S04]  /*9520*/  LDL.LU R21, [R1+0x6b4] ;  /* 0x0006b40001157983 */ /* 0x001ea80000300800 */
[----:B------:R0:W-:Y:S04]  /*9530*/  STS.U16 [R72+UR4+0xb980], R20 ;  /* 0x00b9801448007988 */ /* 0x0001e80008000404 */
[----:B0-----:R-:W2:Y:S04]  /*9540*/  LDL.LU R20, [R1+0x4d4] ;  /* 0x0004d40001147983 */ /* 0x001ea80000300800 */
[----:B---3--:R0:W-:Y:S04]  /*9550*/  STS.U16 [R72+UR4+0x3d80], R30 ;  /* 0x003d801e48007988 */ /* 0x0081e80008000404 */
[----:B0-----:R-:W3:Y:S01]  /*9560*/  LDL.LU R30, [R1+0x4d0] ;  /* 0x0004d000011e7983 */ /* 0x001ee20000300800 */
[----:B------:R-:W-:-:S03]  /*9570*/  LOP3.LUT R13, R3, 0x40, RZ, 0x3c, !PT ;  /* 0x00000040030d7812 */ /* 0x000fc600078e3cff */
[----:B------:R-:W3:Y:S04]  /*9580*/  LDL.LU R92, [R1+0x4c8] ;  /* 0x0004c800015c7983 */ /* 0x000ee80000300800 */
[----:B------:R-:W3:Y:S04]  /*9590*/  LDL.LU R93, [R1+0x4c4] ;  /* 0x0004c400015d7983 */ /* 0x000ee80000300800 */
[----:B------:R-:W3:Y:S04]  /*95a0*/  LDL.LU R76, [R1+0x4c0] ;  /* 0x0004c000014c7983 */ /* 0x000ee80000300800 */
[----:B------:R0:W-:Y:S04]  /*95b0*/  STS.U16 [R72+UR4+0xbd80], R80 ;  /* 0x00bd805048007988 */ /* 0x0001e80008000404 */
[----:B------:R-:W3:Y:S04]  /*95c0*/  LDL.LU R73, [R1+0x45c] ;  /* 0x00045c0001497983 */ /* 0x000ee80000300800 */
[----:B------:R1:W-:Y:S04]  /*95d0*/  STS.U16 [R13+UR4+0x200], R7 ;  /* 0x000200070d007988 */ /* 0x0003e80008000404 */
[----:B0-----:R-:W3:Y:S04]  /*95e0*/  LDL.LU R72, [R1+0x458] ;  /* 0x0004580001487983 */ /* 0x001ee80000300800 */
[----:B------:R-:W3:Y:S04]  /*95f0*/  LDL.LU R77, [R1+0x454] ;  /* 0x00045400014d7983 */ /* 0x000ee80000300800 */
[----:B------:R-:W3:Y:S04]  /*9600*/  LDL.LU R79, [R1+0x450] ;  /* 0x00045000014f7983 */ /* 0x000ee80000300800 */
        /* <DEDUP_REMOVED lines=23> */
[----:B----4-:R1:W-:Y:S04]  /*9780*/  STS.U16 [R13+UR4+0x1a00], R18 ;  /* 0x001a00120d007988 */ /* 0x0103e80008000404 */
[----:B0-----:R-:W4:Y:S04]  /*9790*/  LDL.LU R19, [R1+0x16dc] ;  /* 0x0016dc0001137983 */ /* 0x001f280000300800 */
[----:B------:R0:W-:Y:S04]  /*97a0*/  STS.U16 [R13+UR4+0x9a00], R23 ;  /* 0x009a00170d007988 */ /* 0x0001e80008000404 */
[----:B-1----:R-:W4:Y:S04]  /*97b0*/  LDL.LU R18, [R1+0x16d8] ;  /* 0x0016d80001127983 */ /* 0x002f280000300800 */
[----:B------:R1:W-:Y:S04]  /*97c0*/  STS.U16 [R13+UR4+0x1e00], R10 ;  /* 0x001e000a0d007988 */ /* 0x0003e80008000404 */
[----:B0-----:R-:W4:Y:S01]  /*97d0*/  LDL.LU R23, [R1+0x16d4] ;  /* 0x0016d40001177983 */ /* 0x001f220000300800 */
[----:B-1----:R-:W-:-:S03]  /*97e0*/  IMAD.MOV.U32 R10, RZ, RZ, R74 ;  /* 0x000000ffff0a7224 */ /* 0x002fc600078e004a */
[----:B------:R-:W4:Y:S04]  /*97f0*/  LDL.LU R74, [R1+0x4cc] ;  /* 0x0004cc00014a7983 */ /* 0x000f280000300800 */
[----:B--2---:R0:W-:Y:S04]  /*9800*/  STS.U16 [R13+UR4+0x9e00], R21 ;  /* 0x009e00150d007988 */ /* 0x0041e80008000404 */
[----:B0-----:R-:W2:Y:S04]  /*9810*/  LDL.LU R21, [R1+0x16d0] ;  /* 0x0016d00001157983 */ /* 0x001ea80000300800 */
[----:B------:R0:W-:Y:S04]  /*9820*/  STS.U16 [R13+UR4+0x2200], R20 ;  /* 0x002200140d007988 */ /* 0x0001e80008000404 */
[----:B0-----:R-:W2:Y:S04]  /*9830*/  LDL.LU R20, [R1+0x16cc] ;  /* 0x0016cc0001147983 */ /* 0x001ea80000300800 */
[----:B---3--:R0:W-:Y:S04]  /*9840*/  STS.U16 [R13+UR4+0xa200], R30 ;  /* 0x00a2001e0d007988 */ /* 0x0081e80008000404 */
[----:B0-----:R-:W3:Y:S01]  /*9850*/  LDL.LU R30, [R1+0x16c8] ;  /* 0x0016c800011e7983 */ /* 0x001ee20000300800 */
[----:B------:R-:W-:Y:S01]  /*9860*/  @!P5 IMAD.MOV R10, RZ, RZ, -R10 ;  /* 0x000000ffff0ad224 */ /* 0x000fe200078e0a0a */
[----:B------:R-:W-:-:S13]  /*9870*/  ISETP.GT.U32.AND P5, PT, R2, R69, PT ;  /* 0x000000450200720c */ /* 0x000fda0003fa4070 */
[----:B------:R-:W-:-:S05]  /*9880*/  @!P5 IMAD.IADD R69, R69, 0x1, -R2 ;  /* 0x000000014545d824 */ /* 0x000fca00078e0a02 */
[----:B------:R-:W-:-:S13]  /*9890*/  ISETP.GT.U32.AND P5, PT, R2, R69, PT ;  /* 0x000000450200720c */ /* 0x000fda0003fa4070 */
[----:B------:R-:W-:Y:S01]  /*98a0*/  @!P5 IMAD.IADD R69, R69, 0x1, -R2 ;  /* 0x000000014545d824 */ /* 0x000fe200078e0a02 */
[----:B------:R-:W-:-:S13]  /*98b0*/  ISETP.GT.U32.AND P5, PT, R2, R68, PT ;  /* 0x000000440200720c */ /* 0x000fda0003fa4070 */
[----:B------:R-:W-:-:S05]  /*98c0*/  @!P5 IMAD.IADD R68, R68, 0x1, -R2 ;  /* 0x000000014444d824 */ /* 0x000fca00078e0a02 */
[----:B------:R-:W-:-:S13]  /*98d0*/  ISETP.GT.U32.AND P5, PT, R2, R68, PT ;  /* 0x000000440200720c */ /* 0x000fda0003fa4070 */
[----:B------:R-:W-:Y:S01]  /*98e0*/  @!P5 IMAD.IADD R68, R68, 0x1, -R2 ;  /* 0x000000014444d824 */ /* 0x000fe200078e0a02 */
[----:B------:R-:W-:-:S13]  /*98f0*/  ISETP.GT.U32.AND P5, PT, R2, R71, PT ;  /* 0x000000470200720c */ /* 0x000fda0003fa4070 */
[----:B------:R-:W-:-:S05]  /*9900*/  @!P5 IMAD.IADD R71, R71, 0x1, -R2 ;  /* 0x000000014747d824 */ /* 0x000fca00078e0a02 */
[----:B------:R-:W-:Y:S01]  /*9910*/  ISETP.GT.U32.AND P5, PT, R2, R71, PT ;  /* 0x000000470200720c */ /* 0x000fe20003fa4070 */
[----:B----4-:R-:W-:Y:S04]  /*9920*/  STS.U16 [R13+UR4+0x2600], R74 ;  /* 0x0026004a0d007988 */ /* 0x010fe80008000404 */
[----:B------:R-:W-:Y:S04]  /*9930*/  STS.U16 [R13+UR4+0xa600], R92 ;  /* 0x00a6005c0d007988 */ /* 0x000fe80008000404 */
[----:B------:R-:W-:Y:S04]  /*9940*/  STS.U16 [R13+UR4+0x2a00], R93 ;  /* 0x002a005d0d007988 */ /* 0x000fe80008000404 */
[----:B------:R-:W-:Y:S04]  /*9950*/  STS.U16 [R13+UR4+0xaa00], R76 ;  /* 0x00aa004c0d007988 */ /* 0x000fe80008000404 */
[----:B------:R-:W-:Y:S04]  /*9960*/  STS.U16 [R13+UR4+0x2e00], R73 ;  /* 0x002e00490d007988 */ /* 0x000fe80008000404 */
[----:B------:R0:W-:Y:S04]  /*9970*/  STS.U16 [R13+UR4+0xae00], R72 ;  /* 0x00ae00480d007988 */ /* 0x0001e80008000404 */
[----:B------:R-:W-:Y:S04]  /*9980*/  STS.U16 [R13+UR4+0x3200], R77 ;  /* 0x0032004d0d007988 */ /* 0x000fe80008000404 */
[----:B------:R-:W-:Y:S04]  /*9990*/  STS.U16 [R13+UR4+0xb200], R79 ;  /* 0x00b2004f0d007988 */ /* 0x000fe80008000404 */
[----:B------:R-:W-:Y:S04]  /*99a0*/  STS.U16 [R13+UR4+0x3600], R80 ;  /* 0x003600500d007988 */ /* 0x000fe80008000404 */
[----:B------:R1:W-:Y:S01]  /*99b0*/  STS.U16 [R13+UR4+0xb600], R7 ;  /* 0x00b600070d007988 */ /* 0x0003e20008000404 */
[----:B0-----:R-:W-:-:S02]  /*99c0*/  VIADD R72, R57, 0x19 ;  /* 0x0000001939487836 */ /* 0x001fc40000000000 */
[----:B------:R-:W-:Y:S01]  /*99d0*/  VIADD R73, R57, 0x1a ;  /* 0x0000001a39497836 */ /* 0x000fe20000000000 */
[----:B------:R-:W-:Y:S02]  /*99e0*/  PRMT R18, RZ, 0x7610, R18 ;  /* 0x00007610ff127816 */ /* 0x000fe40000000012 */
[----:B-1----:R-:W-:Y:S02]  /*99f0*/  MOV R7, R69 ;  /* 0x0000004500077202 */ /* 0x002fe40000000f00 */
[----:B------:R-:W-:-:S03]  /*9a00*/  IABS R69, R72 ;  /* 0x0000004800457213 */ /* 0x000fc60000000000 */
[----:B------:R-:W-:Y:S01]  /*9a10*/  @!P0 IMAD.MOV R7, RZ, RZ, -R7 ;  /* 0x000000ffff078224 */ /* 0x000fe200078e0a07 */
[----:B------:R-:W-:Y:S02]  /*9a20*/  ISETP.GE.AND P0, PT, R72, RZ, PT ;  /* 0x000000ff4800720c */ /* 0x000fe40003f06270 */
[----:B------:R-:W-:-:S05]  /*9a30*/  IABS R72, R73 ;  /* 0x0000004900487213 */ /* 0x000fca0000000000 */
[----:B------:R-:W-:-:S04]  /*9a40*/  IMAD.HI.U32 R77, R0, R72, RZ ;  /* 0x00000048004d7227 */ /* 0x000fc800078e00ff */
[----:B------:R-:W-:Y:S02]  /*9a50*/  IMAD.MOV R77, RZ, RZ, -R77 ;  /* 0x000000ffff4d7224 */ /* 0x000fe400078e0a4d */
[----:B------:R-:W-:Y:S02]  /*9a60*/  @!P5 IMAD.IADD R71, R71, 0x1, -R2 ;  /* 0x000000014747d824 */ /* 0x000fe400078e0a02 */
[----:B------:R-:W-:Y:S01]  /*9a70*/  IMAD.HI.U32 R76, R0, R69, RZ ;  /* 0x00000045004c7227 */ /* 0x000fe200078e00ff */
[----:B---3--:R0:W-:Y:S04]  /*9a80*/  STS.U16 [R13+UR4+0x3a00], R30 ;  /* 0x003a001e0d007988 */ /* 0x0081e80008000404 */
[----:B------:R1:W-:Y:S01]  /*9a90*/  STS.U16 [R13+UR4+0xba00], R15 ;  /* 0x00ba000f0d007988 */ /* 0x0003e20008000404 */
[----:B0-----:R-:W-:-:S03]  /*9aa0*/  LOP3.LUT R30, R3, 0x50, RZ, 0x3c, !PT ;  /* 0x00000050031e7812 */ /* 0x001fc600078e3cff */
[----:B------:R0:W-:Y:S04]  /*9ab0*/  STS.U16 [R13+UR4+0x3e00], R23 ;  /* 0x003e00170d007988 */ /* 0x0001e80008000404 */
[----:B------:R-:W-:Y:S04]  /*9ac0*/  STS.U16 [R13+UR4+0xbe00], R22 ;  /* 0x00be00160d007988 */ /* 0x000fe80008000404 */
[----:B------:R-:W-:Y:S04]  /*9ad0*/  STS.U16 [R30+UR4+0x280], R25 ;  /* 0x000280191e007988 */ /* 0x000fe80008000404 */
[----:B------:R-:W-:Y:S04]  /*9ae0*/  STS.U16 [R30+UR4+0x8280], R24 ;  /* 0x008280181e007988 */ /* 0x000fe80008000404 */
[----:B------:R-:W-:Y:S04]  /*9af0*/  STS.U16 [R30+UR4+0x680], R27 ;  /* 0x0006801b1e007988 */ /* 0x000fe80008000404 */
[----:B------:R-:W-:Y:S04]  /*9b00*/  STS.U16 [R30+UR4+0x8680], R26 ;  /* 0x0086801a1e007988 */ /* 0x000fe80008000404 */
[----:B------:R-:W-:Y:S04]  /*9b10*/  STS.U16 [R30+UR4+0xa80], R29 ;  /* 0x000a801d1e007988 */ /* 0x000fe80008000404 */
[----:B------:R-:W-:Y:S01]  /*9b20*/  STS.U16 [R30+UR4+0x8a80], R28 ;  /* 0x008a801c1e007988 */ /* 0x000fe20008000404 */
[----:B-1----:R-:W-:-:S03]  /*9b30*/  IMAD.MOV.U32 R15, RZ, RZ, R68 ;  /* 0x000000ffff0f7224 */ /* 0x002fc600078e0044 */
[----:B------:R-:W-:Y:S04]  /*9b40*/  STS.U16 [R30+UR4+0xe80], R31 ;  /* 0x000e801f1e007988 */ /* 0x000fe80008000404 */
[----:B------:R-:W-:Y:S04]  /*9b50*/  STS.U16 [R30+UR4+0x8e80], R37 ;  /* 0x008e80251e007988 */ /* 0x000fe80008000404 */
[----:B------:R-:W-:Y:S04]  /*9b60*/  STS.U16 [R30+UR4+0x1280], R36 ;  /* 0x001280241e007988 */ /* 0x000fe80008000404 */
[----:B------:R-:W-:Y:S01]  /*9b70*/  STS.U16 [R30+UR4+0x9280], R39 ;  /* 0x009280271e007988 */ /* 0x000fe20008000404 */
[----:B------:R-:W-:-:S03]  /*9b80*/  @!P6 IMAD.MOV R15, RZ, RZ, -R15 ;  /* 0x000000ffff0fe224 */ /* 0x000fc600078e0a0f */
[----:B------:R-:W-:Y:S01]  /*9b90*/  STS.U16 [R30+UR4+0x1680], R38 ;  /* 0x001680261e007988 */ /* 0x000fe20008000404 */
[----:B------:R-:W-:-:S03]  /*9ba0*/  ISETP.GT.U32.AND P6, PT, R2, R70, PT ;  /* 0x000000460200720c */ /* 0x000fc60003fc4070 */
        /* <DEDUP_REMOVED lines=12> */
[----:B------:R-:W-:Y:S01]  /*9c70*/  STS.U16 [R30+UR4+0xae80], R67 ;  /* 0x00ae80431e007988 */ /* 0x000fe20008000404 */
[----:B------:R-:W-:-:S03]  /*9c80*/  @!P6 IMAD.IADD R70, R70, 0x1, -R2 ;  /* 0x000000014646e824 */ /* 0x000fc600078e0a02 */
[----:B------:R-:W-:Y:S04]  /*9c90*/  STS.U16 [R30+UR4+0x3280], R85 ;  /* 0x003280551e007988 */ /* 0x000fe80008000404 */
[----:B------:R-:W-:Y:S04]  /*9ca0*/  STS.U16 [R30+UR4+0xb280], R55 ;  /* 0x00b280371e007988 */ /* 0x000fe80008000404 */
[----:B------:R1:W-:Y:S01]  /*9cb0*/  STS.U16 [R30+UR4+0x3680], R54 ;  /* 0x003680361e007988 */ /* 0x0003e20008000404 */
[----:B------:R-:W-:Y:S01]  /*9cc0*/  ISETP.GT.U32.AND P6, PT, R2, R70, PT ;  /* 0x000000460200720c */ /* 0x000fe20003fc4070 */
[----:B------:R-:W-:-:S02]  /*9cd0*/  VIADD R68, R57, 0x1b ;  /* 0x0000001b39447836 */ /* 0x000fc40000000000 */
[----:B0-----:R-:W3:Y:S01]  /*9ce0*/  LDL.LU R23, [R1+0x16c4] ;  /* 0x0016c40001177983 */ /* 0x001ee20000300800 */
[----:B-1----:R-:W-:Y:S02]  /*9cf0*/  IMAD.WIDE R54, R35, 0x2, R62 ;  /* 0x0000000223367825 */ /* 0x002fe400078e023e */
[----:B------:R-:W-:Y:S01]  /*9d00*/  IABS R74, R68 ;  /* 0x00000044004a7213 */ /* 0x000fe20000000000 */
[----:B------:R0:W-:Y:S04]  /*9d10*/  STS.U16 [R30+UR4+0xb680], R47 ;  /* 0x00b6802f1e007988 */ /* 0x0001e80008000404 */
[----:B------:R1:W4:Y:S01]  /*9d20*/  @!P3 LDG.E.U16 R18, desc[UR20][R54.64] ;  /* 0x000000143612b981 */ /* 0x000322000c1e1500 */
[----:B------:R-:W-:Y:S01]  /*9d30*/  ISETP.GE.AND P5, PT, R68, RZ, PT ;  /* 0x000000ff4400720c */ /* 0x000fe20003fa6270 */
[----:B------:R-:W-:Y:S01]  /*9d40*/  IMAD R68, R2, R77, R72 ;  /* 0x0000004d02447224 */ /* 0x000fe200078e0248 */
[----:B------:R-:W-:Y:S01]  /*9d50*/  IADD3 R72, PT, PT, R58, -0x20, RZ ;  /* 0xffffffe03a487810 */ /* 0x000fe20007ffe0ff */
[----:B------:R-:W-:Y:S01]  /*9d60*/  STS.U16 [R30+UR4+0x3a80], R91 ;  /* 0x003a805b1e007988 */ /* 0x000fe20008000404 */
[----:B------:R-:W-:-:S02]  /*9d70*/  ISETP.GE.AND P3, PT, R73, RZ, PT ;  /* 0x000000ff4900720c */ /* 0x000fc40003f66270 */
[----:B0-----:R-:W-:Y:S01]  /*9d80*/  LOP3.LUT R47, R3, 0x60, RZ, 0x3c, !PT ;  /* 0x00000060032f7812 */ /* 0x001fe200078e3cff */
[----:B------:R-:W-:Y:S01]  /*9d90*/  STS.U16 [R30+UR4+0xba80], R90 ;  /* 0x00ba805a1e007988 */ /* 0x000fe20008000404 */
[----:B------:R-:W-:Y:S02]  /*9da0*/  IMAD.MOV R73, RZ, RZ, -R76 ;  /* 0x000000ffff497224 */ /* 0x000fe400078e0a4c */
[----:B------:R-:W-:Y:S01]  /*9db0*/  @!P6 IMAD.IADD R70, R70, 0x1, -R2 ;  /* 0x000000014646e824 */ /* 0x000fe200078e0a02 */
[----:B------:R-:W-:Y:S01]  /*9dc0*/  STS.U16 [R30+UR4+0x3e80], R89 ;  /* 0x003e80591e007988 */ /* 0x000fe20008000404 */
[----:B------:R-:W-:Y:S01]  /*9dd0*/  ISETP.GE.U32.AND P6, PT, R72, 0x7fffff61, PT ;  /* 0x7fffff614800780c */ /* 0x000fe20003fc6070 */
[----:B------:R-:W-:Y:S02]  /*9de0*/  IMAD R69, R2, R73, R69 ;  /* 0x0000004902457224 */ /* 0x000fe400078e0245 */
[----:B------:R-:W-:Y:S01]  /*9df0*/  STS.U16 [R30+UR4+0xbe80], R88 ;  /* 0x00be80581e007988 */ /* 0x000fe20008000404 */
[----:B------:R-:W-:-:S03]  /*9e00*/  IMAD R73, R66, 0x1f, RZ ;  /* 0x0000001f42497824 */ /* 0x000fc600078e02ff */
[----:B------:R-:W-:Y:S04]  /*9e10*/  STS.U16 [R47+UR4+0x300], R87 ;  /* 0x000300572f007988 */ /* 0x000fe80008000404 */
[----:B------:R-:W-:Y:S04]  /*9e20*/  STS.U16 [R47+UR4+0x8300], R86 ;  /* 0x008300562f007988 */ /* 0x000fe80008000404 */
[----:B------:R-:W-:Y:S04]  /*9e30*/  STS.U16 [R47+UR4+0x700], R84 ;  /* 0x000700542f007988 */ /* 0x000fe80008000404 */
[----:B------:R-:W-:Y:S04]  /*9e40*/  STS.U16 [R47+UR4+0x8700], R83 ;  /* 0x008700532f007988 */ /* 0x000fe80008000404 */
[----:B------:R-:W-:Y:S04]  /*9e50*/  STS.U16 [R47+UR4+0xb00], R82 ;  /* 0x000b00522f007988 */ /* 0x000fe80008000404 */
[----:B------:R0:W-:Y:S04]  /*9e60*/  STS.U16 [R47+UR4+0x8b00], R81 ;  /* 0x008b00512f007988 */ /* 0x0001e80008000404 */
[----:B------:R-:W2:Y:S01]  /*9e70*/  LDL.LU R22, [R1+0x16c0] ;  /* 0x0016c00001167983 */ /* 0x000ea20000300800 */
[----:B0-----:R-:W-:-:S03]  /*9e80*/  IMAD.WIDE R80, R73, 0x2, R64 ;  /* 0x0000000249507825 */ /* 0x001fc600078e0240 */
[----:B------:R-:W-:Y:S04]  /*9e90*/  STL [R1+0x1284], R13 ;  /* 0x0012840d01007387 */ /* 0x000fe80000100800 */
[----:B------:R-:W-:Y:S04]  /*9ea0*/  STL [R1+0x1400], R13 ;  /* 0x0014000d01007387 */ /* 0x000fe80000100800 */
[----:B------:R-:W2:Y:S04]  /*9eb0*/  LDL.LU R25, [R1+0x16bc] ;  /* 0x0016bc0001197983 */ /* 0x000ea80000300800 */
[----:B------:R-:W3:Y:S04]  /*9ec0*/  @!P6 LDG.E.U16 R78, desc[UR20][R80.64] ;  /* 0x00000014504ee981 */ /* 0x000ee8000c1e1500 */
[----:B------:R-:W3:Y:S04]  /*9ed0*/  LDL.LU R24, [R1+0x16b8] ;  /* 0x0016b80001187983 */ /* 0x000ee80000300800 */
        /* <DEDUP_REMOVED lines=23> */
[----:B------:R-:W-:Y:S04]  /*a050*/  STL [R1+0x14d0], R3 ;  /* 0x0014d00301007387 */ /* 0x000fe80000100800 */
[----:B------:R-:W-:Y:S04]  /*a060*/  STL [R1+0x126c], R30 ;  /* 0x00126c1e01007387 */ /* 0x000fe80000100800 */
[----:B------:R-:W-:Y:S04]  /*a070*/  STL [R1+0x1514], R30 ;  /* 0x0015141e01007387 */ /* 0x000fe80000100800 */
[----:B------:R-:W-:Y:S04]  /*a080*/  STL [R1+0x1650], R47 ;  /* 0x0016502f01007387 */ /* 0x000fe80000100800 */
[----:B------:R-:W-:Y:S04]  /*a090*/  STL.64 [R1+0x4d0], R54 ;  /* 0x0004d03601007387 */ /* 0x000fe80000100a00 */
[----:B------:R0:W-:Y:S02]  /*a0a0*/  STS.U16 [R47+UR4+0xf00], R75 ;  /* 0x000f004b2f007988 */ /* 0x0001e40008000404 */
[----:B0-----:R-:W-:-:S04]  /*a0b0*/  IMAD.HI.U32 R75, R0, R74, RZ ;  /* 0x0000004a004b7227 */ /* 0x001fc800078e00ff */
[----:B------:R-:W-:Y:S02]  /*a0c0*/  IMAD.MOV R75, RZ, RZ, -R75 ;  /* 0x000000ffff4b7224 */ /* 0x000fe400078e0a4b */
[----:B-1----:R-:W-:-:S04]  /*a0d0*/  IMAD.WIDE R54, R73, 0x2, R62 ;  /* 0x0000000249367825 */ /* 0x002fc800078e023e */
[----:B------:R-:W-:Y:S01]  /*a0e0*/  IMAD R76, R66, 0x26, RZ ;  /* 0x00000026424c7824 */ /* 0x000fe200078e02ff */
[----:B------:R0:W3:Y:S04]  /*a0f0*/  @!P6 LDG.E.U16 R11, desc[UR20][R54.64] ;  /* 0x00000014360be981 */ /* 0x0000e8000c1e1500 */
[----:B----4-:R1:W-:Y:S02]  /*a100*/  STL [R1+0x810], R18 ;  /* 0x0008101201007387 */ /* 0x0103e40000100800 */
[----:B-1----:R-:W-:-:S04]  /*a110*/  IMAD.MOV.U32 R18, RZ, RZ, R71 ;  /* 0x000000ffff127224 */ /* 0x002fc800078e0047 */
[----:B------:R-:W-:Y:S01]  /*a120*/  @!P2 IMAD.MOV R18, RZ, RZ, -R18 ;  /* 0x000000ffff12a224 */ /* 0x000fe200078e0a12 */
[C---:B------:R-:W-:Y:S01]  /*a130*/  ISETP.GT.U32.AND P2, PT, R2.reuse, R69, PT ;  /* 0x000000450200720c */ /* 0x040fe20003f44070 */
[----:B------:R-:W-:Y:S02]  /*a140*/  IMAD R71, R2, R75, R74 ;  /* 0x0000004b02477224 */ /* 0x000fe400078e024a */
[----:B------:R-:W-:Y:S01]  /*a150*/  VIADD R74, R58, 0xffffffd9 ;  /* 0xffffffd93a4a7836 */ /* 0x000fe20000000000 */
[----:B------:R-:W-:Y:S09]  /*a160*/  STL.64 [R1+0x4c8], R80 ;  /* 0x0004c85001007387 */ /* 0x000ff20000100a00 */
[----:B------:R-:W-:Y:S01]  /*a170*/  @!P2 IMAD.IADD R69, R69, 0x1, -R2 ;  /* 0x000000014545a824 */ /* 0x000fe200078e0a02 */
[----:B------:R-:W-:Y:S01]  /*a180*/  ISETP.GE.U32.AND P2, PT, R74, 0x7fffff5a, PT ;  /* 0x7fffff5a4a00780c */ /* 0x000fe20003f46070 */
[----:B------:R0:W-:Y:S02]  /*a190*/  STL.64 [R1+0x4c0], R54 ;  /* 0x0004c03601007387 */ /* 0x0001e40000100a00 */
[----:B0-----:R-:W-:-:S10]  /*a1a0*/  IMAD.WIDE R54, R76, 0x2, R62 ;  /* 0x000000024c367825 */ /* 0x001fd400078e023e */
[----:B------:R-:W4:Y:S01]  /*a1b0*/  @!P2 LDG.E.U16 R8, desc[UR20][R54.64] ;  /* 0x000000143608a981 */ /* 0x000f22000c1e1500 */
[----:B--2---:R-:W-:-:S03]  /*a1c0*/  PRMT R25, RZ, 0x7610, R25 ;  /* 0x00007610ff197816 */ /* 0x004fc60000000019 */
[----:B---3--:R0:W-:Y:S02]  /*a1d0*/  STL [R1+0x99c], R78 ;  /* 0x00099c4e01007387 */ /* 0x0081e40000100800 */
[----:B0-----:R-:W-:-:S05]  /*a1e0*/  IMAD.WIDE R78, R76, 0x2, R64 ;  /* 0x000000024c4e7825 */ /* 0x001fca00078e0240 */
[----:B------:R-:W2:Y:S01]  /*a1f0*/  @!P2 LDG.E.U16 R25, desc[UR20][R78.64] ;  /* 0x000000144e19a981 */ /* 0x000ea2000c1e1500 */
[----:B------:R-:W-:Y:S01]  /*a200*/  ISETP.GT.U32.AND P6, PT, R2, R69, PT ;  /* 0x000000450200720c */ /* 0x000fe20003fc4070 */
[C---:B------:R-:W-:Y:S02]  /*a210*/  VIADD R72, R57.reuse, 0x1c ;  /* 0x0000001c39487836 */ /* 0x040fe40000000000 */
[----:B------:R-:W-:Y:S02]  /*a220*/  IMAD.MOV.U32 R35, RZ, RZ, R70 ;  /* 0x000000ffff237224 */ /* 0x000fe400078e0046 */
[----:B------:R-:W-:Y:S01]  /*a230*/  VIADD R73, R57, 0x1d ;  /* 0x0000001d39497836 */ /* 0x000fe20000000000 */
[----:B------:R-:W-:Y:S01]  /*a240*/  IABS R70, R72 ;  /* 0x0000004800467213 */ /* 0x000fe20000000000 */
[----:B------:R-:W-:Y:S03]  /*a250*/  STL.64 [R1+0x458], R78 ;  /* 0x0004584e01007387 */ /* 0x000fe60000100a00 */
[----:B------:R-:W-:Y:S01]  /*a260*/  IABS R75, R73 ;  /* 0x00000049004b7213 */ /* 0x000fe20000000000 */
[----:B------:R-:W-:Y:S01]  /*a270*/  IMAD.HI.U32 R74, R0, R70, RZ ;  /* 0x00000046004a7227 */ /* 0x000fe200078e00ff */
[----:B------:R-:W-:Y:S03]  /*a280*/  STL.64 [R1+0x450], R54 ;  /* 0x0004503601007387 */ /* 0x000fe60000100a00 */
[----:B------:R-:W-:-:S02]  /*a290*/  @!P6 IMAD.IADD R69, R69, 0x1, -R2 ;  /* 0x000000014545e824 */ /* 0x000fc400078e0a02 */
[----:B------:R-:W-:Y:S02]  /*a2a0*/  IMAD.MOV R74, RZ, RZ, -R74 ;  /* 0x000000ffff4a7224 */ /* 0x000fe400078e0a4a */
[----:B------:R-:W-:Y:S02]  /*a2b0*/  VIADD R76, R58, 0xffffffd8 ;  /* 0xffffffd83a4c7836 */ /* 0x000fe40000000000 */
[C---:B------:R-:W-:Y:S01]  /*a2c0*/  IMAD R70, R2.reuse, R74, R70 ;  /* 0x0000004a02467224 */ /* 0x040fe200078e0246 */
[----:B------:R-:W-:Y:S01]  /*a2d0*/  PRMT R24, RZ, 0x7610, R24 ;  /* 0x00007610ff187816 */ /* 0x000fe20000000018 */
[----:B------:R-:W-:Y:S01]  /*a2e0*/  @!P4 IMAD.MOV R35, RZ, RZ, -R35 ;  /* 0x000000ffff23c224 */ /* 0x000fe200078e0a23 */
[----:B------:R-:W-:Y:S01]  /*a2f0*/  ISETP.GT.U32.AND P4, PT, R2, R68, PT ;  /* 0x000000440200720c */ /* 0x000fe20003f84070 */
[----:B--2---:R-:W-:Y:S04]  /*a300*/  STL [R1+0x1518], R25 ;  /* 0x0015181901007387 */ /* 0x004fe80000100800 */
[----:B----4-:R-:W-:Y:S04]  /*a310*/  STL [R1+0x151c], R8 ;  /* 0x00151c0801007387 */ /* 0x010fe80000100800 */
[----:B------:R0:W-:Y:S02]  /*a320*/  STL [R1+0x998], R11 ;  /* 0x0009980b01007387 */ /* 0x0001e40000100800 */
[----:B0-----:R-:W-:Y:S01]  /*a330*/  MOV R11, R69 ;  /* 0x00000045000b7202 */ /* 0x001fe20000000f00 */
[----:B------:R-:W-:-:S04]  /*a340*/  IMAD.MOV.U32 R69, RZ, RZ, R75 ;  /* 0x000000ffff457224 */ /* 0x000fc800078e004b */
[----:B------:R-:W-:-:S04]  /*a350*/  IMAD.HI.U32 R74, R0, R69, RZ ;  /* 0x00000045004a7227 */ /* 0x000fc800078e00ff */
[----:B------:R-:W-:Y:S01]  /*a360*/  @!P0 IMAD.MOV R11, RZ, RZ, -R11 ;  /* 0x000000ffff0b8224 */ /* 0x000fe200078e0a0b */
[----:B------:R-:W-:Y:S01]  /*a370*/  ISETP.GE.U32.AND P0, PT, R76, 0x7fffff59, PT ;  /* 0x7fffff594c00780c */ /* 0x000fe20003f06070 */
[----:B------:R-:W-:-:S04]  /*a380*/  IMAD.MOV R74, RZ, RZ, -R74 ;  /* 0x000000ffff4a7224 */ /* 0x000fc800078e0a4a */
[----:B------:R-:W-:Y:S02]  /*a390*/  IMAD R69, R2, R74, R69 ;  /* 0x0000004a02457224 */ /* 0x000fe400078e0245 */
[----:B------:R-:W-:-:S04]  /*a3a0*/  IMAD R74, R66, 0x27, RZ ;  /* 0x00000027424a7824 */ /* 0x000fc800078e02ff */
[----:B------:R-:W-:-:S05]  /*a3b0*/  IMAD.WIDE R54, R74, 0x2, R62 ;  /* 0x000000024a367825 */ /* 0x000fca00078e023e */
[----:B------:R-:W2:Y:S01]  /*a3c0*/  @!P0 LDG.E.U16 R24, desc[UR20][R54.64] ;  /* 0x0000001436188981 */ /* 0x000ea2000c1e1500 */
[----:B------:R-:W-:Y:S01]  /*a3d0*/  @!P4 IMAD.IADD R68, R68, 0x1, -R2 ;  /* 0x000000014444c824 */ /* 0x000fe200078e0a02 */
[----:B------:R-:W-:-:S04]  /*a3e0*/  ISETP.GT.U32.AND P6, PT, R2, R71, PT ;  /* 0x000000470200720c */ /* 0x000fc80003fc4070 */
[----:B------:R-:W-:-:S09]  /*a3f0*/  ISETP.GT.U32.AND P4, PT, R2, R68, PT ;  /* 0x000000440200720c */ /* 0x000fd20003f84070 */
[----:B------:R-:W-:-:S04]  /*a400*/  @!P6 IMAD.IADD R71, R71, 0x1, -R2 ;  /* 0x000000014747e824 */ /* 0x000fc800078e0a02 */
[----:B------:R-:W-:Y:S01]  /*a410*/  @!P4 IMAD.IADD R68, R68, 0x1, -R2 ;  /* 0x000000014444c824 */ /* 0x000fe200078e0a02 */
[C---:B------:R-:W-:Y:S02]  /*a420*/  ISETP.GT.U32.AND P4, PT, R2.reuse, R70, PT ;  /* 0x000000460200720c */ /* 0x040fe40003f84070 */
[----:B------:R-:W-:Y:S01]  /*a430*/  ISETP.GT.U32.AND P6, PT, R2, R71, PT ;  /* 0x000000470200720c */ /* 0x000fe20003fc4070 */
[----:B------:R-:W-:Y:S01]  /*a440*/  IMAD.WIDE R78, R74, 0x2, R64 ;  /* 0x000000024a4e7825 */ /* 0x000fe200078e0240 */
[----:B------:R-:W-:-:S09]  /*a450*/  ISETP.GE.AND P2, PT, R72, RZ, PT ;  /* 0x000000ff4800720c */ /* 0x000fd20003f46270 */
[--C-:B------:R-:W-:Y:S02]  /*a460*/  @!P4 IMAD.IADD R70, R70, 0x1, -R2.reuse ;  /* 0x000000014646c824 */ /* 0x100fe400078e0a02 */
[----:B------:R-:W-:Y:S01]  /*a470*/  @!P6 IMAD.IADD R71, R71, 0x1, -R2 ;  /* 0x000000014747e824 */ /* 0x000fe200078e0a02 */
[----:B------:R0:W-:Y:S02]  /*a480*/  STL.64 [R1+0x448], R78 ;  /* 0x0004484e01007387 */ /* 0x0001e40000100a00 */
[----:B------:R-:W-:Y:S01]  /*a490*/  ISETP.GT.U32.AND P4, PT, R2, R70, PT ;  /* 0x000000460200720c */ /* 0x000fe20003f84070 */
[----:B------:R-:W-:Y:S01]  /*a4a0*/  VIADD R72, R57, 0x1e ;  /* 0x0000001e39487836 */ /* 0x000fe20000000000 */
[----:B------:R-:W-:Y:S01]  /*a4b0*/  STL.64 [R1+0x440], R54 ;  /* 0x0004403601007387 */ /* 0x000fe20000100a00 */
[----:B------:R-:W-:-:S03]  /*a4c0*/  PRMT R56, RZ, 0x7610, R56 ;  /* 0x00007610ff387816 */ /* 0x000fc60000000038 */
[----:B------:R-:W-:Y:S02]  /*a4d0*/  IABS R75, R72 ;  /* 0x00000048004b7213 */ /* 0x000fe40000000000 */
[----:B------:R-:W-:Y:S01]  /*a4e0*/  ISETP.GE.AND P6, PT, R72, RZ, PT ;  /* 0x000000ff4800720c */ /* 0x000fe20003fc6270 */
[----:B------:R-:W-:Y:S01]  /*a4f0*/  VIADD R72, R58, 0xffffffd0 ;  /* 0xffffffd03a487836 */ /* 0x000fe20000000000 */
[----:B------:R0:W3:Y:S01]  /*a500*/  @!P0 LDG.E.U16 R56, desc[UR20][R78.64] ;  /* 0x000000144e388981 */ /* 0x0000e2000c1e1500 */
[----:B------:R-:W-:Y:S02]  /*a510*/  IMAD R77, R66, 0x2e, RZ ;  /* 0x0000002e424d7824 */ /* 0x000fe400078e02ff */
[----:B------:R-:W-:Y:S01]  /*a520*/  @!P4 IMAD.IADD R70, R70, 0x1, -R2 ;  /* 0x000000014646c824 */ /* 0x000fe200078e0a02 */
[----:B------:R-:W-:Y:S01]  /*a530*/  ISETP.GE.U32.AND P4, PT, R72, 0x7fffff51, PT ;  /* 0x7fffff514800780c */ /* 0x000fe20003f86070 */
[----:B------:R-:W-:Y:S01]  /*a540*/  IMAD.WIDE R86, R77, 0x2, R64 ;  /* 0x000000024d567825 */ /* 0x000fe200078e0240 */
[----:B------:R-:W-:-:S03]  /*a550*/  PRMT R42, RZ, 0x7610, R42 ;  /* 0x00007610ff2a7816 */ /* 0x000fc6000000002a */
[----:B0-----:R-:W-:Y:S01]  /*a560*/  IMAD R78, R66, 0x2f, RZ ;  /* 0x0000002f424e7824 */ /* 0x001fe200078e02ff */
[----:B------:R-:W-:-:S03]  /*a570*/  PRMT R39, RZ, 0x7610, R39 ;  /* 0x00007610ff277816 */ /* 0x000fc60000000027 */
[----:B------:R-:W-:-:S05]  /*a580*/  IMAD.WIDE R80, R78, 0x2, R64 ;  /* 0x000000024e507825 */ /* 0x000fca00078e0240 */
[----:B------:R-:W4:Y:S04]  /*a590*/  @!P4 LDG.E.U16 R39, desc[UR20][R80.64] ;  /* 0x000000145027c981 */ /* 0x000f28000c1e1500 */
[----:B--2---:R0:W-:Y:S02]  /*a5a0*/  STL [R1+0x980], R24 ;  /* 0x0009801801007387 */ /* 0x0041e40000100800 */
[----:B0-----:R-:W-:Y:S01]  /*a5b0*/  MOV R24, R71 ;  /* 0x0000004700187202 */ /* 0x001fe20000000f00 */
[----:B------:R-:W-:-:S04]  /*a5c0*/  VIADD R71, R58, 0xffffffd1 ;  /* 0xffffffd13a477836 */ /* 0x000fc80000000000 */
[----:B------:R-:W-:Y:S01]  /*a5d0*/  @!P5 IMAD.MOV R24, RZ, RZ, -R24 ;  /* 0x000000ffff18d224 */ /* 0x000fe200078e0a18 */
[----:B------:R-:W-:-:S13]  /*a5e0*/  ISETP.GE.U32.AND P5, PT, R71, 0x7fffff52, PT ;  /* 0x7fffff524700780c */ /* 0x000fda0003fa6070 */
[----:B------:R-:W2:Y:S01]  /*a5f0*/  @!P5 LDG.E.U16 R42, desc[UR20][R86.64] ;  /* 0x00000014562ad981 */ /* 0x000ea2000c1e1500 */
[----:B------:R-:W-:Y:S02]  /*a600*/  IMAD.MOV.U32 R92, RZ, RZ, R68 ;  /* 0x000000ffff5c7224 */ /* 0x000fe400078e0044 */
[----:B------:R-:W-:Y:S01]  /*a610*/  IMAD.MOV.U32 R68, RZ, RZ, R75 ;  /* 0x000000ffff447224 */ /* 0x000fe200078e004b */
[----:B------:R-:W-:Y:S01]  /*a620*/  ISETP.GT.U32.AND P0, PT, R2, R69, PT ;  /* 0x000000450200720c */ /* 0x000fe20003f04070 */
[----:B------:R-:W-:Y:S01]  /*a630*/  @!P3 IMAD.MOV R92, RZ, RZ, -R92 ;  /* 0x000000ffff5cb224 */ /* 0x000fe200078e0a5c */
[----:B------:R-:W-:Y:S01]  /*a640*/  ISETP.GE.AND P3, PT, R73, RZ, PT ;  /* 0x000000ff4900720c */ /* 0x000fe20003f66270 */
[----:B------:R-:W-:-:S04]  /*a650*/  IMAD.HI.U32 R73, R0, R68, RZ ;  /* 0x0000004400497227 */ /* 0x000fc800078e00ff */
[----:B------:R-:W-:-:S04]  /*a660*/  IMAD.MOV R73, RZ, RZ, -R73 ;  /* 0x000000ffff497224 */ /* 0x000fc800078e0a49 */
[----:B------:R-:W-:Y:S02]  /*a670*/  IMAD R68, R2, R73, R68 ;  /* 0x0000004902447224 */ /* 0x000fe400078e0244 */
[----:B------:R-:W-:-:S03]  /*a680*/  @!P0 IMAD.IADD R69, R69, 0x1, -R2 ;  /* 0x0000000145458824 */ /* 0x000fc600078e0a02 */
[----:B------:R-:W-:Y:S01]  /*a690*/  ISETP.GT.U32.AND P0, PT, R2, R68, PT ;  /* 0x000000440200720c */ /* 0x000fe20003f04070 */
[----:B------:R-:W-:Y:S01]  /*a6a0*/  IMAD.WIDE R82, R77, 0x2, R62 ;  /* 0x000000024d527825 */ /* 0x000fe200078e023e */
[----:B------:R-:W-:Y:S01]  /*a6b0*/  PRMT R36, RZ, 0x7610, R36 ;  /* 0x00007610ff247816 */ /* 0x000fe20000000024 */
[----:B---3--:R-:W-:Y:S02]  /*a6c0*/  STL [R1+0x984], R56 ;  /* 0x0009843801007387 */ /* 0x008fe40000100800 */
[----:B------:R-:W-:Y:S02]  /*a6d0*/  IMAD.WIDE R54, R78, 0x2, R62 ;  /* 0x000000024e367825 */ /* 0x000fe400078e023e */
[----:B------:R-:W-:Y:S04]  /*a6e0*/  STL.64 [R1+0x3d8], R86 ;  /* 0x0003d85601007387 */ /* 0x000fe80000100a00 */
[----:B------:R-:W-:Y:S02]  /*a6f0*/  STL.64 [R1+0x3d0], R82 ;  /* 0x0003d05201007387 */ /* 0x000fe40000100a00 */
[----:B------:R-:W-:Y:S01]  /*a700*/  @!P0 IMAD.IADD R68, R68, 0x1, -R2 ;  /* 0x0000000144448824 */ /* 0x000fe200078e0a02 */
[----:B------:R-:W-:Y:S01]  /*a710*/  ISETP.GT.U32.AND P0, PT, R2, R69, PT ;  /* 0x000000450200720c */ /* 0x000fe20003f04070 */
[----:B------:R0:W3:Y:S01]  /*a720*/  @!P4 LDG.E.U16 R36, desc[UR20][R54.64] ;  /* 0x000000143624c981 */ /* 0x0000e2000c1e1500 */
[----:B------:R-:W-:-:S02]  /*a730*/  VIADD R71, R57, 0x1f ;  /* 0x0000001f39477836 */ /* 0x000fc40000000000 */
[----:B------:R-:W-:Y:S01]  /*a740*/  VIADD R72, R57, 0x20 ;  /* 0x0000002039487836 */ /* 0x000fe20000000000 */
[----:B------:R-:W-:Y:S02]  /*a750*/  PRMT R47, RZ, 0x7610, R47 ;  /* 0x00007610ff2f7816 */ /* 0x000fe4000000002f */
[----:B------:R-:W-:Y:S02]  /*a760*/  IABS R73, R71 ;  /* 0x0000004700497213 */ /* 0x000fe40000000000 */
[----:B------:R-:W-:Y:S02]  /*a770*/  IABS R74, R72 ;  /* 0x00000048004a7213 */ /* 0x000fe40000000000 */
[----:B------:R-:W3:Y:S01]  /*a780*/  @!P5 LDG.E.U16 R47, desc[UR20][R82.64] ;  /* 0x00000014522fd981 */ /* 0x000ee2000c1e1500 */
[----:B------:R-:W-:Y:S01]  /*a790*/  IMAD.HI.U32 R75, R0, R73, RZ ;  /* 0x00000049004b7227 */ /* 0x000fe200078e00ff */
[----:B------:R-:W-:-:S03]  /*a7a0*/  ISETP.GE.AND P5, PT, R71, RZ, PT ;  /* 0x000000ff4700720c */ /* 0x000fc60003fa6270 */
[----:B------:R-:W-:Y:S02]  /*a7b0*/  @!P0 IMAD.IADD R69, R69, 0x1, -R2 ;  /* 0x0000000145458824 */ /* 0x000fe400078e0a02 */
[----:B------:R-:W-:Y:S02]  /*a7c0*/  IMAD.MOV R71, RZ, RZ, -R75 ;  /* 0x000000ffff477224 */ /* 0x000fe400078e0a4b */
[----:B------:R-:W-:Y:S01]  /*a7d0*/  IMAD R75, R66, 0x36, RZ ;  /* 0x00000036424b7824 */ /* 0x000fe200078e02ff */
[----:B------:R-:W-:Y:S02]  /*a7e0*/  PRMT R19, RZ, 0x7610, R19 ;  /* 0x00007610ff137816 */ /* 0x000fe40000000013 */
[----:B------:R-:W-:Y:S01]  /*a7f0*/  PRMT R30, RZ, 0x7610, R30 ;  /* 0x00007610ff1e7816 */ /* 0x000fe2000000001e */
[----:B------:R-:W-:Y:S01]  /*a800*/  IMAD.WIDE R78, R75, 0x2, R64 ;  /* 0x000000024b4e7825 */ /* 0x000fe200078e0240 */
[----:B--2---:R-:W-:Y:S04]  /*a810*/  STL [R1+0x1520], R42 ;  /* 0x0015202a01007387 */ /* 0x004fe80000100800 */
[----:B------:R-:W-:Y:S04]  /*a820*/  STL.64 [R1+0x3c8], R80 ;  /* 0x0003c85001007387 */ /* 0x000fe80000100a00 */
[----:B------:R-:W-:Y:S04]  /*a830*/  STL.64 [R1+0x3c0], R54 ;  /* 0x0003c03601007387 */ /* 0x000fe80000100a00 */
[----:B----4-:R1:W-:Y:S02]  /*a840*/  STL [R1+0x97c], R39 ;  /* 0x00097c2701007387 */ /* 0x0103e40000100800 */
[----:B-1----:R-:W-:-:S04]  /*a850*/  IMAD.MOV.U32 R39, RZ, RZ, R70 ;  /* 0x000000ffff277224 */ /* 0x002fc800078e0046 */
[----:B------:R-:W-:Y:S01]  /*a860*/  @!P2 IMAD.MOV R39, RZ, RZ, -R39 ;  /* 0x000000ffff27a224 */ /* 0x000fe200078e0a27 */
[----:B------:R-:W-:Y:S02]  /*a870*/  ISETP.GE.AND P2, PT, R72, RZ, PT ;  /* 0x000000ff4800720c */ /* 0x000fe40003f46270 */
[----:B------:R-:W-:-:S04]  /*a880*/  IADD3 R72, PT, PT, R58, -0x37, RZ ;  /* 0xffffffc93a487810 */ /* 0x000fc80007ffe0ff */
[----:B------:R-:W-:Y:S01]  /*a890*/  ISETP.GE.U32.AND P0, PT, R72, 0x7fffff4a, PT ;  /* 0x7fffff4a4800780c */ /* 0x000fe20003f06070 */
[----:B0-----:R-:W-:-:S12]  /*a8a0*/  IMAD.WIDE R54, R75, 0x2, R62 ;  /* 0x000000024b367825 */ /* 0x001fd800078e023e */
[----:B------:R0:W2:Y:S04]  /*a8b0*/  @!P0 LDG.E.U16 R19, desc[UR20][R54.64] ;  /* 0x0000001436138981 */ /* 0x0000a8000c1e1500 */
[----:B------:R1:W4:Y:S01]  /*a8c0*/  @!P0 LDG.E.U16 R30, desc[UR20][R78.64] ;  /* 0x000000144e1e8981 */ /* 0x000322000c1e1500 */
[C---:B------:R-:W-:Y:S01]  /*a8d0*/  ISETP.GT.U32.AND P4, PT, R2.reuse, R68, PT ;  /* 0x000000440200720c */ /* 0x040fe20003f84070 */
[----:B------:R-:W-:Y:S02]  /*a8e0*/  IMAD R71, R2, R71, R73 ;  /* 0x0000004702477224 */ /* 0x000fe400078e0249 */
[----:B------:R-:W-:Y:S01]  /*a8f0*/  IMAD.HI.U32 R76, R0, R74, RZ ;  /* 0x0000004a004c7227 */ /* 0x000fe200078e00ff */
[----:B---3--:R3:W-:Y:S03]  /*a900*/  STL [R1+0x970], R36 ;  /* 0x0009702401007387 */ /* 0x0087e60000100800 */
[----:B------:R-:W-:-:S06]  /*a910*/  IMAD.MOV R70, RZ, RZ, -R76 ;  /* 0x000000ffff467224 */ /* 0x000fcc00078e0a4c */
[----:B------:R-:W-:Y:S01]  /*a920*/  @!P4 IMAD.IADD R68, R68, 0x1, -R2 ;  /* 0x000000014444c824 */ /* 0x000fe200078e0a02 */
[C---:B------:R-:W-:Y:S01]  /*a930*/  ISETP.GT.U32.AND P4, PT, R2.reuse, R71, PT ;  /* 0x000000470200720c */ /* 0x040fe20003f84070 */
[----:B------:R-:W-:Y:S02]  /*a940*/  IMAD R70, R2, R70, R74 ;  /* 0x0000004602467224 */ /* 0x000fe400078e024a */
[----:B---3--:R-:W-:-:S04]  /*a950*/  IMAD.MOV.U32 R36, RZ, RZ, R68 ;  /* 0x000000ffff247224 */ /* 0x008fc800078e0044 */
[----:B------:R-:W-:Y:S01]  /*a960*/  @!P6 IMAD.MOV R36, RZ, RZ, -R36 ;  /* 0x000000ffff24e224 */ /* 0x000fe200078e0a24 */
[----:B------:R-:W-:Y:S01]  /*a970*/  ISETP.GT.U32.AND P6, PT, R2, R70, PT ;  /* 0x000000460200720c */ /* 0x000fe20003fc4070 */
[----:B------:R-:W-:-:S04]  /*a980*/  VIADD R72, R57, 0x21 ;  /* 0x0000002139487836 */ /* 0x000fc80000000000 */
[----:B------:R-:W-:Y:S02]  /*a990*/  @!P4 IMAD.IADD R71, R71, 0x1, -R2 ;  /* 0x000000014747c824 */ /* 0x000fe400078e0a02 */
[----:B------:R-:W-:-:S03]  /*a9a0*/  IMAD.MOV.U32 R42, RZ, RZ, R69 ;  /* 0x000000ffff2a7224 */ /* 0x000fc600078e0045 */
[----:B------:R-:W-:Y:S01]  /*a9b0*/  ISETP.GT.U32.AND P4, PT, R2, R71, PT ;  /* 0x000000470200720c */ /* 0x000fe20003f84070 */
[----:B------:R-:W-:Y:S01]  /*a9c0*/  VIADD R73, R57, 0x22 ;  /* 0x0000002239497836 */ /* 0x000fe20000000000 */
[----:B------:R-:W-:Y:S01]  /*a9d0*/  IABS R69, R72 ;  /* 0x0000004800457213 */ /* 0x000fe20000000000 */
[----:B------:R-:W-:Y:S01]  /*a9e0*/  @!P3 IMAD.MOV R42, RZ, RZ, -R42 ;  /* 0x000000ffff2ab224 */ /* 0x000fe200078e0a2a */
[----:B------:R-:W-:Y:S02]  /*a9f0*/  ISETP.GE.AND P3, PT, R72, RZ, PT ;  /* 0x000000ff4800720c */ /* 0x000fe40003f66270 */
[----:B------:R-:W-:Y:S01]  /*aa00*/  IABS R72, R73 ;  /* 0x0000004900487213 */ /* 0x000fe20000000000 */
[----:B------:R-:W-:Y:S01]  /*aa10*/  IMAD.HI.U32 R76, R0, R69, RZ ;  /* 0x00000045004c7227 */ /* 0x000fe200078e00ff */
[----:B------:R-:W-:-:S03]  /*aa20*/  ISETP.GE.AND P0, PT, R73, RZ, PT ;  /* 0x000000ff4900720c */ /* 0x000fc60003f06270 */
[----:B------:R-:W-:Y:S01]  /*aa30*/  @!P6 IMAD.IADD R70, R70, 0x1, -R2 ;  /* 0x000000014646e824 */ /* 0x000fe200078e0a02 */
[----:B------:R-:W-:Y:S01]  /*aa40*/  STL [R1+0x974], R47 ;  /* 0x0009742f01007387 */ /* 0x000fe20000100800 */
[----:B------:R-:W-:Y:S02]  /*aa50*/  VIADD R68, R57, 0x23 ;  /* 0x0000002339447836 */ /* 0x000fe40000000000 */
[----:B------:R-:W-:Y:S01]  /*aa60*/  IMAD.HI.U32 R77, R0, R72, RZ ;  /* 0x00000048004d7227 */ /* 0x000fe200078e00ff */
[----:B------:R-:W-:Y:S01]  /*aa70*/  STL.64 [R1+0x358], R78 ;  /* 0x0003584e01007387 */ /* 0x000fe20000100a00 */
[C---:B------:R-:W-:Y:S02]  /*aa80*/  ISETP.GT.U32.AND P6, PT, R2.reuse, R70, PT ;  /* 0x000000460200720c */ /* 0x040fe40003fc4070 */
[----:B------:R-:W-:Y:S02]  /*aa90*/  IMAD.MOV R73, RZ, RZ, -R76 ;  /* 0x000000ffff497224 */ /* 0x000fe400078e0a4c */
[----:B------:R-:W-:Y:S01]  /*aaa0*/  @!P4 IMAD.IADD R71, R71, 0x1, -R2 ;  /* 0x000000014747c824 */ /* 0x000fe200078e0a02 */
[----:B------:R0:W-:Y:S01]  /*aab0*/  STL.64 [R1+0x350], R54 ;  /* 0x0003503601007387 */ /* 0x0001e20000100a00 */
[----:B------:R-:W-:Y:S01]  /*aac0*/  IABS R74, R68 ;  /* 0x00000044004a7213 */ /* 0x000fe20000000000 */
[----:B------:R-:W-:Y:S01]  /*aad0*/  IMAD R69, R2, R73, R69 ;  /* 0x0000004902457224 */ /* 0x000fe200078e0245 */
[----:B------:R-:W-:-:S02]  /*aae0*/  IADD3 R77, PT, PT, -R77, RZ, RZ ;  /* 0x000000ff4d4d7210 */ /* 0x000fc40007ffe1ff */
[----:B------:R-:W-:Y:S01]  /*aaf0*/  ISETP.GE.AND P4, PT, R68, RZ, PT ;  /* 0x000000ff4400720c */ /* 0x000fe20003f86270 */
[----:B------:R-:W-:-:S04]  /*ab00*/  IMAD.HI.U32 R75, R0, R74, RZ ;  /* 0x0000004a004b7227 */ /* 0x000fc800078e00ff */
[----:B------:R-:W-:Y:S02]  /*ab10*/  IMAD R68, R2, R77, R72 ;  /* 0x0000004d02447224 */ /* 0x000fe400078e0248 */
[----:B------:R-:W-:Y:S02]  /*ab20*/  VIADD R72, R58, 0xffffffc8 ;  /* 0xffffffc83a487836 */ /* 0x000fe40000000000 */
[----:B------:R-:W-:Y:S02]  /*ab30*/  IMAD.MOV R75, RZ, RZ, -R75 ;  /* 0x000000ffff4b7224 */ /* 0x000fe400078e0a4b */
[----:B------:R-:W-:Y:S01]  /*ab40*/  @!P6 IMAD.IADD R70, R70, 0x1, -R2 ;  /* 0x000000014646e824 */ /* 0x000fe200078e0a02 */
[----:B------:R-:W-:Y:S01]  /*ab50*/  ISETP.GE.U32.AND P6, PT, R72, 0x7fffff49, PT ;  /* 0x7fffff494800780c */ /* 0x000fe20003fc6070 */
[----:B------:R-:W-:Y:S01]  /*ab60*/  IMAD R73, R66, 0x37, RZ ;  /* 0x0000003742497824 */ /* 0x000fe200078e02ff */
[----:B------:R-:W-:Y:S02]  /*ab70*/  PRMT R44, RZ, 0x7610, R44 ;  /* 0x00007610ff2c7816 */ /* 0x000fe4000000002c */
[----:B------:R-:W-:Y:S01]  /*ab80*/  PRMT R45, RZ, 0x7610, R45 ;  /* 0x00007610ff2d7816 */ /* 0x000fe2000000002d */
[----:B0-----:R-:W-:-:S04]  /*ab90*/  IMAD.WIDE R54, R73, 0x2, R62 ;  /* 0x0000000249367825 */ /* 0x001fc800078e023e */
[----:B-1----:R-:W-:Y:S01]  /*aba0*/  IMAD.WIDE R78, R73, 0x2, R64 ;  /* 0x00000002494e7825 */ /* 0x002fe200078e0240 */
[----:B------:R-:W-:-:S03]  /*abb0*/  PRMT R25, RZ, 0x7610, R25 ;  /* 0x00007610ff197816 */ /* 0x000fc60000000019 */
[----:B------:R-:W-:Y:S01]  /*abc0*/  IMAD R76, R66, 0x3e, RZ ;  /* 0x0000003e424c7824 */ /* 0x000fe200078e02ff */
[----:B------:R0:W3:Y:S04]  /*abd0*/  @!P6 LDG.E.U16 R44, desc[UR20][R54.64] ;  /* 0x00000014362ce981 */ /* 0x0000e8000c1e1500 */
[----:B------:R-:W3:Y:S04]  /*abe0*/  @!P6 LDG.E.U16 R45, desc[UR20][R78.64] ;  /* 0x000000144e2de981 */ /* 0x000ee8000c1e1500 */
[----:B--2---:R1:W-:Y:S02]  /*abf0*/  STL [R1+0x968], R19 ;  /* 0x0009681301007387 */ /* 0x0043e40000100800 */
[----:B-1----:R-:W-:-:S04]  /*ac00*/  IMAD.MOV.U32 R19, RZ, RZ, R71 ;  /* 0x000000ffff137224 */ /* 0x002fc800078e0047 */
[----:B------:R-:W-:Y:S01]  /*ac10*/  @!P5 IMAD.MOV R19, RZ, RZ, -R19 ;  /* 0x000000ffff13d224 */ /* 0x000fe200078e0a13 */
[C---:B------:R-:W-:Y:S01]  /*ac20*/  ISETP.GT.U32.AND P5, PT, R2.reuse, R69, PT ;  /* 0x000000450200720c */ /* 0x040fe20003fa4070 */
[----:B------:R-:W-:Y:S02]  /*ac30*/  IMAD R71, R2, R75, R74 ;  /* 0x0000004b02477224 */ /* 0x000fe400078e024a */
[----:B------:R-:W-:Y:S01]  /*ac40*/  VIADD R74, R58, 0xffffffc1 ;  /* 0xffffffc13a4a7836 */ /* 0x000fe20000000000 */
[----:B----4-:R-:W-:Y:S09]  /*ac50*/  STL [R1+0x96c], R30 ;  /* 0x00096c1e01007387 */ /* 0x010ff20000100800 */
[----:B------:R-:W-:Y:S01]  /*ac60*/  @!P5 IMAD.IADD R69, R69, 0x1, -R2 ;  /* 0x000000014545d824 */ /* 0x000fe200078e0a02 */
[----:B------:R-:W-:Y:S01]  /*ac70*/  ISETP.GE.U32.AND P5, PT, R74, 0x7fffff42, PT ;  /* 0x7fffff424a00780c */ /* 0x000fe20003fa6070 */
[----:B------:R-:W-:Y:S04]  /*ac80*/  STL.64 [R1+0x348], R78 ;  /* 0x0003484e01007387 */ /* 0x000fe80000100a00 */
[----:B------:R0:W-:Y:S02]  /*ac90*/  STL.64 [R1+0x340], R54 ;  /* 0x0003403601007387 */ /* 0x0001e40000100a00 */
[----:B0-----:R-:W-:-:S06]  /*aca0*/  IMAD.WIDE R54, R76, 0x2, R64 ;  /* 0x000000024c367825 */ /* 0x001fcc00078e0240 */
[----:B------:R-:W2:Y:S01]  /*acb0*/  @!P5 LDG.E.U16 R25, desc[UR20][R54.64] ;  /* 0x000000143619d981 */ /* 0x000ea2000c1e1500 */
[----:B------:R-:W-:Y:S01]  /*acc0*/  ISETP.GT.U32.AND P6, PT, R2, R69, PT ;  /* 0x000000450200720c */ /* 0x000fe20003fc4070 */
[C---:B------:R-:W-:Y:S02]  /*acd0*/  VIADD R72, R57.reuse, 0x24 ;  /* 0x0000002439487836 */ /* 0x040fe40000000000 */
[----:B------:R-:W-:Y:S02]  /*ace0*/  IMAD.MOV.U32 R30, RZ, RZ, R70 ;  /* 0x000000ffff1e7224 */ /* 0x000fe400078e0046 */
[----:B------:R-:W-:Y:S01]  /*acf0*/  VIADD R73, R57, 0x25 ;  /* 0x0000002539497836 */ /* 0x000fe20000000000 */
[----:B------:R-:W-:-:S04]  /*ad00*/  IABS R70, R72 ;  /* 0x0000004800467213 */ /* 0x000fc80000000000 */
[----:B------:R-:W-:Y:S01]  /*ad10*/  IABS R75, R73 ;  /* 0x00000049004b7213 */ /* 0x000fe20000000000 */
[----:B------:R-:W-:-:S04]  /*ad20*/  IMAD.HI.U32 R74, R0, R70, RZ ;  /* 0x00000046004a7227 */ /* 0x000fc800078e00ff */
[----:B------:R-:W-:Y:S02]  /*ad30*/  @!P6 IMAD.IADD R69, R69, 0x1, -R2 ;  /* 0x000000014545e824 */ /* 0x000fe400078e0a02 */
[----:B------:R-:W-:-:S04]  /*ad40*/  IMAD.MOV R74, RZ, RZ, -R74 ;  /* 0x000000ffff4a7224 */ /* 0x000fc800078e0a4a */
[----:B------:R-:W-:Y:S01]  /*ad50*/  IMAD R70, R2, R74, R70 ;  /* 0x0000004a02467224 */ /* 0x000fe200078e0246 */
[----:B---3--:R-:W-:Y:S04]  /*ad60*/  STL [R1+0x960], R44 ;  /* 0x0009602c01007387 */ /* 0x008fe80000100800 */
[----:B------:R0:W-:Y:S04]  /*ad70*/  STL [R1+0x964], R45 ;  /* 0x0009642d01007387 */ /* 0x0001e80000100800 */
[----:B------:R-:W-:Y:S01]  /*ad80*/  STL.64 [R1+0x2d0], R54 ;  /* 0x0002d03601007387 */ /* 0x000fe20000100a00 */
[----:B0-----:R-:W-:-:S05]  /*ad90*/  IMAD.WIDE R44, R76, 0x2, R62 ;  /* 0x000000024c2c7825 */ /* 0x001fca00078e023e */
[----:B------:R-:W-:Y:S01]  /*ada0*/  STL.64 [R1+0x2c8], R44 ;  /* 0x0002c82c01007387 */ /* 0x000fe20000100a00 */
[----:B------:R-:W-:Y:S01]  /*adb0*/  VIADD R76, R58, 0xffffffc0 ;  /* 0xffffffc03a4c7836 */ /* 0x000fe20000000000 */
[----:B------:R-:W-:Y:S02]  /*adc0*/  PRMT R23, RZ, 0x7610, R23 ;  /* 0x00007610ff177816 */ /* 0x000fe40000000017 */
[----:B------:R-:W-:-:S04]  /*add0*/  PRMT R20, RZ, 0x7610, R20 ;  /* 0x00007610ff147816 */ /* 0x000fc80000000014 */
[----:B------:R0:W3:Y:S04]  /*ade0*/  @!P5 LDG.E.U16 R23, desc[UR20][R44.64] ;  /* 0x000000142c17d981 */ /* 0x0000e8000c1e1500 */
[----:B--2---:R1:W-:Y:S02]  /*adf0*/  STL [R1+0x95c], R25 ;  /* 0x00095c1901007387 */ /* 0x0043e40000100800 */
[----:B-1----:R-:W-:Y:S02]  /*ae00*/  IMAD.MOV.U32 R25, RZ, RZ, R69 ;  /* 0x000000ffff197224 */ /* 0x002fe400078e0045 */
[----:B------:R-:W-:-:S04]  /*ae10*/  IMAD.MOV.U32 R69, RZ, RZ, R75 ;  /* 0x000000ffff457224 */ /* 0x000fc800078e004b */
[----:B------:R-:W-:-:S04]  /*ae20*/  IMAD.HI.U32 R74, R0, R69, RZ ;  /* 0x00000045004a7227 */ /* 0x000fc800078e00ff */
[----:B------:R-:W-:Y:S01]  /*ae30*/  @!P3 IMAD.MOV R25, RZ, RZ, -R25 ;  /* 0x000000ffff19b224 */ /* 0x000fe200078e0a19 */
[----:B------:R-:W-:Y:S01]  /*ae40*/  ISETP.GE.U32.AND P3, PT, R76, 0x7fffff41, PT ;  /* 0x7fffff414c00780c */ /* 0x000fe20003f66070 */
[----:B------:R-:W-:-:S04]  /*ae50*/  IMAD.MOV R74, RZ, RZ, -R74 ;  /* 0x000000ffff4a7224 */ /* 0x000fc800078e0a4a */
[----:B------:R-:W-:Y:S02]  /*ae60*/  IMAD R69, R2, R74, R69 ;  /* 0x0000004a02457224 */ /* 0x000fe400078e0245 */
[----:B------:R-:W-:-:S04]  /*ae70*/  IMAD R74, R66, 0x3f, RZ ;  /* 0x0000003f424a7824 */ /* 0x000fc800078e02ff */
[----:B0-----:R-:W-:-:S05]  /*ae80*/  IMAD.WIDE R44, R74, 0x2, R62 ;  /* 0x000000024a2c7825 */ /* 0x001fca00078e023e */
[----:B------:R-:W2:Y:S01]  /*ae90*/  @!P3 LDG.E.U16 R20, desc[UR20][R44.64] ;  /* 0x000000142c14b981 */ /* 0x000ea2000c1e1500 */
[----:B------:R-:W-:-:S13]  /*aea0*/  ISETP.GT.U32.AND P6, PT, R2, R71, PT ;  /* 0x000000470200720c */ /* 0x000fda0003fc4070 */
[----:B------:R-:W-:-:S05]  /*aeb0*/  @!P6 IMAD.IADD R71, R71, 0x1, -R2 ;  /* 0x000000014747e824 */ /* 0x000fca00078e0a02 */
[----:B------:R-:W-:Y:S01]  /*aec0*/  ISETP.GT.U32.AND P6, PT, R2, R71, PT ;  /* 0x000000470200720c */ /* 0x000fe20003fc4070 */
[----:B------:R-:W-:Y:S01]  /*aed0*/  IMAD.WIDE R54, R74, 0x2, R64 ;  /* 0x000000024a367825 */ /* 0x000fe200078e0240 */
[----:B------:R-:W-:-:S06]  /*aee0*/  PRMT R46, RZ, 0x7610, R46 ;  /* 0x00007610ff2e7816 */ /* 0x000fcc000000002e */
[----:B------:R0:W4:Y:S04]  /*aef0*/  @!P3 LDG.E.U16 R46, desc[UR20][R54.64] ;  /* 0x00000014362eb981 */ /* 0x000128000c1e1500 */
[----:B---3--:R-:W-:Y:S01]  /*af00*/  STL [R1+0x958], R23 ;  /* 0x0009581701007387 */ /* 0x008fe20000100800 */
[----:B------:R-:W-:-:S03]  /*af10*/  @!P6 IMAD.IADD R71, R71, 0x1, -R2 ;  /* 0x000000014747e824 */ /* 0x000fc600078e0a02 */
[----:B------:R0:W-:Y:S04]  /*af20*/  STL.64 [R1+0x2c0], R54 ;  /* 0x0002c03601007387 */ /* 0x0001e80000100a00 */
[----:B------:R-:W-:Y:S01]  /*af30*/  STL.64 [R1+0x2b8], R44 ;  /* 0x0002b82c01007387 */ /* 0x000fe20000100a00 */
[----:B------:R-:W-:Y:S01]  /*af40*/  IMAD R77, R66, 0x46, RZ ;  /* 0x00000046424d7824 */ /* 0x000fe200078e02ff */
[----:B------:R-:W-:-:S03]  /*af50*/  PRMT R21, RZ, 0x7610, R21 ;  /* 0x00007610ff157816 */ /* 0x000fc60000000015 */
[----:B0-----:R-:W-:-:S04]  /*af60*/  IMAD.WIDE R54, R77, 0x2, R62 ;  /* 0x000000024d367825 */ /* 0x001fc800078e023e */
[----:B------:R-:W-:Y:S01]  /*af70*/  @!P2 IMAD.MOV R30, RZ, RZ, -R30 ;  /* 0x000000ffff1ea224 */ /* 0x000fe200078e0a1e */
[----:B------:R-:W-:Y:S01]  /*af80*/  ISETP.GT.U32.AND P2, PT, R2, R68, PT ;  /* 0x000000440200720c */ /* 0x000fe20003f44070 */
[----:B--2---:R0:W-:Y:S02]  /*af90*/  STL [R1+0x950], R20 ;  /* 0x0009501401007387 */ /* 0x0041e40000100800 */
[----:B0-----:R-:W-:Y:S02]  /*afa0*/  IMAD.MOV.U32 R20, RZ, RZ, R71 ;  /* 0x000000ffff147224 */ /* 0x001fe400078e0047 */
[----:B------:R-:W-:Y:S02]  /*afb0*/  VIADD R71, R58, 0xffffffb9 ;  /* 0xffffffb93a477836 */ /* 0x000fe40000000000 */
[----:B------:R-:W-:-:S03]  /*afc0*/  @!P4 IMAD.MOV R20, RZ, RZ, -R20 ;  /* 0x000000ffff14c224 */ /* 0x000fc600078e0a14 */
[----:B------:R-:W-:-:S13]  /*afd0*/  ISETP.GE.U32.AND P4, PT, R71, 0x7fffff3a, PT ;  /* 0x7fffff3a4700780c */ /* 0x000fda0003f86070 */
[----:B------:R-:W2:Y:S01]  /*afe0*/  @!P4 LDG.E.U16 R21, desc[UR20][R54.64] ;  /* 0x000000143615c981 */ /* 0x000ea2000c1e1500 */
[----:B------:R-:W-:-:S04]  /*aff0*/  @!P2 IADD3 R68, PT, PT, R68, -R2, RZ ;  /* 0x800000024444a210 */ /* 0x000fc80007ffe0ff */
[----:B------:R-:W-:-:S13]  /*b000*/  ISETP.GT.U32.AND P2, PT, R2, R68, PT ;  /* 0x000000440200720c */ /* 0x000fda0003f44070 */
[----:B------:R-:W-:Y:S01]  /*b010*/  @!P2 IMAD.IADD R68, R68, 0x1, -R2 ;  /* 0x000000014444a824 */ /* 0x000fe200078e0a02 */
[----:B------:R-:W-:Y:S02]  /*b020*/  ISETP.GT.U32.AND P2, PT, R2, R70, PT ;  /* 0x000000460200720c */ /* 0x000fe40003f44070 */
[----:B------:R-:W-:Y:S01]  /*b030*/  ISETP.GE.AND P5, PT, R72, RZ, PT ;  /* 0x000000ff4800720c */ /* 0x000fe20003fa6270 */
[----:B------:R-:W-:-:S10]  /*b040*/  VIADD R72, R57, 0x26 ;  /* 0x0000002639487836 */ /* 0x000fd40000000000 */
[----:B------:R-:W-:-:S05]  /*b050*/  @!P2 IMAD.IADD R70, R70, 0x1, -R2 ;  /* 0x000000014646a824 */ /* 0x000fca00078e0a02 */
[----:B------:R-:W-:Y:S02]  /*b060*/  ISETP.GT.U32.AND P2, PT, R2, R70, PT ;  /* 0x000000460200720c */ /* 0x000fe40003f44070 */
[----:B------:R-:W-:Y:S01]  /*b070*/  IABS R75, R72 ;  /* 0x00000048004b7213 */ /* 0x000fe20000000000 */
[----:B------:R-:W-:Y:S01]  /*b080*/  IMAD.MOV.U32 R23, RZ, RZ, R68 ;  /* 0x000000ffff177224 */ /* 0x000fe200078e0044 */
[----:B------:R-:W-:Y:S01]  /*b090*/  ISETP.GE.AND P6, PT, R72, RZ, PT ;  /* 0x000000ff4800720c */ /* 0x000fe20003fc6270 */
[----:B------:R-:W-:Y:S02]  /*b0a0*/  VIADD R72, R58, 0xffffffb8 ;  /* 0xffffffb83a487836 */ /* 0x000fe40000000000 */
[----:B------:R-:W-:Y:S01]  /*b0b0*/  IMAD.MOV.U32 R68, RZ, RZ, R75 ;  /* 0x000000ffff447224 */ /* 0x000fe200078e004b */
[----:B------:R-:W-:Y:S02]  /*b0c0*/  @!P0 IADD3 R23, PT, PT, -R23, RZ, RZ ;  /* 0x000000ff17178210 */ /* 0x000fe40007ffe1ff */
[----:B------:R-:W-:Y:S01]  /*b0d0*/  ISETP.GE.AND P0, PT, R73, RZ, PT ;  /* 0x000000ff4900720c */ /* 0x000fe20003f06270 */
[----:B------:R-:W-:Y:S01]  /*b0e0*/  IMAD.HI.U32 R73, R0, R68, RZ ;  /* 0x0000004400497227 */ /* 0x000fe200078e00ff */
[----:B------:R-:W-:-:S03]  /*b0f0*/  ISETP.GT.U32.AND P3, PT, R2, R69, PT ;  /* 0x000000450200720c */ /* 0x000fc60003f64070 */
[----:B------:R-:W-:Y:S01]  /*b100*/  @!P2 IMAD.IADD R70, R70, 0x1, -R2 ;  /* 0x000000014646a824 */ /* 0x000fe200078e0a02 */
[----:B------:R-:W-:Y:S01]  /*b110*/  ISETP.GE.U32.AND P2, PT, R72, 0x7fffff39, PT ;  /* 0x7fffff394800780c */ /* 0x000fe20003f46070 */
[----:B------:R-:W-:Y:S02]  /*b120*/  IMAD.MOV R73, RZ, RZ, -R73 ;  /* 0x000000ffff497224 */ /* 0x000fe400078e0a49 */
[----:B------:R-:W-:Y:S01]  /*b130*/  IMAD R78, R66, 0x47, RZ ;  /* 0x00000047424e7824 */ /* 0x000fe200078e02ff */
[----:B------:R-:W-:Y:S01]  /*b140*/  PRMT R12, RZ, 0x7610, R12 ;  /* 0x00007610ff0c7816 */ /* 0x000fe2000000000c */
[----:B----4-:R0:W-:Y:S01]  /*b150*/  STL [R1+0x954], R46 ;  /* 0x0009542e01007387 */ /* 0x0101e20000100800 */
[----:B------:R-:W-:Y:S01]  /*b160*/  IMAD R68, R2, R73, R68 ;  /* 0x0000004902447224 */ /* 0x000fe200078e0244 */
[----:B------:R-:W-:Y:S01]  /*b170*/  PRMT R5, RZ, 0x7610, R5 ;  /* 0x00007610ff057816 */ /* 0x000fe20000000005 */
[----:B------:R-:W-:-:S04]  /*b180*/  IMAD.WIDE R44, R78, 0x2, R62 ;  /* 0x000000024e2c7825 */ /* 0x000fc800078e023e */
[----:B------:R-:W-:Y:S02]  /*b190*/  @!P3 IMAD.IADD R69, R69, 0x1, -R2 ;  /* 0x000000014545b824 */ /* 0x000fe400078e0a02 */
[--C-:B0-----:R-:W-:Y:S01]  /*b1a0*/  IMAD.WIDE R46, R78, 0x2, R64.reuse ;  /* 0x000000024e2e7825 */ /* 0x101fe200078e0240 */
[----:B------:R-:W-:Y:S01]  /*b1b0*/  ISETP.GT.U32.AND P3, PT, R2, R68, PT ;  /* 0x000000440200720c */ /* 0x000fe20003f64070 */
[----:B------:R-:W3:Y:S04]  /*b1c0*/  @!P2 LDG.E.U16 R5, desc[UR20][R44.64] ;  /* 0x000000142c05a981 */ /* 0x000ee8000c1e1500 */
[----:B------:R0:W4:Y:S01]  /*b1d0*/  @!P2 LDG.E.U16 R12, desc[UR20][R46.64] ;  /* 0x000000142e0ca981 */ /* 0x000122000c1e1500 */
[----:B------:R-:W-:-:S05]  /*b1e0*/  IMAD.WIDE R80, R77, 0x2, R64 ;  /* 0x000000024d507825 */ /* 0x000fca00078e0240 */
[----:B------:R-:W-:Y:S02]  /*b1f0*/  STL.64 [R1+0x250], R80 ;  /* 0x0002505001007387 */ /* 0x000fe40000100a00 */
[----:B------:R-:W-:Y:S02]  /*b200*/  @!P3 IMAD.IADD R68, R68, 0x1, -R2 ;  /* 0x000000014444b824 */ /* 0x000fe400078e0a02 */
[----:B------:R-:W-:Y:S01]  /*b210*/  STL.64 [R1+0x248], R54 ;  /* 0x0002483601007387 */ /* 0x000fe20000100a00 */
[----:B------:R-:W-:-:S03]  /*b220*/  ISETP.GT.U32.AND P3, PT, R2, R69, PT ;  /* 0x000000450200720c */ /* 0x000fc60003f64070 */
[----:B------:R0:W-:Y:S01]  /*b230*/  STL.64 [R1+0x240], R46 ;  /* 0x0002402e01007387 */ /* 0x0001e20000100a00 */
[----:B------:R-:W-:-:S03]  /*b240*/  VIADD R71, R57, 0x27 ;  /* 0x0000002739477836 */ /* 0x000fc60000000000 */
[----:B------:R-:W-:Y:S01]  /*b250*/  STL.64 [R1+0x238], R44 ;  /* 0x0002382c01007387 */ /* 0x000fe20000100a00 */
[----:B------:R-:W-:Y:S01]  /*b260*/  VIADD R72, R57, 0x28 ;  /* 0x0000002839487836 */ /* 0x000fe20000000000 */
[----:B------:R-:W-:-:S04]  /*b270*/  IABS R73, R71 ;  /* 0x0000004700497213 */ /* 0x000fc80000000000 */
[----:B------:R-:W-:Y:S01]  /*b280*/  IABS R74, R72 ;  /* 0x00000048004a7213 */ /* 0x000fe20000000000 */
[----:B------:R-:W-:Y:S01]  /*b290*/  IMAD.HI.U32 R75, R0, R73, RZ ;  /* 0x00000049004b7227 */ /* 0x000fe200078e00ff */
[----:B------:R-:W-:-:S03]  /*b2a0*/  ISETP.GE.AND P2, PT, R71, RZ, PT ;  /* 0x000000ff4700720c */ /* 0x000fc60003f46270 */
[----:B------:R-:W-:Y:S01]  /*b2b0*/  @!P3 IMAD.IADD R69, R69, 0x1, -R2 ;  /* 0x000000014545b824 */ /* 0x000fe200078e0a02 */
[----:B------:R-:W-:Y:S01]  /*b2c0*/  PRMT R48, RZ, 0x7610, R48 ;  /* 0x00007610ff307816 */ /* 0x000fe20000000030 */
[----:B------:R-:W-:Y:S02]  /*b2d0*/  IMAD.MOV R71, RZ, RZ, -R75 ;  /* 0x000000ffff477224 */ /* 0x000fe400078e0a4b */
[----:B------:R-:W-:Y:S01]  /*b2e0*/  IMAD R75, R66, 0x4e, RZ ;  /* 0x0000004e424b7824 */ /* 0x000fe200078e02ff */
[----:B------:R-:W-:Y:S02]  /*b2f0*/  PRMT R8, RZ, 0x7610, R8 ;  /* 0x00007610ff087816 */ /* 0x000fe40000000008 */
[----:B------:R-:W3:Y:S01]  /*b300*/  @!P4 LDG.E.U16 R48, desc[UR20][R80.64] ;  /* 0x000000145030c981 */ /* 0x000ee2000c1e1500 */
[----:B0-----:R-:W-:-:S03]  /*b310*/  IMAD.WIDE R46, R75, 0x2, R64 ;  /* 0x000000024b2e7825 */ /* 0x001fc600078e0240 */
[----:B--2---:R0:W-:Y:S02]  /*b320*/  STL [R1+0x944], R21 ;  /* 0x0009441501007387 */ /* 0x0041e40000100800 */
[----:B0-----:R-:W-:-:S05]  /*b330*/  MOV R21, R70 ;  /* 0x0000004600157202 */ /* 0x001fca0000000f00 */
[----:B------:R-:W-:Y:S01]  /*b340*/  @!P5 IMAD.MOV R21, RZ, RZ, -R21 ;  /* 0x000000ffff15d224 */ /* 0x000fe200078e0a15 */
[----:B------:R-:W-:Y:S01]  /*b350*/  ISETP.GE.AND P5, PT, R72, RZ, PT ;  /* 0x000000ff4800720c */ /* 0x000fe20003fa6270 */
[----:B------:R-:W-:-:S05]  /*b360*/  VIADD R72, R58, 0xffffffb1 ;  /* 0xffffffb13a487836 */ /* 0x000fca0000000000 */
[----:B------:R-:W-:-:S13]  /*b370*/  ISETP.GE.U32.AND P3, PT, R72, 0x7fffff32, PT ;  /* 0x7fffff324800780c */ /* 0x000fda0003f66070 */
[----:B------:R-:W2:Y:S01]  /*b380*/  @!P3 LDG.E.U16 R8, desc[UR20][R46.64] ;  /* 0x000000142e08b981 */ /* 0x000ea2000c1e1500 */
[----:B------:R-:W-:Y:S01]  /*b390*/  ISETP.GT.U32.AND P4, PT, R2, R68, PT ;  /* 0x000000440200720c */ /* 0x000fe20003f84070 */
[----:B------:R-:W-:-:S04]  /*b3a0*/  IMAD.HI.U32 R76, R0, R74, RZ ;  /* 0x0000004a004c7227 */ /* 0x000fc800078e00ff */
[----:B------:R-:W-:Y:S02]  /*b3b0*/  IMAD R71, R2, R71, R73 ;  /* 0x0000004702477224 */ /* 0x000fe400078e0249 */
[----:B------:R-:W-:-:S06]  /*b3c0*/  IMAD.MOV R70, RZ, RZ, -R76 ;  /* 0x000000ffff467224 */ /* 0x000fcc00078e0a4c */
[----:B------:R-:W-:Y:S01]  /*b3d0*/  @!P4 IMAD.IADD R68, R68, 0x1, -R2 ;  /* 0x000000014444c824 */ /* 0x000fe200078e0a02 */
[C---:B------:R-:W-:Y:S01]  /*b3e0*/  ISETP.GT.U32.AND P4, PT, R2.reuse, R71, PT ;  /* 0x000000470200720c */ /* 0x040fe20003f84070 */
[----:B------:R-:W-:Y:S02]  /*b3f0*/  IMAD R70, R2, R70, R74 ;  /* 0x0000004602467224 */ /* 0x000fe400078e024a */
[C---:B------:R-:W-:Y:S02]  /*b400*/  VIADD R72, R57.reuse, 0x29 ;  /* 0x0000002939487836 */ /* 0x040fe40000000000 */
[----:B------:R-:W-:Y:S01]  /*b410*/  VIADD R73, R57, 0x2a ;  /* 0x0000002a39497836 */ /* 0x000fe20000000000 */
[----:B----4-:R-:W-:Y:S04]  /*b420*/  STL [R1+0x94c], R12 ;  /* 0x00094c0c01007387 */ /* 0x010fe80000100800 */
[----:B---3--:R0:W-:Y:S02]  /*b430*/  STL [R1+0x940], R5 ;  /* 0x0009400501007387 */ /* 0x0081e40000100800 */
[----:B0-----:R-:W-:-:S05]  /*b440*/  IMAD.MOV.U32 R5, RZ, RZ, R68 ;  /* 0x000000ffff057224 */ /* 0x001fca00078e0044 */
[----:B------:R-:W-:Y:S02]  /*b450*/  @!P6 IADD3 R5, PT, PT, -R5, RZ, RZ ;  /* 0x000000ff0505e210 */ /* 0x000fe40007ffe1ff */
[C---:B------:R-:W-:Y:S01]  /*b460*/  ISETP.GT.U32.AND P6, PT, R2.reuse, R70, PT ;  /* 0x000000460200720c */ /* 0x040fe20003fc4070 */
[----:B------:R-:W-:Y:S02]  /*b470*/  @!P4 IMAD.IADD R71, R71, 0x1, -R2 ;  /* 0x000000014747c824 */ /* 0x000fe400078e0a02 */
[----:B------:R-:W-:Y:S01]  /*b480*/  IMAD.MOV.U32 R12, RZ, RZ, R69 ;  /* 0x000000ffff0c7224 */ /* 0x000fe200078e0045 */
[----:B------:R-:W-:Y:S01]  /*b490*/  PRMT R6, RZ, 0x7610, R6 ;  /* 0x00007610ff067816 */ /* 0x000fe20000000006 */
[----:B------:R-:W-:Y:S01]  /*b4a0*/  IMAD.WIDE R44, R75, 0x2, R62 ;  /* 0x000000024b2c7825 */ /* 0x000fe200078e023e */
[----:B------:R-:W-:Y:S02]  /*b4b0*/  ISETP.GT.U32.AND P4, PT, R2, R71, PT ;  /* 0x000000470200720c */ /* 0x000fe40003f84070 */
[----:B------:R-:W-:Y:S01]  /*b4c0*/  IABS R69, R72 ;  /* 0x0000004800457213 */ /* 0x000fe20000000000 */
[----:B------:R-:W-:Y:S01]  /*b4d0*/  @!P0 IMAD.MOV R12, RZ, RZ, -R12 ;  /* 0x000000ffff0c8224 */ /* 0x000fe200078e0a0c */
[----:B------:R-:W-:Y:S01]  /*b4e0*/  ISETP.GE.AND P0, PT, R72, RZ, PT ;  /* 0x000000ff4800720c */ /* 0x000fe20003f06270 */
[----:B------:R-:W-:Y:S01]  /*b4f0*/  VIADD R68, R57, 0x2b ;  /* 0x0000002b39447836 */ /* 0x000fe20000000000 */
[----:B------:R-:W-:Y:S01]  /*b500*/  IABS R72, R73 ;  /* 0x0000004900487213 */ /* 0x000fe20000000000 */
[----:B------:R-:W-:Y:S01]  /*b510*/  @!P6 IMAD.IADD R70, R70, 0x1, -R2 ;  /* 0x000000014646e824 */ /* 0x000fe200078e0a02 */
[----:B------:R0:W3:Y:S03]  /*b520*/  @!P3 LDG.E.U16 R6, desc[UR20][R44.64] ;  /* 0x000000142c06b981 */ /* 0x0000e6000c1e1500 */
[----:B------:R-:W-:Y:S01]  /*b530*/  IMAD.HI.U32 R77, R0, R72, RZ ;  /* 0x00000048004d7227 */ /* 0x000fe200078e00ff */
[----:B------:R-:W-:-:S02]  /*b540*/  ISETP.GT.U32.AND P3, PT, R2, R70, PT ;  /* 0x000000460200720c */ /* 0x000fc40003f64070 */
[----:B------:R-:W-:Y:S01]  /*b550*/  IABS R74, R68 ;  /* 0x00000044004a7213 */ /* 0x000fe20000000000 */
[----:B------:R-:W-:Y:S02]  /*b560*/  IMAD.MOV R77, RZ, RZ, -R77 ;  /* 0x000000ffff4d7224 */ /* 0x000fe400078e0a4d */
[----:B------:R-:W-:Y:S01]  /*b570*/  @!P4 IMAD.IADD R71, R71, 0x1, -R2 ;  /* 0x000000014747c824 */ /* 0x000fe200078e0a02 */
[----:B------:R-:W-:Y:S01]  /*b580*/  ISETP.GE.AND P4, PT, R68, RZ, PT ;  /* 0x000000ff4400720c */ /* 0x000fe20003f86270 */
[----:B------:R-:W-:Y:S02]  /*b590*/  IMAD R68, R2, R77, R72 ;  /* 0x0000004d02447224 */ /* 0x000fe400078e0248 */
[----:B------:R-:W-:Y:S01]  /*b5a0*/  IMAD.HI.U32 R75, R0, R74, RZ ;  /* 0x0000004a004b7227 */ /* 0x000fe200078e00ff */
[----:B------:R-:W-:Y:S03]  /*b5b0*/  STL [R1+0x948], R48 ;  /* 0x0009483001007387 */ /* 0x000fe60000100800 */
[----:B------:R-:W-:Y:S01]  /*b5c0*/  VIADD R72, R58, 0xffffffb0 ;  /* 0xffffffb03a487836 */ /* 0x000fe20000000000 */
[----:B------:R-:W-:Y:S01]  /*b5d0*/  STL.64 [R1+0x1d0], R46 ;  /* 0x0001d02e01007387 */ /* 0x000fe20000100a00 */
[----:B------:R-:W-:-:S02]  /*b5e0*/  IMAD.MOV R75, RZ, RZ, -R75 ;  /* 0x000000ffff4b7224 */ /* 0x000fc400078e0a4b */
[----:B------:R-:W-:Y:S01]  /*b5f0*/  @!P3 IMAD.IADD R70, R70, 0x1, -R2 ;  /* 0x000000014646b824 */ /* 0x000fe200078e0a02 */
[----:B------:R-:W-:Y:S01]  /*b600*/  STL.64 [R1+0x1c8], R44 ;  /* 0x0001c82c01007387 */ /* 0x000fe20000100a00 */
[----:B------:R-:W-:Y:S02]  /*b610*/  ISETP.GE.U32.AND P3, PT, R72, 0x7fffff31, PT ;  /* 0x7fffff314800780c */ /* 0x000fe40003f66070 */
[----:B------:R-:W-:Y:S02]  /*b620*/  PRMT R40, RZ, 0x7610, R40 ;  /* 0x00007610ff287816 */ /* 0x000fe40000000028 */
[----:B------:R-:W-:Y:S01]  /*b630*/  PRMT R41, RZ, 0x7610, R41 ;  /* 0x00007610ff297816 */ /* 0x000fe20000000029 */
[----:B--2---:R1:W-:Y:S02]  /*b640*/  STL [R1+0x93c], R8 ;  /* 0x00093c0801007387 */ /* 0x0043e40000100800 */
[----:B-1----:R-:W-:Y:S02]  /*b650*/  IMAD.MOV.U32 R8, RZ, RZ, R71 ;  /* 0x000000ffff087224 */ /* 0x002fe400078e0047 */
[----:B------:R-:W-:-:S02]  /*b660*/  IMAD R71, R2, R75, R74 ;  /* 0x0000004b02477224 */ /* 0x000fc400078e024a */
[----:B------:R-:W-:-:S04]  /*b670*/  IMAD R74, R66, 0x4f, RZ ;  /* 0x0000004f424a7824 */ /* 0x000fc800078e02ff */
[----:B0-----:R-:W-:-:S04]  /*b680*/  IMAD.WIDE R44, R74, 0x2, R62 ;  /* 0x000000024a2c7825 */ /* 0x001fc800078e023e */
[----:B------:R-:W-:Y:S01]  /*b690*/  IMAD.WIDE R46, R74, 0x2, R64 ;  /* 0x000000024a2e7825 */ /* 0x000fe200078e0240 */
[----:B------:R0:W2:Y:S04]  /*b6a0*/  @!P3 LDG.E.U16 R40, desc[UR20][R44.64] ;  /* 0x000000142c28b981 */ /* 0x0000a8000c1e1500 */
[----:B------:R-:W4:Y:S01]  /*b6b0*/  @!P3 LDG.E.U16 R41, desc[UR20][R46.64] ;  /* 0x000000142e29b981 */ /* 0x000f22000c1e1500 */
[----:B------:R-:W-:Y:S01]  /*b6c0*/  IMAD.HI.U32 R76, R0, R69, RZ ;  /* 0x00000045004c7227 */ /* 0x000fe200078e00ff */
[----:B------:R-:W-:-:S03]  /*b6d0*/  ISETP.GE.AND P6, PT, R73, RZ, PT ;  /* 0x000000ff4900720c */ /* 0x000fc60003fc6270 */
[----:B------:R-:W-:-:S04]  /*b6e0*/  IMAD.MOV R73, RZ, RZ, -R76 ;  /* 0x000000ffff497224 */ /* 0x000fc800078e0a4c */
[----:B------:R-:W-:Y:S02]  /*b6f0*/  IMAD R69, R2, R73, R69 ;  /* 0x0000004902457224 */ /* 0x000fe400078e0245 */
[----:B------:R-:W-:-:S03]  /*b700*/  @!P2 IMAD.MOV R8, RZ, RZ, -R8 ;  /* 0x000000ffff08a224 */ /* 0x000fc600078e0a08 */
[----:B------:R-:W-:Y:S01]  /*b710*/  ISETP.GT.U32.AND P2, PT, R2, R69, PT ;  /* 0x000000450200720c */ /* 0x000fe20003f44070 */
[----:B------:R-:W-:Y:S02]  /*b720*/  VIADD R75, R58, 0xffffffa9 ;  /* 0xffffffa93a4b7836 */ /* 0x000fe40000000000 */
[----:B------:R-:W-:Y:S01]  /*b730*/  IMAD R76, R66, 0x56, RZ ;  /* 0x00000056424c7824 */ /* 0x000fe200078e02ff */
[----:B------:R-:W-:-:S09]  /*b740*/  PRMT R4, RZ, 0x7610, R4 ;  /* 0x00007610ff047816 */ /* 0x000fd20000000004 */
[----:B------:R-:W-:Y:S01]  /*b750*/  @!P2 IMAD.IADD R69, R69, 0x1, -R2 ;  /* 0x000000014545a824 */ /* 0x000fe200078e0a02 */
[----:B------:R-:W-:Y:S01]  /*b760*/  ISETP.GE.U32.AND P2, PT, R75, 0x7fffff2a, PT ;  /* 0x7fffff2a4b00780c */ /* 0x000fe20003f46070 */
[----:B---3--:R-:W-:Y:S04]  /*b770*/  STL [R1+0x938], R6 ;  /* 0x0009380601007387 */ /* 0x008fe80000100800 */
[----:B------:R-:W-:Y:S04]  /*b780*/  STL.64 [R1+0x1c0], R46 ;  /* 0x0001c02e01007387 */ /* 0x000fe80000100a00 */
[----:B------:R0:W-:Y:S01]  /*b790*/  STL.64 [R1+0x1b8], R44 ;  /* 0x0001b82c01007387 */ /* 0x0001e20000100a00 */
[----:B------:R-:W-:Y:S01]  /*b7a0*/  PRMT R43, RZ, 0x7610, R43 ;  /* 0x00007610ff2b7816 */ /* 0x000fe2000000002b */
[----:B0-----:R-:W-:-:S05]  /*b7b0*/  IMAD.WIDE R44, R76, 0x2, R64 ;  /* 0x000000024c2c7825 */ /* 0x001fca00078e0240 */
[----:B------:R-:W3:Y:S04]  /*b7c0*/  @!P2 LDG.E.U16 R43, desc[UR20][R44.64] ;  /* 0x000000142c2ba981 */ /* 0x000ee8000c1e1500 */
[----:B--2---:R-:W-:Y:S04]  /*b7d0*/  STL [R1+0x928], R40 ;  /* 0x0009282801007387 */ /* 0x004fe80000100800 */
[----:B----4-:R0:W-:Y:S02]  /*b7e0*/  STL [R1+0x92c], R41 ;  /* 0x00092c2901007387 */ /* 0x0101e40000100800 */
[----:B0-----:R-:W-:-:S05]  /*b7f0*/  IMAD.WIDE R40, R76, 0x2, R62 ;  /* 0x000000024c287825 */ /* 0x001fca00078e023e */
[----:B------:R0:W2:Y:S01]  /*b800*/  @!P2 LDG.E.U16 R4, desc[UR20][R40.64] ;  /* 0x000000142804a981 */ /* 0x0000a2000c1e1500 */
[----:B------:R-:W-:-:S05]  /*b810*/  MOV R6, R70 ;  /* 0x0000004600067202 */ /* 0x000fca0000000f00 */
[----:B------:R-:W-:Y:S01]  /*b820*/  @!P5 IMAD.MOV R6, RZ, RZ, -R6 ;  /* 0x000000ffff06d224 */ /* 0x000fe200078e0a06 */
[C---:B------:R-:W-:Y:S02]  /*b830*/  ISETP.GT.U32.AND P5, PT, R2.reuse, R68, PT ;  /* 0x000000440200720c */ /* 0x040fe40003fa4070 */
[----:B------:R-:W-:-:S11]  /*b840*/  ISETP.GT.U32.AND P3, PT, R2, R69, PT ;  /* 0x000000450200720c */ /* 0x000fd60003f64070 */
[----:B------:R-:W-:-:S05]  /*b850*/  @!P5 IMAD.IADD R68, R68, 0x1, -R2 ;  /* 0x000000014444d824 */ /* 0x000fca00078e0a02 */
[----:B------:R-:W-:Y:S01]  /*b860*/  ISETP.GT.U32.AND P5, PT, R2, R68, PT ;  /* 0x000000440200720c */ /* 0x000fe20003fa4070 */
[----:B------:R-:W-:Y:S01]  /*b870*/  @!P3 IMAD.IADD R69, R69, 0x1, -R2 ;  /* 0x000000014545b824 */ /* 0x000fe200078e0a02 */
[----:B------:R-:W-:Y:S01]  /*b880*/  STL.64 [R1+0x150], R44 ;  /* 0x0001502c01007387 */ /* 0x000fe20000100a00 */
[----:B------:R-:W-:-:S03]  /*b890*/  VIADD R77, R58, 0xffffffa8 ;  /* 0xffffffa83a4d7836 */ /* 0x000fc60000000000 */
[----:B------:R0:W-:Y:S01]  /*b8a0*/  STL.64 [R1+0x148], R40 ;  /* 0x0001482801007387 */ /* 0x0001e20000100a00 */
[----:B------:R-:W-:Y:S01]  /*b8b0*/  ISETP.GT.U32.AND P2, PT, R2, R71, PT ;  /* 0x000000470200720c */ /* 0x000fe20003f44070 */
[----:B------:R-:W-:-:S05]  /*b8c0*/  VIADD R74, R57, 0x2d ;  /* 0x0000002d394a7836 */ /* 0x000fca0000000000 */
[----:B------:R-:W-:-:S04]  /*b8d0*/  @!P5 IMAD.IADD R68, R68, 0x1, -R2 ;  /* 0x000000014444d824 */ /* 0x000fc800078e0a02 */
[----:B------:R-:W-:Y:S01]  /*b8e0*/  IMAD.MOV.U32 R91, RZ, RZ, R68 ;  /* 0x000000ffff5b7224 */ /* 0x000fe200078e0044 */
[----:B------:R-:W-:-:S03]  /*b8f0*/  IABS R75, R74 ;  /* 0x0000004a004b7213 */ /* 0x000fc60000000000 */
[----:B------:R-:W-:Y:S01]  /*b900*/  @!P6 IMAD.MOV R91, RZ, RZ, -R91 ;  /* 0x000000ffff5be224 */ /* 0x000fe200078e0a5b */
[----:B------:R-:W-:Y:S01]  /*b910*/  ISETP.GE.AND P6, PT, R74, RZ, PT ;  /* 0x000000ff4a00720c */ /* 0x000fe20003fc6270 */
[----:B------:R-:W-:Y:S01]  /*b920*/  IMAD R74, R66, 0x57, RZ ;  /* 0x00000057424a7824 */ /* 0x000fe200078e02ff */
[----:B------:R-:W-:Y:S02]  /*b930*/  PRMT R28, RZ, 0x7610, R28 ;  /* 0x00007610ff1c7816 */ /* 0x000fe4000000001c */
[----:B------:R-:W-:Y:S01]  /*b940*/  PRMT R29, RZ, 0x7610, R29 ;  /* 0x00007610ff1d7816 */ /* 0x000fe2000000001d */
[----:B0-----:R-:W-:Y:S01]  /*b950*/  IMAD.WIDE R40, R74, 0x2, R62 ;  /* 0x000000024a287825 */ /* 0x001fe200078e023e */
[----:B------:R-:W-:-:S03]  /*b960*/  @!P2 IADD3 R71, PT, PT, R71, -R2, RZ ;  /* 0x800000024747a210 */ /* 0x000fc60007ffe0ff */
[----:B------:R-:W-:Y:S01]  /*b970*/  IMAD.WIDE R44, R74, 0x2, R64 ;  /* 0x000000024a2c7825 */ /* 0x000fe200078e0240 */
[----:B------:R-:W-:-:S03]  /*b980*/  ISETP.GT.U32.AND P2, PT, R2, R71, PT ;  /* 0x000000470200720c */ /* 0x000fc60003f44070 */
[----:B------:R-:W-:-:S10]  /*b990*/  VIADD R74, R58, 0xffffffa1 ;  /* 0xffffffa13a4a7836 */ /* 0x000fd40000000000 */
[----:B------:R-:W-:-:S04]  /*b9a0*/  @!P2 IMAD.IADD R71, R71, 0x1, -R2 ;  /* 0x000000014747a824 */ /* 0x000fc800078e0a02 */
[----:B------:R-:W-:-:S04]  /*b9b0*/  IMAD.MOV.U32 R90, RZ, RZ, R71 ;  /* 0x000000ffff5a7224 */ /* 0x000fc800078e0047 */
[----:B------:R-:W-:Y:S01]  /*b9c0*/  @!P4 IMAD.MOV R90, RZ, RZ, -R90 ;  /* 0x000000ffff5ac224 */ /* 0x000fe200078e0a5a */
[----:B------:R-:W-:Y:S01]  /*b9d0*/  ISETP.GE.U32.AND P4, PT, R74, 0x7fffff22, PT ;  /* 0x7fffff224a00780c */ /* 0x000fe20003f86070 */
[----:B------:R-:W-:Y:S01]  /*b9e0*/  IMAD R74, R66, 0x5e, RZ ;  /* 0x0000005e424a7824 */ /* 0x000fe200078e02ff */
[----:B------:R-:W-:Y:S02]  /*b9f0*/  PRMT R38, RZ, 0x7610, R38 ;  /* 0x00007610ff267816 */ /* 0x000fe40000000026 */
[----:B------:R-:W-:Y:S01]  /*ba00*/  PRMT R37, RZ, 0x7610, R37 ;  /* 0x00007610ff257816 */ /* 0x000fe20000000025 */
[----:B------:R-:W-:-:S08]  /*ba10*/  IMAD.WIDE R46, R74, 0x2, R64 ;  /* 0x000000024a2e7825 */ /* 0x000fd000078e0240 */
[----:B------:R-:W4:Y:S04]  /*ba20*/  @!P4 LDG.E.U16 R38, desc[UR20][R46.64] ;  /* 0x000000142e26c981 */ /* 0x000f28000c1e1500 */
[----:B--2---:R0:W-:Y:S02]  /*ba30*/  STL [R1+0x918], R4 ;  /* 0x0009180401007387 */ /* 0x0041e40000100800 */
[----:B0-----:R-:W-:-:S04]  /*ba40*/  IMAD.MOV.U32 R4, RZ, RZ, R69 ;  /* 0x000000ffff047224 */ /* 0x001fc800078e0045 */
[----:B------:R-:W-:Y:S01]  /*ba50*/  @!P0 IMAD.MOV R4, RZ, RZ, -R4 ;  /* 0x000000ffff048224 */ /* 0x000fe200078e0a04 */
[----:B------:R-:W-:-:S13]  /*ba60*/  ISETP.GE.U32.AND P0, PT, R77, 0x7fffff29, PT ;  /* 0x7fffff294d00780c */ /* 0x000fda0003f06070 */
[----:B------:R-:W2:Y:S04]  /*ba70*/  @!P0 LDG.E.U16 R28, desc[UR20][R40.64] ;  /* 0x00000014281c8981 */ /* 0x000ea8000c1e1500 */
[----:B------:R0:W4:Y:S04]  /*ba80*/  @!P0 LDG.E.U16 R29, desc[UR20][R44.64] ;  /* 0x000000142c1d8981 */ /* 0x000128000c1e1500 */
[----:B---3--:R-:W-:Y:S04]  /*ba90*/  STL [R1+0x91c], R43 ;  /* 0x00091c2b01007387 */ /* 0x008fe80000100800 */
[----:B------:R0:W-:Y:S02]  /*baa0*/  STL.64 [R1+0x140], R44 ;  /* 0x0001402c01007387 */ /* 0x0001e40000100a00 */
[----:B0-----:R-:W-:-:S05]  /*bab0*/  IMAD.WIDE R44, R74, 0x2, R62 ;  /* 0x000000024a2c7825 */ /* 0x001fca00078e023e */
[----:B------:R-:W3:Y:S01]  /*bac0*/  @!P4 LDG.E.U16 R37, desc[UR20][R44.64] ;  /* 0x000000142c25c981 */ /* 0x000ee2000c1e1500 */
[----:B------:R-:W-:-:S05]  /*bad0*/  VIADD R72, R57, 0x2c ;  /* 0x0000002c39487836 */ /* 0x000fca0000000000 */
[----:B------:R-:W-:-:S05]  /*bae0*/  IABS R73, R72 ;  /* 0x0000004800497213 */ /* 0x000fca0000000000 */
[----:B------:R-:W-:-:S04]  /*baf0*/  IMAD.HI.U32 R70, R0, R73, RZ ;  /* 0x0000004900467227 */ /* 0x000fc800078e00ff */
[----:B------:R-:W-:-:S04]  /*bb00*/  IMAD.MOV R76, RZ, RZ, -R70 ;  /* 0x000000ffff4c7224 */ /* 0x000fc800078e0a46 */
[----:B------:R-:W-:Y:S02]  /*bb10*/  IMAD R69, R2, R76, R73 ;  /* 0x0000004c02457224 */ /* 0x000fe400078e0249 */
[----:B------:R-:W-:-:S03]  /*bb20*/  IMAD.MOV.U32 R70, RZ, RZ, R75 ;  /* 0x000000ffff467224 */ /* 0x000fc600078e004b */
[----:B------:R-:W-:Y:S01]  /*bb30*/  ISETP.GT.U32.AND P5, PT, R2, R69, PT ;  /* 0x000000450200720c */ /* 0x000fe20003fa4070 */
[----:B------:R-:W-:Y:S01]  /*bb40*/  IMAD.HI.U32 R73, R0, R70, RZ ;  /* 0x0000004600497227 */ /* 0x000fe200078e00ff */
[----:B------:R-:W-:-:S03]  /*bb50*/  ISETP.GE.AND P3, PT, R72, RZ, PT ;  /* 0x000000ff4800720c */ /* 0x000fc60003f66270 */
[----:B------:R-:W-:Y:S02]  /*bb60*/  VIADD R72, R57, 0x2e ;  /* 0x0000002e39487836 */ /* 0x000fe40000000000 */
[----:B------:R-:W-:-:S03]  /*bb70*/  IMAD.MOV R73, RZ, RZ, -R73 ;  /* 0x000000ffff497224 */ /* 0x000fc600078e0a49 */
[----:B------:R-:W-:Y:S01]  /*bb80*/  IABS R75, R72 ;  /* 0x00000048004b7213 */ /* 0x000fe20000000000 */
[C---:B------:R-:W-:Y:S02]  /*bb90*/  IMAD R70, R2.reuse, R73, R70 ;  /* 0x0000004902467224 */ /* 0x040fe400078e0246 */
[----:B------:R-:W-:Y:S02]  /*bba0*/  @!P5 IMAD.IADD R69, R69, 0x1, -R2 ;  /* 0x000000014545d824 */ /* 0x000fe400078e0a02 */
[----:B------:R-:W-:Y:S01]  /*bbb0*/  IMAD.MOV.U32 R68, RZ, RZ, R75 ;  /* 0x000000ffff447224 */ /* 0x000fe200078e004b */
[C---:B------:R-:W-:Y:S02]  /*bbc0*/  ISETP.GT.U32.AND P0, PT, R2.reuse, R70, PT ;  /* 0x000000460200720c */ /* 0x040fe40003f04070 */
[----:B------:R-:W-:Y:S01]  /*bbd0*/  ISETP.GT.U32.AND P5, PT, R2, R69, PT ;  /* 0x000000450200720c */ /* 0x000fe20003fa4070 */
[----:B------:R-:W-:Y:S01]  /*bbe0*/  IMAD.HI.U32 R73, R0, R68, RZ ;  /* 0x0000004400497227 */ /* 0x000fe200078e00ff */
[----:B------:R-:W-:-:S03]  /*bbf0*/  ISETP.GE.AND P2, PT, R72, RZ, PT ;  /* 0x000000ff4800720c */ /* 0x000fc60003f46270 */
[----:B------:R-:W-:Y:S02]  /*bc00*/  IMAD.MOV R73, RZ, RZ, -R73 ;  /* 0x000000ffff497224 */ /* 0x000fe400078e0a49 */
[----:B------:R-:W-:Y:S02]  /*bc10*/  VIADD R72, R57, 0x2f ;  /* 0x0000002f39487836 */ /* 0x000fe40000000000 */
[----:B------:R-:W-:Y:S02]  /*bc20*/  IMAD R68, R2, R73, R68 ;  /* 0x0000004902447224 */ /* 0x000fe400078e0244 */
[----:B------:R-:W-:Y:S01]  /*bc30*/  VIADD R73, R58, 0xffffffa0 ;  /* 0xffffffa03a497836 */ /* 0x000fe20000000000 */
[----:B------:R-:W-:Y:S01]  /*bc40*/  IABS R71, R72 ;  /* 0x0000004800477213 */ /* 0x000fe20000000000 */
[----:B------:R-:W-:Y:S01]  /*bc50*/  @!P0 IMAD.IADD R70, R70, 0x1, -R2 ;  /* 0x0000000146468824 */ /* 0x000fe200078e0a02 */
[----:B------:R-:W-:Y:S02]  /*bc60*/  @!P5 IADD3 R69, PT, PT, R69, -R2, RZ ;  /* 0x800000024545d210 */ /* 0x000fe40007ffe0ff */
[----:B------:R-:W-:-:S02]  /*bc70*/  ISETP.GT.U32.AND P5, PT, R2, R68, PT ;  /* 0x000000440200720c */ /* 0x000fc40003fa4070 */
[----:B------:R-:W-:Y:S01]  /*bc80*/  ISETP.GE.U32.AND P0, PT, R73, 0x7fffff21, PT ;  /* 0x7fffff214900780c */ /* 0x000fe20003f06070 */
[----:B------:R-:W-:Y:S01]  /*bc90*/  IMAD.HI.U32 R73, R0, R71, RZ ;  /* 0x0000004700497227 */ /* 0x000fe200078e00ff */
[----:B------:R-:W-:-:S03]  /*bca0*/  ISETP.GT.U32.AND P4, PT, R2, R70, PT ;  /* 0x000000460200720c */ /* 0x000fc60003f84070 */
[----:B------:R-:W-:Y:S01]  /*bcb0*/  IMAD.MOV R73, RZ, RZ, -R73 ;  /* 0x000000ffff497224 */ /* 0x000fe200078e0a49 */
[----:B------:R0:W-:Y:S01]  /*bcc0*/  STL.64 [R1+0x138], R40 ;  /* 0x0001382801007387 */ /* 0x0001e20000100a00 */
[----:B------:R-:W-:Y:S02]  /*bcd0*/  IMAD R75, R66, 0x5f, RZ ;  /* 0x0000005f424b7824 */ /* 0x000fe400078e02ff */
[----:B------:R-:W-:Y:S01]  /*bce0*/  IMAD R71, R2, R73, R71 ;  /* 0x0000004902477224 */ /* 0x000fe200078e0247 */
[----:B------:R-:W-:Y:S01]  /*bcf0*/  STL.64 [R1+0xd0], R46 ;  /* 0x0000d02e01007387 */ /* 0x000fe20000100a00 */
[----:B------:R-:W-:Y:S01]  /*bd00*/  @!P5 IMAD.IADD R68, R68, 0x1, -R2 ;  /* 0x000000014444d824 */ /* 0x000fe200078e0a02 */
[----:B------:R-:W-:Y:S01]  /*bd10*/  PRMT R31, RZ, 0x7610, R31 ;  /* 0x00007610ff1f7816 */ /* 0x000fe2000000001f */
[----:B------:R-:W-:Y:S01]  /*bd20*/  IMAD.MOV.U32 R89, RZ, RZ, R69 ;  /* 0x000000ffff597224 */ /* 0x000fe200078e0045 */
[----:B------:R-:W-:Y:S01]  /*bd30*/  PRMT R22, RZ, 0x7610, R22 ;  /* 0x00007610ff167816 */ /* 0x000fe20000000016 */
[----:B------:R-:W-:-:S02]  /*bd40*/  VIADD R74, R58, 0xffffff99 ;  /* 0xffffff993a4a7836 */ /* 0x000fc40000000000 */
[----:B------:R-:W-:Y:S01]  /*bd50*/  @!P4 IMAD.IADD R70, R70, 0x1, -R2 ;  /* 0x000000014646c824 */ /* 0x000fe200078e0a02 */
[C---:B------:R-:W-:Y:S01]  /*bd60*/  ISETP.GT.U32.AND P4, PT, R2.reuse, R71, PT ;  /* 0x000000470200720c */ /* 0x040fe20003f84070 */
[----:B0-----:R-:W-:Y:S01]  /*bd70*/  IMAD.WIDE R40, R75, 0x2, R64 ;  /* 0x000000024b287825 */ /* 0x001fe200078e0240 */
[----:B------:R-:W-:-:S03]  /*bd80*/  ISETP.GT.U32.AND P5, PT, R2, R68, PT ;  /* 0x000000440200720c */ /* 0x000fc60003fa4070 */
[----:B------:R-:W-:Y:S01]  /*bd90*/  @!P3 IMAD.MOV R89, RZ, RZ, -R89 ;  /* 0x000000ffff59b224 */ /* 0x000fe200078e0a59 */
[----:B------:R-:W-:Y:S01]  /*bda0*/  ISETP.GE.U32.AND P3, PT, R74, 0x7fffff1a, PT ;  /* 0x7fffff1a4a00780c */ /* 0x000fe20003f66070 */
[----:B------:R0:W3:Y:S01]  /*bdb0*/  @!P0 LDG.E.U16 R31, desc[UR20][R40.64] ;  /* 0x00000014281f8981 */ /* 0x0000e2000c1e1500 */
[----:B------:R-:W-:Y:S02]  /*bdc0*/  VIADD R69, R57, 0x31 ;  /* 0x0000003139457836 */ /* 0x000fe40000000000 */
[----:B------:R-:W-:Y:S01]  /*bdd0*/  IMAD R76, R66, 0x66, RZ ;  /* 0x00000066424c7824 */ /* 0x000fe200078e02ff */
[----:B------:R-:W-:Y:S02]  /*bde0*/  PRMT R14, RZ, 0x7610, R14 ;  /* 0x00007610ff0e7816 */ /* 0x000fe4000000000e */
[----:B------:R-:W-:Y:S02]  /*bdf0*/  PRMT R9, RZ, 0x7610, R9 ;  /* 0x00007610ff097816 */ /* 0x000fe40000000009 */
[----:B------:R-:W-:Y:S01]  /*be00*/  IABS R74, R69 ;  /* 0x00000045004a7213 */ /* 0x000fe20000000000 */
[----:B------:R-:W-:Y:S01]  /*be10*/  @!P5 IMAD.IADD R68, R68, 0x1, -R2 ;  /* 0x000000014444d824 */ /* 0x000fe200078e0a02 */
[----:B------:R-:W-:-:S02]  /*be20*/  @!P4 IADD3 R71, PT, PT, R71, -R2, RZ ;  /* 0x800000024747c210 */ /* 0x000fc40007ffe0ff */
[----:B------:R-:W-:Y:S02]  /*be30*/  ISETP.GE.AND P4, PT, R69, RZ, PT ;  /* 0x000000ff4500720c */ /* 0x000fe40003f86270 */
[----:B------:R-:W-:Y:S01]  /*be40*/  PRMT R60, RZ, 0x7610, R60 ;  /* 0x00007610ff3c7816 */ /* 0x000fe2000000003c */
[----:B--2---:R-:W-:Y:S04]  /*be50*/  STL [R1+0x910], R28 ;  /* 0x0009101c01007387 */ /* 0x004fe80000100800 */
[----:B----4-:R1:W-:Y:S02]  /*be60*/  STL [R1+0x914], R29 ;  /* 0x0009141d01007387 */ /* 0x0103e40000100800 */
[----:B-1----:R-:W-:Y:S02]  /*be70*/  IMAD.WIDE R28, R75, 0x2, R62 ;  /* 0x000000024b1c7825 */ /* 0x002fe400078e023e */
[----:B------:R-:W-:Y:S04]  /*be80*/  STL.64 [R1+0xc8], R44 ;  /* 0x0000c82c01007387 */ /* 0x000fe80000100a00 */
[----:B------:R1:W2:Y:S01]  /*be90*/  @!P0 LDG.E.U16 R22, desc[UR20][R28.64] ;  /* 0x000000141c168981 */ /* 0x0002a2000c1e1500 */
[----:B------:R-:W-:Y:S01]  /*bea0*/  ISETP.GE.AND P0, PT, R72, RZ, PT ;  /* 0x000000ff4800720c */ /* 0x000fe20003f06270 */
[----:B------:R-:W-:-:S02]  /*beb0*/  VIADD R72, R57, 0x30 ;  /* 0x0000003039487836 */ /* 0x000fc40000000000 */
[----:B------:R0:W-:Y:S03]  /*bec0*/  STL.64 [R1+0xc0], R40 ;  /* 0x0000c02801007387 */ /* 0x0001e60000100a00 */
[----:B------:R-:W-:Y:S01]  /*bed0*/  IABS R73, R72 ;  /* 0x0000004800497213 */ /* 0x000fe20000000000 */
[----:B------:R1:W-:Y:S01]  /*bee0*/  STL.64 [R1+0xb8], R28 ;  /* 0x0000b81c01007387 */ /* 0x0003e20000100a00 */
[----:B------:R-:W-:Y:S01]  /*bef0*/  ISETP.GE.AND P5, PT, R72, RZ, PT ;  /* 0x000000ff4800720c */ /* 0x000fe20003fa6270 */
[----:B------:R-:W-:-:S04]  /*bf00*/  IMAD.HI.U32 R75, R0, R74, RZ ;  /* 0x0000004a004b7227 */ /* 0x000fc800078e00ff */
[----:B0-----:R-:W-:-:S04]  /*bf10*/  IMAD.WIDE R40, R76, 0x2, R64 ;  /* 0x000000024c287825 */ /* 0x001fc800078e0240 */
[----:B-1----:R-:W-:Y:S01]  /*bf20*/  IMAD.WIDE R28, R76, 0x2, R62 ;  /* 0x000000024c1c7825 */ /* 0x002fe200078e023e */
[----:B------:R0:W4:Y:S03]  /*bf30*/  @!P3 LDG.E.U16 R14, desc[UR20][R40.64] ;  /* 0x00000014280eb981 */ /* 0x000126000c1e1500 */
[----:B------:R-:W-:Y:S01]  /*bf40*/  IMAD.HI.U32 R72, R0, R73, RZ ;  /* 0x0000004900487227 */ /* 0x000fe200078e00ff */
[----:B------:R1:W4:Y:S01]  /*bf50*/  @!P3 LDG.E.U16 R9, desc[UR20][R28.64] ;  /* 0x000000141c09b981 */ /* 0x000322000c1e1500 */
[----:B------:R-:W-:Y:S02]  /*bf60*/  ISETP.GT.U32.AND P3, PT, R2, R71, PT ;  /* 0x000000470200720c */ /* 0x000fe40003f64070 */
[----:B------:R-:W-:Y:S02]  /*bf70*/  IMAD.MOV R72, RZ, RZ, -R72 ;  /* 0x000000ffff487224 */ /* 0x000fe400078e0a48 */
[----:B------:R-:W-:-:S02]  /*bf80*/  IMAD.MOV R75, RZ, RZ, -R75 ;  /* 0x000000ffff4b7224 */ /* 0x000fc400078e0a4b */
[C---:B------:R-:W-:Y:S02]  /*bf90*/  IMAD R69, R2.reuse, R72, R73 ;  /* 0x0000004802457224 */ /* 0x040fe400078e0249 */
[----:B------:R-:W-:Y:S02]  /*bfa0*/  IMAD R73, R2, R75, R74 ;  /* 0x0000004b02497224 */ /* 0x000fe400078e024a */
[----:B------:R-:W-:Y:S01]  /*bfb0*/  VIADD R74, R58, 0xffffff98 ;  /* 0xffffff983a4a7836 */ /* 0x000fe20000000000 */
[----:B------:R-:W-:Y:S02]  /*bfc0*/  STL [R1+0x904], R38 ;  /* 0x0009042601007387 */ /* 0x000fe40000100800 */
[----:B------:R-:W-:Y:S02]  /*bfd0*/  @!P3 IMAD.IADD R71, R71, 0x1, -R2 ;  /* 0x000000014747b824 */ /* 0x000fe400078e0a02 */
[----:B------:R-:W-:Y:S01]  /*bfe0*/  ISETP.GE.U32.AND P3, PT, R74, 0x7fffff19, PT ;  /* 0x7fffff194a00780c */ /* 0x000fe20003f66070 */
[----:B---3--:R3:W-:Y:S04]  /*bff0*/  STL [R1+0x900], R37 ;  /* 0x0009002501007387 */ /* 0x0087e80000100800 */
[----:B------:R0:W-:Y:S01]  /*c000*/  STL.64 [R1+0x50], R40 ;  /* 0x0000502801007387 */ /* 0x0001e20000100a00 */
[----:B---3--:R-:W-:-:S02]  /*c010*/  IMAD.MOV.U32 R37, RZ, RZ, R68 ;  /* 0x000000ffff257224 */ /* 0x008fc400078e0044 */
[----:B------:R-:W-:-:S04]  /*c020*/  IMAD R68, R66, 0x67, RZ ;  /* 0x0000006742447824 */ /* 0x000fc800078e02ff */
[----:B0-----:R-:W-:-:S05]  /*c030*/  IMAD.WIDE R40, R68, 0x2, R64 ;  /* 0x0000000244287825 */ /* 0x001fca00078e0240 */
[----:B------:R-:W3:Y:S01]  /*c040*/  @!P3 LDG.E.U16 R60, desc[UR20][R40.64] ;  /* 0x00000014283cb981 */ /* 0x000ee2000c1e1500 */
[----:B------:R-:W-:Y:S01]  /*c050*/  @!P2 IMAD.MOV R37, RZ, RZ, -R37 ;  /* 0x000000ffff25a224 */ /* 0x000fe200078e0a25 */
[----:B------:R-:W-:Y:S02]  /*c060*/  ISETP.GT.U32.AND P2, PT, R2, R69, PT ;  /* 0x000000450200720c */ /* 0x000fe40003f44070 */
[----:B------:R1:W-:Y:S01]  /*c070*/  STL.64 [R1+0x48], R28 ;  /* 0x0000481c01007387 */ /* 0x0003e20000100a00 */
[----:B------:R-:W-:-:S10]  /*c080*/  VIADD R78, R57, 0x33 ;  /* 0x00000033394e7836 */ /* 0x000fd40000000000 */
[----:B------:R-:W-:Y:S01]  /*c090*/  @!P2 IMAD.IADD R69, R69, 0x1, -R2 ;  /* 0x000000014545a824 */ /* 0x000fe200078e0a02 */
[----:B------:R-:W-:-:S04]  /*c0a0*/  IABS R77, R78 ;  /* 0x0000004e004d7213 */ /* 0x000fc80000000000 */
[----:B------:R-:W-:Y:S01]  /*c0b0*/  ISETP.GT.U32.AND P2, PT, R2, R69, PT ;  /* 0x000000450200720c */ /* 0x000fe20003f44070 */
[----:B------:R-:W-:Y:S01]  /*c0c0*/  STL [R1+0x90c], R31 ;  /* 0x00090c1f01007387 */ /* 0x000fe20000100800 */
[----:B------:R-:W-:Y:S01]  /*c0d0*/  IMAD.MOV.U32 R54, RZ, RZ, R71 ;  /* 0x000000ffff367224 */ /* 0x000fe200078e0047 */
[----:B------:R-:W-:Y:S01]  /*c0e0*/  IADD3 R71, PT, PT, R58, -0x6f, RZ ;  /* 0xffffff913a477810 */ /* 0x000fe20007ffe0ff */
[----:B-1----:R-:W-:-:S04]  /*c0f0*/  IMAD.WIDE R28, R68, 0x2, R62 ;  /* 0x00000002441c7825 */ /* 0x002fc800078e023e */
[----:B------:R-:W-:-:S04]  /*c100*/  IMAD.HI.U32 R68, R0, R77, RZ ;  /* 0x0000004d00447227 */ /* 0x000fc800078e00ff */
[----:B------:R-:W-:Y:S01]  /*c110*/  @!P0 IMAD.MOV R54, RZ, RZ, -R54 ;  /* 0x000000ffff368224 */ /* 0x000fe200078e0a36 */
[----:B------:R-:W-:Y:S01]  /*c120*/  ISETP.GE.U32.AND P0, PT, R71, 0x7fffff12, PT ;  /* 0x7fffff124700780c */ /* 0x000fe20003f06070 */
[----:B------:R-:W-:Y:S02]  /*c130*/  IMAD.MOV R68, RZ, RZ, -R68 ;  /* 0x000000ffff447224 */ /* 0x000fe400078e0a44 */
[----:B------:R-:W-:Y:S01]  /*c140*/  @!P2 IMAD.IADD R69, R69, 0x1, -R2 ;  /* 0x000000014545a824 */ /* 0x000fe200078e0a02 */
[----:B------:R-:W-:Y:S01]  /*c150*/  PRMT R59, RZ, 0x7610, R59 ;  /* 0x00007610ff3b7816 */ /* 0x000fe2000000003b */
[----:B------:R-:W-:-:S05]  /*c160*/  IMAD R77, R2, R68, R77 ;  /* 0x00000044024d7224 */ /* 0x000fca00078e024d */
[----:B------:R-:W3:Y:S04]  /*c170*/  @!P3 LDG.E.U16 R59, desc[UR20][R28.64] ;  /* 0x000000141c3bb981 */ /* 0x000ee8000c1e1500 */
[----:B--2---:R0:W-:Y:S02]  /*c180*/  STL [R1+0x908], R22 ;  /* 0x0009081601007387 */ /* 0x0041e40000100800 */
[----:B0-----:R-:W-:Y:S02]  /*c190*/  IMAD.MOV.U32 R22, RZ, RZ, R70 ;  /* 0x000000ffff167224 */ /* 0x001fe400078e0046 */
[----:B------:R-:W-:Y:S02]  /*c1a0*/  VIADD R70, R57, 0x32 ;  /* 0x0000003239467836 */ /* 0x000fe40000000000 */
[----:B------:R-:W-:-:S03]  /*c1b0*/  @!P6 IMAD.MOV R22, RZ, RZ, -R22 ;  /* 0x000000ffff16e224 */ /* 0x000fc600078e0a16 */
[----:B------:R-:W-:Y:S02]  /*c1c0*/  IABS R72, R70 ;  /* 0x0000004600487213 */ /* 0x000fe40000000000 */
[----:B------:R-:W-:-:S03]  /*c1d0*/  ISETP.GE.AND P6, PT, R70, RZ, PT ;  /* 0x000000ff4600720c */ /* 0x000fc60003fc6270 */
[----:B------:R-:W-:Y:S01]  /*c1e0*/  IMAD.HI.U32 R70, R0, R72, RZ ;  /* 0x0000004800467227 */ /* 0x000fe200078e00ff */
[----:B------:R-:W-:Y:S03]  /*c1f0*/  STL.64 [R1+0x40], R40 ;  /* 0x0000402801007387 */ /* 0x000fe60000100a00 */
[----:B------:R-:W-:Y:S01]  /*c200*/  IMAD.MOV R70, RZ, RZ, -R70 ;  /* 0x000000ffff467224 */ /* 0x000fe200078e0a46 */
[----:B------:R-:W-:Y:S03]  /*c210*/  STL.64 [R1+0x38], R28 ;  /* 0x0000381c01007387 */ /* 0x000fe60000100a00 */
[----:B------:R-:W-:Y:S01]  /*c220*/  IMAD R72, R2, R70, R72 ;  /* 0x0000004602487224 */ /* 0x000fe200078e0248 */
[----:B----4-:R0:W-:Y:S01]  /*c230*/  STL [R1+0x8e8], R14 ;  /* 0x0008e80e01007387 */ /* 0x0101e20000100800 */
[----:B------:R-:W-:-:S03]  /*c240*/  IMAD R70, R66, 0x6e, RZ ;  /* 0x0000006e42467824 */ /* 0x000fc600078e02ff */
[----:B------:R-:W-:Y:S01]  /*c250*/  STL [R1+0x8e4], R9 ;  /* 0x0008e40901007387 */ /* 0x000fe20000100800 */
[----:B0-----:R-:W-:Y:S02]  /*c260*/  IMAD.MOV.U32 R14, RZ, RZ, R69 ;  /* 0x000000ffff0e7224 */ /* 0x001fe400078e0045 */
[----:B------:R-:W-:Y:S01]  /*c270*/  IMAD.WIDE R68, R70, 0x2, R64 ;  /* 0x0000000246447825 */ /* 0x000fe200078e0240 */
[----:B---3--:R0:W-:Y:S02]  /*c280*/  STL [R1+0x14d4], R60 ;  /* 0x0014d43c01007387 */ /* 0x0081e40000100800 */
[----:B0-----:R-:W-:-:S06]  /*c290*/  PRMT R60, RZ, 0x7610, R60 ;  /* 0x00007610ff3c7816 */ /* 0x001fcc000000003c */
[----:B------:R-:W2:Y:S01]  /*c2a0*/  @!P0 LDG.E.U16 R60, desc[UR20][R68.64] ;  /* 0x00000014443c8981 */ /* 0x000ea2000c1e1500 */
[C---:B------:R-:W-:Y:S02]  /*c2b0*/  ISETP.GT.U32.AND P3, PT, R2.reuse, R73, PT ;  /* 0x000000490200720c */ /* 0x040fe40003f64070 */
[C---:B------:R-:W-:Y:S01]  /*c2c0*/  ISETP.GT.U32.AND P2, PT, R2.reuse, R72, PT ;  /* 0x000000480200720c */ /* 0x040fe20003f44070 */
[----:B------:R-:W-:Y:S01]  /*c2d0*/  @!P5 IMAD.MOV R14, RZ, RZ, -R14 ;  /* 0x000000ffff0ed224 */ /* 0x000fe200078e0a0e */
[----:B------:R-:W-:-:S09]  /*c2e0*/  ISETP.GT.U32.AND P5, PT, R2, R77, PT ;  /* 0x0000004d0200720c */ /* 0x000fd20003fa4070 */
[----:B------:R-:W-:-:S05]  /*c2f0*/  @!P3 IMAD.IADD R73, R73, 0x1, -R2 ;  /* 0x000000014949b824 */ /* 0x000fca00078e0a02 */
[----:B------:R-:W-:Y:S01]  /*c300*/  ISETP.GT.U32.AND P3, PT, R2, R73, PT ;  /* 0x000000490200720c */ /* 0x000fe20003f64070 */
[----:B------:R-:W-:Y:S01]  /*c310*/  @!P2 IMAD.IADD R72, R72, 0x1, -R2 ;  /* 0x000000014848a824 */ /* 0x000fe200078e0a02 */
[----:B------:R-:W-:Y:S01]  /*c320*/  PRMT R3, RZ, 0x7610, R3 ;  /* 0x00007610ff037816 */ /* 0x000fe20000000003 */
[----:B------:R-:W-:Y:S01]  /*c330*/  VIADD R75, R57, 0x35 ;  /* 0x00000035394b7836 */ /* 0x000fe20000000000 */
[----:B------:R-:W-:Y:S02]  /*c340*/  STL [R1+0x1524], R59 ;  /* 0x0015243b01007387 */ /* 0x000fe40000100800 */
[----:B------:R-:W-:Y:S01]  /*c350*/  ISETP.GT.U32.AND P2, PT, R2, R72, PT ;  /* 0x000000480200720c */ /* 0x000fe20003f44070 */
[----:B------:R-:W-:Y:S01]  /*c360*/  IMAD.WIDE R70, R70, 0x2, R62 ;  /* 0x0000000246467825 */ /* 0x000fe200078e023e */
[----:B------:R-:W-:-:S05]  /*c370*/  IABS R81, R75 ;  /* 0x0000004b00517213 */ /* 0x000fca0000000000 */
[--C-:B------:R-:W-:Y:S01]  /*c380*/  @!P3 IMAD.IADD R73, R73, 0x1, -R2.reuse ;  /* 0x000000014949b824 */ /* 0x100fe200078e0a02 */
[----:B------:R-:W3:Y:S01]  /*c390*/  @!P0 LDG.E.U16 R3, desc[UR20][R70.64] ;  /* 0x0000001446038981 */ /* 0x000ee2000c1e1500 */
[----:B------:R-:W-:Y:S02]  /*c3a0*/  @!P5 IMAD.IADD R77, R77, 0x1, -R2 ;  /* 0x000000014d4dd824 */ /* 0x000fe400078e0a02 */
[----:B------:R-:W-:Y:S02]  /*c3b0*/  VIADD R74, R57, 0x34 ;  /* 0x00000034394a7836 */ /* 0x000fe40000000000 */
[----:B------:R-:W-:Y:S01]  /*c3c0*/  IMAD.MOV.U32 R9, RZ, RZ, R73 ;  /* 0x000000ffff097224 */ /* 0x000fe200078e0049 */
[----:B------:R-:W-:Y:S01]  /*c3d0*/  ISETP.GT.U32.AND P5, PT, R2, R77, PT ;  /* 0x0000004d0200720c */ /* 0x000fe20003fa4070 */
[----:B------:R-:W-:Y:S01]  /*c3e0*/  IMAD.HI.U32 R79, R0, R81, RZ ;  /* 0x00000051004f7227 */ /* 0x000fe200078e00ff */
[----:B------:R-:W-:-:S03]  /*c3f0*/  IABS R76, R74 ;  /* 0x0000004a004c7213 */ /* 0x000fc60000000000 */
[----:B------:R-:W-:Y:S01]  /*c400*/  @!P4 IMAD.MOV R9, RZ, RZ, -R9 ;  /* 0x000000ffff09c224 */ /* 0x000fe200078e0a09 */
[----:B------:R-:W-:Y:S01]  /*c410*/  ISETP.GE.AND P4, PT, R75, RZ, PT ;  /* 0x000000ff4b00720c */ /* 0x000fe20003f86270 */
[----:B------:R-:W-:Y:S01]  /*c420*/  @!P2 IMAD.IADD R72, R72, 0x1, -R2 ;  /* 0x000000014848a824 */ /* 0x000fe200078e0a02 */
[----:B------:R-:W-:Y:S02]  /*c430*/  ISETP.GE.AND P3, PT, R74, RZ, PT ;  /* 0x000000ff4a00720c */ /* 0x000fe40003f66270 */
[----:B------:R-:W-:Y:S01]  /*c440*/  ISETP.GE.AND P0, PT, R78, RZ, PT ;  /* 0x000000ff4e00720c */ /* 0x000fe20003f06270 */
[----:B------:R-:W-:Y:S01]  /*c450*/  IMAD.HI.U32 R78, R0, R76, RZ ;  /* 0x0000004c004e7227 */ /* 0x000fe200078e00ff */
[----:B------:R-:W-:-:S03]  /*c460*/  IADD3 R74, PT, PT, -R79, RZ, RZ ;  /* 0x000000ff4f4a7210 */ /* 0x000fc60007ffe1ff */
[----:B------:R-:W-:Y:S02]  /*c470*/  IMAD.MOV.U32 R47, RZ, RZ, R72 ;  /* 0x000000ffff2f7224 */ /* 0x000fe400078e0048 */
[----:B------:R-:W-:Y:S02]  /*c480*/  VIADD R72, R57, 0x36 ;  /* 0x0000003639487836 */ /* 0x000fe40000000000 */
[----:B------:R-:W-:Y:S02]  /*c490*/  IMAD.MOV R73, RZ, RZ, -R78 ;  /* 0x000000ffff497224 */ /* 0x000fe400078e0a4e */
[----:B------:R-:W-:Y:S02]  /*c4a0*/  IMAD R81, R2, R74, R81 ;  /* 0x0000004a02517224 */ /* 0x000fe400078e0251 */
[----:B------:R-:W-:Y:S01]  /*c4b0*/  IMAD R74, R66, 0x6f, RZ ;  /* 0x0000006f424a7824 */ /* 0x000fe200078e02ff */
[----:B------:R-:W-:Y:S01]  /*c4c0*/  PRMT R27, RZ, 0x7610, R27 ;  /* 0x00007610ff1b7816 */ /* 0x000fe2000000001b */
[----:B------:R-:W-:Y:S01]  /*c4d0*/  @!P5 IMAD.IADD R77, R77, 0x1, -R2 ;  /* 0x000000014d4dd824 */ /* 0x000fe200078e0a02 */
[----:B------:R-:W-:Y:S01]  /*c4e0*/  ISETP.GE.AND P5, PT, R72, RZ, PT ;  /* 0x000000ff4800720c */ /* 0x000fe20003fa6270 */
[----:B------:R-:W-:Y:S01]  /*c4f0*/  IMAD R76, R2, R73, R76 ;  /* 0x00000049024c7224 */ /* 0x000fe200078e024c */
[----:B------:R-:W-:Y:S01]  /*c500*/  IABS R80, R72 ;  /* 0x0000004800507213 */ /* 0x000fe20000000000 */
[----:B------:R-:W-:Y:S01]  /*c510*/  IMAD.WIDE R72, R74, 0x2, R64 ;  /* 0x000000024a487825 */ /* 0x000fe200078e0240 */
[----:B------:R-:W-:-:S03]  /*c520*/  PRMT R26, RZ, 0x7610, R26 ;  /* 0x00007610ff1a7816 */ /* 0x000fc6000000001a */
[----:B------:R-:W-:Y:S01]  /*c530*/  @!P6 IMAD.MOV R47, RZ, RZ, -R47 ;  /* 0x000000ffff2fe224 */ /* 0x000fe200078e0a2f */
[----:B------:R-:W-:Y:S01]  /*c540*/  ISETP.GT.U32.AND P6, PT, R2, R76, PT ;  /* 0x0000004c0200720c */ /* 0x000fe20003fc4070 */
[----:B------:R-:W-:-:S12]  /*c550*/  VIADD R78, R57, 0x37 ;  /* 0x00000037394e7836 */ /* 0x000fd80000000000 */
[----:B------:R-:W-:Y:S01]  /*c560*/  @!P6 IMAD.IADD R76, R76, 0x1, -R2 ;  /* 0x000000014c4ce824 */ /* 0x000fe200078e0a02 */
[----:B------:R-:W-:Y:S02]  /*c570*/  IABS R79, R78 ;  /* 0x0000004e004f7213 */ /* 0x000fe40000000000 */
[----:B------:R-:W-:-:S03]  /*c580*/  ISETP.GT.U32.AND P6, PT, R2, R81, PT ;  /* 0x000000510200720c */ /* 0x000fc60003fc4070 */
[----:B------:R-:W-:-:S04]  /*c590*/  IMAD.HI.U32 R83, R0, R79, RZ ;  /* 0x0000004f00537227 */ /* 0x000fc800078e00ff */
[----:B------:R-:W-:Y:S02]  /*c5a0*/  VIADD R84, R57, 0x38 ;  /* 0x0000003839547836 */ /* 0x000fe40000000000 */
[----:B------:R-:W-:-:S03]  /*c5b0*/  IMAD.MOV R83, RZ, RZ, -R83 ;  /* 0x000000ffff537224 */ /* 0x000fc600078e0a53 */
[----:B------:R-:W-:Y:S01]  /*c5c0*/  IABS R86, R84 ;  /* 0x0000005400567213 */ /* 0x000fe20000000000 */
[----:B------:R-:W-:Y:S02]  /*c5d0*/  IMAD R79, R2, R83, R79 ;  /* 0x00000053024f7224 */ /* 0x000fe400078e024f */
[----:B------:R-:W-:Y:S02]  /*c5e0*/  @!P6 IMAD.IADD R81, R81, 0x1, -R2 ;  /* 0x000000015151e824 */ /* 0x000fe400078e0a02 */
[----:B------:R-:W-:-:S03]  /*c5f0*/  IMAD.HI.U32 R82, R0, R80, RZ ;  /* 0x0000005000527227 */ /* 0x000fc600078e00ff */
[----:B------:R-:W-:Y:S01]  /*c600*/  ISETP.GT.U32.AND P6, PT, R2, R81, PT ;  /* 0x000000510200720c */ /* 0x000fe20003fc4070 */
[----:B------:R-:W-:-:S04]  /*c610*/  IMAD.MOV R82, RZ, RZ, -R82 ;  /* 0x000000ffff527224 */ /* 0x000fc800078e0a52 */
[----:B------:R-:W-:-:S08]  /*c620*/  IMAD R80, R2, R82, R80 ;  /* 0x0000005202507224 */ /* 0x000fd000078e0250 */
[----:B------:R-:W-:Y:S01]  /*c630*/  @!P6 IMAD.IADD R81, R81, 0x1, -R2 ;  /* 0x000000015151e824 */ /* 0x000fe200078e0a02 */
[----:B--2---:R-:W-:Y:S04]  /*c640*/  STL [R1+0x1528], R60 ;  /* 0x0015283c01007387 */ /* 0x004fe80000100800 */
[----:B------:R-:W-:Y:S04]  /*c650*/  STL [R1+0x1274], R68 ;  /* 0x0012744401007387 */ /* 0x000fe80000100800 */
[----:B------:R0:W-:Y:S02]  /*c660*/  STL [R1+0x1590], R68 ;  /* 0x0015904401007387 */ /* 0x0001e40000100800 */
[----:B0-----:R-:W0:Y:S02]  /*c670*/  LDC R68, c[0x0][0x3a0] ;  /* 0x0000e800ff447b82 */ /* 0x001e240000000800 */
[----:B0-----:R-:W-:-:S05]  /*c680*/  VIADD R75, R68, 0xffffff90 ;  /* 0xffffff90444b7836 */ /* 0x001fca0000000000 */
[----:B------:R-:W-:Y:S01]  /*c690*/  ISETP.GE.U32.AND P2, PT, R75, 0x7fffff11, PT ;  /* 0x7fffff114b00780c */ /* 0x000fe20003f46070 */
[----:B------:R-:W-:-:S12]  /*c6a0*/  IMAD.WIDE R74, R74, 0x2, R62 ;  /* 0x000000024a4a7825 */ /* 0x000fd800078e023e */
[----:B------:R-:W2:Y:S04]  /*c6b0*/  @!P2 LDG.E.U16 R27, desc[UR20][R72.64] ;  /* 0x00000014481ba981 */ /* 0x000ea8000c1e1500 */
[----:B------:R0:W4:Y:S01]  /*c6c0*/  @!P2 LDG.E.U16 R26, desc[UR20][R74.64] ;  /* 0x000000144a1aa981 */ /* 0x000122000c1e1500 */
[----:B------:R-:W-:-:S03]  /*c6d0*/  ISETP.GT.U32.AND P2, PT, R2, R76, PT ;  /* 0x0000004c0200720c */ /* 0x000fc60003f44070 */
[----:B------:R-:W-:Y:S04]  /*c6e0*/  STL [R1+0x1270], R69 ;  /* 0x0012704501007387 */ /* 0x000fe80000100800 */
[----:B------:R1:W-:Y:S06]  /*c6f0*/  STL [R1+0x1550], R69 ;  /* 0x0015504501007387 */ /* 0x0003ec0000100800 */
[----:B------:R-:W-:-:S04]  /*c700*/  @!P2 IMAD.IADD R76, R76, 0x1, -R2 ;  /* 0x000000014c4ca824 */ /* 0x000fc800078e0a02 */
[----:B------:R-:W-:Y:S02]  /*c710*/  IMAD.MOV.U32 R40, RZ, RZ, R76 ;  /* 0x000000ffff287224 */ /* 0x000fe400078e004c */
[----:B-1----:R-:W-:Y:S02]  /*c720*/  IMAD.MOV.U32 R69, RZ, RZ, R11 ;  /* 0x000000ffff457224 */ /* 0x002fe400078e000b */
[----:B------:R-:W-:Y:S02]  /*c730*/  IMAD.MOV.U32 R11, RZ, RZ, R77 ;  /* 0x000000ffff0b7224 */ /* 0x000fe400078e004d */
[----:B------:R-:W-:Y:S01]  /*c740*/  @!P3 IMAD.MOV R40, RZ, RZ, -R40 ;  /* 0x000000ffff28b224 */ /* 0x000fe200078e0a28 */
[----:B------:R-:W-:Y:S01]  /*c750*/  ISETP.GT.U32.AND P3, PT, R2, R79, PT ;  /* 0x0000004f0200720c */ /* 0x000fe20003f64070 */
[----:B------:R-:W-:Y:S02]  /*c760*/  IMAD.MOV.U32 R77, RZ, RZ, R86 ;  /* 0x000000ffff4d7224 */ /* 0x000fe400078e0056 */
[----:B------:R-:W-:Y:S01]  /*c770*/  @!P0 IMAD.MOV R11, RZ, RZ, -R11 ;  /* 0x000000ffff0b8224 */ /* 0x000fe200078e0a0b */
[----:B------:R-:W-:Y:S01]  /*c780*/  ISETP.GE.AND P0, PT, R78, RZ, PT ;  /* 0x000000ff4e00720c */ /* 0x000fe20003f06270 */
[----:B------:R-:W-:Y:S01]  /*c790*/  IMAD.HI.U32 R78, R0, R77, RZ ;  /* 0x0000004d004e7227 */ /* 0x000fe200078e00ff */
[----:B------:R-:W-:-:S03]  /*c7a0*/  ISETP.GT.U32.AND P2, PT, R2, R80, PT ;  /* 0x000000500200720c */ /* 0x000fc60003f44070 */
[----:B------:R-:W-:Y:S02]  /*c7b0*/  IMAD.MOV R78, RZ, RZ, -R78 ;  /* 0x000000ffff4e7224 */ /* 0x000fe400078e0a4e */
[----:B------:R-:W-:Y:S02]  /*c7c0*/  VIADD R76, R57, 0x39 ;  /* 0x00000039394c7836 */ /* 0x000fe40000000000 */
[C---:B------:R-:W-:Y:S02]  /*c7d0*/  IMAD R78, R2.reuse, R78, R77 ;  /* 0x0000004e024e7224 */ /* 0x040fe400078e024d */
[----:B------:R-:W-:Y:S01]  /*c7e0*/  @!P3 IMAD.IADD R79, R79, 0x1, -R2 ;  /* 0x000000014f4fb824 */ /* 0x000fe200078e0a02 */
[----:B------:R-:W-:Y:S01]  /*c7f0*/  IABS R77, R76 ;  /* 0x0000004c004d7213 */ /* 0x000fe20000000000 */
[----:B------:R-:W-:Y:S01]  /*c800*/  IMAD.MOV.U32 R55, RZ, RZ, R81 ;  /* 0x000000ffff377224 */ /* 0x000fe200078e0051 */
[C---:B------:R-:W-:Y:S02]  /*c810*/  ISETP.GT.U32.AND P6, PT, R2.reuse, R78, PT ;  /* 0x0000004e0200720c */ /* 0x040fe40003fc4070 */
[----:B------:R-:W-:Y:S01]  /*c820*/  ISETP.GT.U32.AND P3, PT, R2, R79, PT ;  /* 0x0000004f0200720c */ /* 0x000fe20003f64070 */
[----:B------:R-:W-:Y:S01]  /*c830*/  IMAD.HI.U32 R81, R0, R77, RZ ;  /* 0x0000004d00517227 */ /* 0x000fe200078e00ff */
[----:B------:R-:W-:-:S03]  /*c840*/  @!P2 IADD3 R80, PT, PT, R80, -R2, RZ ;  /* 0x800000025050a210 */ /* 0x000fc60007ffe0ff */
[----:B------:R-:W-:Y:S01]  /*c850*/  IMAD.MOV R81, RZ, RZ, -R81 ;  /* 0x000000ffff517224 */ /* 0x000fe200078e0a51 */
[----:B------:R-:W-:-:S03]  /*c860*/  ISETP.GT.U32.AND P2, PT, R2, R80, PT ;  /* 0x000000500200720c */ /* 0x000fc60003f44070 */
[C---:B------:R-:W-:Y:S02]  /*c870*/  IMAD R77, R2.reuse, R81, R77 ;  /* 0x00000051024d7224 */ /* 0x040fe400078e024d */
[----:B------:R-:W-:Y:S02]  /*c880*/  VIADD R83, R57, 0x3a ;  /* 0x0000003a39537836 */ /* 0x000fe40000000000 */
[--C-:B------:R-:W-:Y:S01]  /*c890*/  @!P3 IMAD.IADD R79, R79, 0x1, -R2.reuse ;  /* 0x000000014f4fb824 */ /* 0x100fe200078e0a02 */
[----:B------:R-:W-:Y:S01]  /*c8a0*/  ISETP.GT.U32.AND P3, PT, R2, R77, PT ;  /* 0x0000004d0200720c */ /* 0x000fe20003f64070 */
[----:B------:R-:W-:Y:S01]  /*c8b0*/  @!P6 IMAD.IADD R78, R78, 0x1, -R2 ;  /* 0x000000014e4ee824 */ /* 0x000fe200078e0a02 */
[----:B------:R-:W-:-:S04]  /*c8c0*/  IABS R82, R83 ;  /* 0x0000005300527213 */ /* 0x000fc80000000000 */
[----:B------:R-:W-:Y:S01]  /*c8d0*/  ISETP.GT.U32.AND P6, PT, R2, R78, PT ;  /* 0x0000004e0200720c */ /* 0x000fe20003fc4070 */
[----:B------:R-:W-:-:S04]  /*c8e0*/  IMAD.HI.U32 R86, R0, R82, RZ ;  /* 0x0000005200567227 */ /* 0x000fc800078e00ff */
[----:B------:R-:W-:Y:S02]  /*c8f0*/  @!P2 IMAD.IADD R80, R80, 0x1, -R2 ;  /* 0x000000015050a824 */ /* 0x000fe400078e0a02 */
[----:B------:R-:W-:Y:S01]  /*c900*/  IMAD.MOV.U32 R58, RZ, RZ, R79 ;  /* 0x000000ffff3a7224 */ /* 0x000fe200078e004f */
[----:B------:R-:W-:Y:S01]  /*c910*/  IADD3 R79, PT, PT, R57, 0x3b, RZ ;  /* 0x0000003b394f7810 */ /* 0x000fe20007ffe0ff */
[----:B------:R-:W-:Y:S01]  /*c920*/  @!P4 IMAD.MOV R55, RZ, RZ, -R55 ;  /* 0x000000ffff37c224 */ /* 0x000fe200078e0a37 */
[----:B------:R-:W-:Y:S01]  /*c930*/  ISETP.GE.AND P4, PT, R84, RZ, PT ;  /* 0x000000ff5400720c */ /* 0x000fe20003f86270 */
[----:B------:R-:W-:Y:S02]  /*c940*/  IMAD.MOV R84, RZ, RZ, -R86 ;  /* 0x000000ffff547224 */ /* 0x000fe400078e0a56 */
[----:B------:R-:W-:Y:S01]  /*c950*/  IMAD.MOV.U32 R56, RZ, RZ, R80 ;  /* 0x000000ffff387224 */ /* 0x000fe200078e0050 */
[----:B------:R-:W-:Y:S01]  /*c960*/  IABS R80, R79 ;  /* 0x0000004f00507213 */ /* 0x000fe20000000000 */
[----:B------:R-:W-:Y:S01]  /*c970*/  @!P3 IMAD.IADD R77, R77, 0x1, -R2 ;  /* 0x000000014d4db824 */ /* 0x000fe200078e0a02 */
[----:B------:R-:W-:Y:S01]  /*c980*/  ISETP.GE.AND P2, PT, R76, RZ, PT ;  /* 0x000000ff4c00720c */ /* 0x000fe20003f46270 */
[----:B------:R-:W-:-:S02]  /*c990*/  IMAD R76, R2, R84, R82 ;  /* 0x00000054024c7224 */ /* 0x000fc400078e0252 */
[----:B------:R-:W-:Y:S01]  /*c9a0*/  @!P6 IMAD.IADD R78, R78, 0x1, -R2 ;  /* 0x000000014e4ee824 */ /* 0x000fe200078e0a02 */
[----:B------:R-:W-:Y:S01]  /*c9b0*/  ISETP.GT.U32.AND P3, PT, R2, R77, PT ;  /* 0x0000004d0200720c */ /* 0x000fe20003f64070 */
[----:B------:R-:W-:-:S04]  /*c9c0*/  IMAD.HI.U32 R81, R0, R80, RZ ;  /* 0x0000005000517227 */ /* 0x000fc800078e00ff */
[----:B------:R-:W-:Y:S01]  /*c9d0*/  @!P0 IMAD.MOV R58, RZ, RZ, -R58 ;  /* 0x000000ffff3a8224 */ /* 0x000fe200078e0a3a */
[C---:B------:R-:W-:Y:S01]  /*c9e0*/  ISETP.GT.U32.AND P0, PT, R2.reuse, R76, PT ;  /* 0x0000004c0200720c */ /* 0x040fe20003f04070 */
[----:B------:R-:W-:Y:S02]  /*c9f0*/  IMAD.MOV.U32 R48, RZ, RZ, R78 ;  /* 0x000000ffff307224 */ /* 0x000fe400078e004e */
[----:B------:R-:W-:Y:S01]  /*ca00*/  IMAD.MOV R78, RZ, RZ, -R81 ;  /* 0x000000ffff4e7224 */ /* 0x000fe200078e0a51 */
[----:B------:R-:W-:Y:S01]  /*ca10*/  ISETP.GE.AND P6, PT, R79, RZ, PT ;  /* 0x000000ff4f00720c */ /* 0x000fe20003fc6270 */
[----:B------:R-:W-:Y:S02]  /*ca20*/  VIADD R79, R57, 0x3c ;  /* 0x0000003c394f7836 */ /* 0x000fe40000000000 */
[----:B------:R-:W-:Y:S02]  /*ca30*/  IMAD R80, R2, R78, R80 ;  /* 0x0000004e02507224 */ /* 0x000fe400078e0250 */
[----:B------:R-:W-:Y:S01]  /*ca40*/  @!P5 IMAD.MOV R56, RZ, RZ, -R56 ;  /* 0x000000ffff38d224 */ /* 0x000fe200078e0a38 */
[----:B------:R-:W-:Y:S01]  /*ca50*/  ISETP.GE.AND P5, PT, R83, RZ, PT ;  /* 0x000000ff5300720c */ /* 0x000fe20003fa6270 */
[----:B------:R-:W-:Y:S01]  /*ca60*/  @!P3 IMAD.IADD R77, R77, 0x1, -R2 ;  /* 0x000000014d4db824 */ /* 0x000fe200078e0a02 */
[----:B------:R-:W-:-:S02]  /*ca70*/  IABS R83, R79 ;  /* 0x0000004f00537213 */ /* 0x000fc40000000000 */
[----:B------:R-:W-:Y:S01]  /*ca80*/  ISETP.GT.U32.AND P3, PT, R2, R80, PT ;  /* 0x000000500200720c */ /* 0x000fe20003f64070 */
[----:B------:R-:W-:Y:S02]  /*ca90*/  @!P0 IMAD.IADD R76, R76, 0x1, -R2 ;  /* 0x000000014c4c8824 */ /* 0x000fe400078e0a02 */
[----:B------:R-:W-:-:S03]  /*caa0*/  IMAD.MOV.U32 R81, RZ, RZ, R83 ;  /* 0x000000ffff517224 */ /* 0x000fc600078e0053 */
[----:B------:R-:W-:Y:S01]  /*cab0*/  ISETP.GT.U32.AND P0, PT, R2, R76, PT ;  /* 0x0000004c0200720c */ /* 0x000fe20003f04070 */
[----:B------:R-:W-:-:S04]  /*cac0*/  IMAD.HI.U32 R83, R0, R81, RZ ;  /* 0x0000005100537227 */ /* 0x000fc800078e00ff */
[----:B------:R-:W-:Y:S01]  /*cad0*/  VIADD R82, R57, 0x3d ;  /* 0x0000003d39527836 */ /* 0x000fe20000000000 */
[----:B------:R-:W-:Y:S01]  /*cae0*/  IADD3 R83, PT, PT, -R83, RZ, RZ ;  /* 0x000000ff53537210 */ /* 0x000fe20007ffe1ff */
[----:B------:R-:W-:Y:S01]  /*caf0*/  @!P4 IMAD.MOV R48, RZ, RZ, -R48 ;  /* 0x000000ffff30c224 */ /* 0x000fe200078e0a30 */
[----:B------:R-:W-:Y:S01]  /*cb00*/  ISETP.GE.AND P4, PT, R79, RZ, PT ;  /* 0x000000ff4f00720c */ /* 0x000fe20003f86270 */
[----:B------:R-:W-:Y:S01]  /*cb10*/  @!P3 IMAD.IADD R80, R80, 0x1, -R2 ;  /* 0x000000015050b824 */ /* 0x000fe200078e0a02 */
[----:B------:R-:W-:Y:S01]  /*cb20*/  IABS R79, R82 ;  /* 0x00000052004f7213 */ /* 0x000fe20000000000 */
[----:B------:R-:W-:-:S03]  /*cb30*/  IMAD R81, R2, R83, R81 ;  /* 0x0000005302517224 */ /* 0x000fc600078e0251 */
[----:B------:R-:W-:Y:S01]  /*cb40*/  ISETP.GT.U32.AND P3, PT, R2, R80, PT ;  /* 0x000000500200720c */ /* 0x000fe20003f64070 */
[----:B------:R-:W-:-:S04]  /*cb50*/  IMAD.HI.U32 R83, R0, R79, RZ ;  /* 0x0000004f00537227 */ /* 0x000fc800078e00ff */
[----:B------:R-:W-:Y:S02]  /*cb60*/  VIADD R78, R57, 0x3e ;  /* 0x0000003e394e7836 */ /* 0x000fe40000000000 */
[----:B------:R-:W-:Y:S02]  /*cb70*/  @!P0 IMAD.IADD R76, R76, 0x1, -R2 ;  /* 0x000000014c4c8824 */ /* 0x000fe400078e0a02 */
[----:B------:R-:W-:Y:S01]  /*cb80*/  IMAD.MOV.U32 R46, RZ, RZ, R77 ;  /* 0x000000ffff2e7224 */ /* 0x000fe200078e004d */
[----:B------:R-:W-:Y:S01]  /*cb90*/  ISETP.GE.AND P0, PT, R82, RZ, PT ;  /* 0x000000ff5200720c */ /* 0x000fe20003f06270 */
[----:B------:R-:W-:Y:S01]  /*cba0*/  IMAD.MOV R77, RZ, RZ, -R83 ;  /* 0x000000ffff4d7224 */ /* 0x000fe200078e0a53 */
[----:B------:R-:W-:Y:S01]  /*cbb0*/  IABS R82, R78 ;  /* 0x0000004e00527213 */ /* 0x000fe20000000000 */
[----:B------:R-:W-:Y:S02]  /*cbc0*/  IMAD.MOV.U32 R45, RZ, RZ, R76 ;  /* 0x000000ffff2d7224 */ /* 0x000fe400078e004c */
[----:B------:R-:W-:Y:S01]  /*cbd0*/  @!P2 IMAD.MOV R46, RZ, RZ, -R46 ;  /* 0x000000ffff2ea224 */ /* 0x000fe200078e0a2e */
[C---:B------:R-:W-:Y:S01]  /*cbe0*/  ISETP.GT.U32.AND P2, PT, R2.reuse, R81, PT ;  /* 0x000000510200720c */ /* 0x040fe20003f44070 */
[----:B------:R-:W-:-:S02]  /*cbf0*/  IMAD R79, R2, R77, R79 ;  /* 0x0000004d024f7224 */ /* 0x000fc400078e024f */
[----:B------:R-:W-:Y:S01]  /*cc00*/  @!P5 IMAD.MOV R45, RZ, RZ, -R45 ;  /* 0x000000ffff2dd224 */ /* 0x000fe200078e0a2d */
[----:B------:R-:W-:Y:S01]  /*cc10*/  ISETP.GE.AND P5, PT, R78, RZ, PT ;  /* 0x000000ff4e00720c */ /* 0x000fe20003fa6270 */
[----:B------:R-:W-:-:S04]  /*cc20*/  IMAD.HI.U32 R78, R0, R82, RZ ;  /* 0x00000052004e7227 */ /* 0x000fc800078e00ff */
[----:B------:R-:W-:Y:S01]  /*cc30*/  @!P3 IMAD.IADD R80, R80, 0x1, -R2 ;  /* 0x000000015050b824 */ /* 0x000fe200078e0a02 */
[----:B------:R-:W-:Y:S01]  /*cc40*/  ISETP.GT.U32.AND P3, PT, R2, R79, PT ;  /* 0x0000004f0200720c */ /* 0x000fe20003f64070 */
[----:B------:R-:W-:-:S03]  /*cc50*/  IMAD.MOV R78, RZ, RZ, -R78 ;  /* 0x000000ffff4e7224 */ /* 0x000fc600078e0a4e */
[----:B------:R-:W-:Y:S01]  /*cc60*/  MOV R44, R80 ;  /* 0x00000050002c7202 */ /* 0x000fe20000000f00 */
[C---:B------:R-:W-:Y:S02]  /*cc70*/  IMAD R78, R2.reuse, R78, R82 ;  /* 0x0000004e024e7224 */ /* 0x040fe400078e0252 */
[----:B------:R-:W-:Y:S02]  /*cc80*/  VIADD R76, R57, 0x3f ;  /* 0x0000003f394c7836 */ /* 0x000fe40000000000 */
[----:B------:R-:W-:Y:S02]  /*cc90*/  @!P2 IMAD.IADD R81, R81, 0x1, -R2 ;  /* 0x000000015151a824 */ /* 0x000fe400078e0a02 */
[----:B------:R-:W-:Y:S01]  /*cca0*/  @!P6 IMAD.MOV R44, RZ, RZ, -R44 ;  /* 0x000000ffff2ce224 */ /* 0x000fe200078e0a2c */
[C---:B------:R-:W-:Y:S01]  /*ccb0*/  ISETP.GT.U32.AND P6, PT, R2.reuse, R78, PT ;  /* 0x0000004e0200720c */ /* 0x040fe20003fc4070 */
[----:B------:R-:W-:Y:S01]  /*ccc0*/  VIADD R83, R57, 0x40 ;  /* 0x0000004039537836 */ /* 0x000fe20000000000 */
[----:B------:R-:W-:Y:S01]  /*ccd0*/  IABS R77, R76 ;  /* 0x0000004c004d7213 */ /* 0x000fe20000000000 */
[----:B------:R-:W-:Y:S01]  /*cce0*/  @!P3 IMAD.IADD R79, R79, 0x1, -R2 ;  /* 0x000000014f4fb824 */ /* 0x000fe200078e0a02 */
[----:B------:R-:W-:-:S02]  /*ccf0*/  ISETP.GT.U32.AND P2, PT, R2, R81, PT ;  /* 0x000000510200720c */ /* 0x000fc40003f44070 */
[----:B------:R-:W-:Y:S01]  /*cd00*/  IABS R84, R83 ;  /* 0x0000005300547213 */ /* 0x000fe20000000000 */
[----:B------:R-:W-:Y:S01]  /*cd10*/  IMAD.HI.U32 R82, R0, R77, RZ ;  /* 0x0000004d00527227 */ /* 0x000fe200078e00ff */
[----:B------:R-:W-:-:S03]  /*cd20*/  ISETP.GT.U32.AND P3, PT, R2, R79, PT ;  /* 0x0000004f0200720c */ /* 0x000fc60003f64070 */
[----:B------:R-:W-:Y:S02]  /*cd30*/  IMAD.MOV.U32 R80, RZ, RZ, R84 ;  /* 0x000000ffff507224 */ /* 0x000fe400078e0054 */
[----:B------:R-:W-:Y:S02]  /*cd40*/  IMAD.MOV R84, RZ, RZ, -R82 ;  /* 0x000000ffff547224 */ /* 0x000fe400078e0a52 */
[----:B------:R-:W-:Y:S02]  /*cd50*/  VIADD R82, R57, 0x41 ;  /* 0x0000004139527836 */ /* 0x000fe40000000000 */
[----:B------:R-:W-:Y:S02]  /*cd60*/  @!P6 IMAD.IADD R78, R78, 0x1, -R2 ;  /* 0x000000014e4ee824 */ /* 0x000fe400078e0a02 */
[----:B------:R-:W-:-:S04]  /*cd70*/  IMAD.HI.U32 R86, R0, R80, RZ ;  /* 0x0000005000567227 */ /* 0x000fc800078e00ff */
[----:B------:R-:W-:Y:S01]  /*cd80*/  @!P2 IMAD.IADD R81, R81, 0x1, -R2 ;  /* 0x000000015151a824 */ /* 0x000fe200078e0a02 */
[----:B------:R-:W-:Y:S01]  /*cd90*/  ISETP.GE.AND P2, PT, R76, RZ, PT ;  /* 0x000000ff4c00720c */ /* 0x000fe20003f46270 */
[C---:B------:R-:W-:Y:S01]  /*cda0*/  IMAD R77, R2.reuse, R84, R77 ;  /* 0x00000054024d7224 */ /* 0x040fe200078e024d */
[----:B------:R-:W-:Y:S01]  /*cdb0*/  IABS R84, R82 ;  /* 0x0000005200547213 */ /* 0x000fe20000000000 */
[----:B------:R-:W-:Y:S01]  /*cdc0*/  IMAD.MOV R76, RZ, RZ, -R86 ;  /* 0x000000ffff4c7224 */ /* 0x000fe200078e0a56 */
[C---:B------:R-:W-:Y:S01]  /*cdd0*/  ISETP.GT.U32.AND P6, PT, R2.reuse, R78, PT ;  /* 0x0000004e0200720c */ /* 0x040fe20003fc4070 */
[----:B------:R-:W-:Y:S02]  /*cde0*/  @!P3 IMAD.IADD R79, R79, 0x1, -R2 ;  /* 0x000000014f4fb824 */ /* 0x000fe400078e0a02 */
[C---:B------:R-:W-:Y:S01]  /*cdf0*/  IMAD R76, R2.reuse, R76, R80 ;  /* 0x0000004c024c7224 */ /* 0x040fe200078e0250 */
[----:B------:R-:W-:Y:S01]  /*ce00*/  ISETP.GT.U32.AND P3, PT, R2, R77, PT ;  /* 0x0000004d0200720c */ /* 0x000fe20003f64070 */
[----:B------:R-:W-:-:S02]  /*ce10*/  IMAD.MOV.U32 R80, RZ, RZ, R84 ;  /* 0x000000ffff507224 */ /* 0x000fc400078e0054 */
[----:B------:R-:W-:Y:S02]  /*ce20*/  IMAD.MOV.U32 R41, RZ, RZ, R79 ;  /* 0x000000ffff297224 */ /* 0x000fe400078e004f */
[----:B------:R-:W-:Y:S02]  /*ce30*/  IMAD.MOV.U32 R43, RZ, RZ, R81 ;  /* 0x000000ffff2b7224 */ /* 0x000fe400078e0051 */
[----:B------:R-:W-:-:S04]  /*ce40*/  IMAD.HI.U32 R81, R0, R80, RZ ;  /* 0x0000005000517227 */ /* 0x000fc800078e00ff */
[----:B------:R-:W-:Y:S01]  /*ce50*/  @!P0 IMAD.MOV R41, RZ, RZ, -R41 ;  /* 0x000000ffff298224 */ /* 0x000fe200078e0a29 */
[----:B------:R-:W-:Y:S01]  /*ce60*/  ISETP.GT.U32.AND P0, PT, R2, R76, PT ;  /* 0x0000004c0200720c */ /* 0x000fe20003f04070 */
[----:B------:R-:W-:Y:S02]  /*ce70*/  IMAD.MOV R81, RZ, RZ, -R81 ;  /* 0x000000ffff517224 */ /* 0x000fe400078e0a51 */
[----:B------:R-:W-:Y:S02]  /*ce80*/  @!P6 IMAD.IADD R78, R78, 0x1, -R2 ;  /* 0x000000014e4ee824 */ /* 0x000fe400078e0a02 */
[----:B------:R-:W-:Y:S02]  /*ce90*/  IMAD R81, R2, R81, R80 ;  /* 0x0000005102517224 */ /* 0x000fe400078e0250 */
[----:B------:R-:W-:Y:S02]  /*cea0*/  IMAD.MOV.U32 R31, RZ, RZ, R78 ;  /* 0x000000ffff1f7224 */ /* 0x000fe400078e004e */
[----:B------:R-:W-:-:S02]  /*ceb0*/  @!P3 IMAD.IADD R77, R77, 0x1, -R2 ;  /* 0x000000014d4db824 */ /* 0x000fc400078e0a02 */
[----:B------:R-:W-:Y:S01]  /*cec0*/  @!P5 IMAD.MOV R31, RZ, RZ, -R31 ;  /* 0x000000ffff1fd224 */ /* 0x000fe200078e0a1f */
[----:B------:R-:W-:Y:S01]  /*ced0*/  ISETP.GT.U32.AND P5, PT, R2, R81, PT ;  /* 0x000000510200720c */ /* 0x000fe20003fa4070 */
[----:B------:R-:W-:Y:S01]  /*cee0*/  @!P0 IMAD.IADD R76, R76, 0x1, -R2 ;  /* 0x000000014c4c8824 */ /* 0x000fe200078e0a02 */
[----:B------:R-:W-:Y:S01]  /*cef0*/  ISETP.GT.U32.AND P3, PT, R2, R77, PT ;  /* 0x0000004d0200720c */ /* 0x000fe20003f64070 */
[C---:B------:R-:W-:Y:S01]  /*cf00*/  VIADD R80, R57.reuse, 0x42 ;  /* 0x0000004239507836 */ /* 0x040fe20000000000 */
[----:B------:R-:W-:Y:S01]  /*cf10*/  ISETP.GE.AND P6, PT, R82, RZ, PT ;  /* 0x000000ff5200720c */ /* 0x000fe20003fc6270 */
[----:B------:R-:W-:Y:S01]  /*cf20*/  VIADD R79, R57, 0x43 ;  /* 0x00000043394f7836 */ /* 0x000fe20000000000 */
[----:B------:R-:W-:Y:S02]  /*cf30*/  ISETP.GT.U32.AND P0, PT, R2, R76, PT ;  /* 0x0000004c0200720c */ /* 0x000fe40003f04070 */
[----:B------:R-:W-:Y:S02]  /*cf40*/  IABS R82, R80 ;  /* 0x0000005000527213 */ /* 0x000fe40000000000 */
[----:B------:R-:W-:-:S02]  /*cf50*/  @!P4 IADD3 R43, PT, PT, -R43, RZ, RZ ;  /* 0x000000ff2b2bc210 */ /* 0x000fc40007ffe1ff */
[----:B------:R-:W-:Y:S01]  /*cf60*/  ISETP.GE.AND P4, PT, R83, RZ, PT ;  /* 0x000000ff5300720c */ /* 0x000fe20003f86270 */
[----:B------:R-:W-:Y:S01]  /*cf70*/  IMAD.HI.U32 R83, R0, R82, RZ ;  /* 0x0000005200537227 */ /* 0x000fe200078e00ff */
[----:B------:R-:W-:-:S03]  /*cf80*/  IABS R87, R79 ;  /* 0x0000004f00577213 */ /* 0x000fc60000000000 */
[--C-:B------:R-:W-:Y:S02]  /*cf90*/  @!P5 IMAD.IADD R81, R81, 0x1, -R2.reuse ;  /* 0x000000015151d824 */ /* 0x100fe400078e0a02 */
[----:B------:R-:W-:Y:S02]  /*cfa0*/  VIADD R84, R57, 0x44 ;  /* 0x0000004439547836 */ /* 0x000fe40000000000 */
[----:B------:R-:W-:Y:S01]  /*cfb0*/  @!P3 IMAD.IADD R77, R77, 0x1, -R2 ;  /* 0x000000014d4db824 */ /* 0x000fe200078e0a02 */
[----:B------:R-:W-:Y:S01]  /*cfc0*/  ISETP.GE.AND P3, PT, R80, RZ, PT ;  /* 0x000000ff5000720c */ /* 0x000fe20003f66270 */
[----:B------:R-:W-:Y:S01]  /*cfd0*/  IMAD.HI.U32 R88, R0, R87, RZ ;  /* 0x0000005700587227 */ /* 0x000fe200078e00ff */
[----:B------:R-:W-:-:S03]  /*cfe0*/  ISETP.GT.U32.AND P5, PT, R2, R81, PT ;  /* 0x000000510200720c */ /* 0x000fc60003fa4070 */
[----:B------:R-:W-:Y:S01]  /*cff0*/  IMAD.MOV R80, RZ, RZ, -R83 ;  /* 0x000000ffff507224 */ /* 0x000fe200078e0a53 */
[----:B------:R-:W-:Y:S01]  /*d000*/  IABS R86, R84 ;  /* 0x0000005400567213 */ /* 0x000fe20000000000 */
[----:B------:R-:W-:Y:S01]  /*d010*/  @!P0 IMAD.IADD R76, R76, 0x1, -R2 ;  /* 0x000000014c4c8824 */ /* 0x000fe200078e0a02 */
[----:B------:R-:W-:Y:S01]  /*d020*/  IADD3 R83, PT, PT, -R88, RZ, RZ ;  /* 0x000000ff58537210 */ /* 0x000fe20007ffe1ff */
[----:B------:R-:W-:Y:S02]  /*d030*/  IMAD R80, R2, R80, R82 ;  /* 0x0000005002507224 */ /* 0x000fe400078e0252 */
[----:B------:R-:W-:Y:S01]  /*d040*/  IMAD.MOV.U32 R29, RZ, RZ, R77 ;  /* 0x000000ffff1d7224 */ /* 0x000fe200078e004d */
[----:B---3--:R-:W-:Y:S01]  /*d050*/  STL [R1+0x152c], R3 ;  /* 0x00152c0301007387 */ /* 0x008fe20000100800 */
[----:B------:R-:W-:-:S04]  /*d060*/  IMAD.HI.U32 R78, R0, R86, RZ ;  /* 0x00000056004e7227 */ /* 0x000fc800078e00ff */
[----:B------:R-:W-:Y:S01]  /*d070*/  IMAD.MOV.U32 R28, RZ, RZ, R76 ;  /* 0x000000ffff1c7224 */ /* 0x000fe200078e004c */
[----:B------:R-:W-:Y:S01]  /*d080*/  STL [R1+0x127c], R70 ;  /* 0x00127c4601007387 */ /* 0x000fe20000100800 */
[----:B------:R-:W-:Y:S02]  /*d090*/  VIADD R76, R68, 0xffffff89 ;  /* 0xffffff89444c7836 */ /* 0x000fe40000000000 */
[----:B------:R-:W-:Y:S01]  /*d0a0*/  @!P2 IMAD.MOV R29, RZ, RZ, -R29 ;  /* 0x000000ffff1da224 */ /* 0x000fe200078e0a1d */
[C---:B------:R-:W-:Y:S01]  /*d0b0*/  ISETP.GT.U32.AND P2, PT, R2.reuse, R80, PT ;  /* 0x000000500200720c */ /* 0x040fe20003f44070 */
[----:B------:R-:W-:Y:S01]  /*d0c0*/  STL [R1+0x1278], R71 ;  /* 0x0012784701007387 */ /* 0x000fe20000100800 */
[----:B------:R-:W-:Y:S02]  /*d0d0*/  IMAD R87, R2, R83, R87 ;  /* 0x0000005302577224 */ /* 0x000fe400078e0257 */
[----:B------:R-:W-:Y:S01]  /*d0e0*/  IMAD.MOV R78, RZ, RZ, -R78 ;  /* 0x000000ffff4e7224 */ /* 0x000fe200078e0a4e */
[----:B------:R-:W-:Y:S01]  /*d0f0*/  STL [R1+0x15e0], R71 ;  /* 0x0015e04701007387 */ /* 0x000fe20000100800 */
[----:B------:R-:W-:Y:S01]  /*d100*/  @!P4 IMAD.MOV R28, RZ, RZ, -R28 ;  /* 0x000000ffff1cc224 */ /* 0x000fe200078e0a1c */
[----:B------:R-:W-:-:S02]  /*d110*/  ISETP.GE.U32.AND P4, PT, R76, 0x7fffff0a, PT ;  /* 0x7fffff0a4c00780c */ /* 0x000fc40003f86070 */
[----:B------:R-:W-:Y:S01]  /*d120*/  STL [R1+0x1288], R72 ;  /* 0x0012884801007387 */ /* 0x000fe20000100800 */
[----:B------:R-:W-:Y:S01]  /*d130*/  @!P5 IMAD.IADD R81, R81, 0x1, -R2 ;  /* 0x000000015151d824 */ /* 0x000fe200078e0a02 */
[C---:B------:R-:W-:Y:S02]  /*d140*/  ISETP.GT.U32.AND P5, PT, R2.reuse, R87, PT ;  /* 0x000000570200720c */ /* 0x040fe40003fa4070 */
[----:B------:R-:W-:Y:S01]  /*d150*/  STL [R1+0x1480], R72 ;  /* 0x0014804801007387 */ /* 0x000fe20000100800 */
[----:B------:R-:W-:-:S03]  /*d160*/  IMAD R86, R2, R78, R86 ;  /* 0x0000004e02567224 */ /* 0x000fc600078e0256 */
[----:B------:R-:W-:Y:S01]  /*d170*/  STL [R1+0x1280], R73 ;  /* 0x0012804901007387 */ /* 0x000fe20000100800 */
[----:B------:R-:W-:-:S03]  /*d180*/  IMAD R78, R66, 0x76, RZ ;  /* 0x00000076424e7824 */ /* 0x000fc600078e02ff */
[----:B------:R-:W-:Y:S04]  /*d190*/  STL [R1+0x164c], R73 ;  /* 0x00164c4901007387 */ /* 0x000fe80000100800 */
[----:B------:R-:W-:Y:S01]  /*d1a0*/  STL [R1+0x1290], R74 ;  /* 0x0012904a01007387 */ /* 0x000fe20000100800 */
[----:B------:R-:W-:-:S03]  /*d1b0*/  ISETP.GE.AND P0, PT, R79, RZ, PT ;  /* 0x000000ff4f00720c */ /* 0x000fc60003f06270 */
[----:B------:R0:W-:Y:S01]  /*d1c0*/  STL [R1+0x1410], R74 ;  /* 0x0014104a01007387 */ /* 0x0001e20000100800 */
[----:B------:R-:W-:-:S03]  /*d1d0*/  IMAD.WIDE R76, R78, 0x2, R64 ;  /* 0x000000024e4c7825 */ /* 0x000fc600078e0240 */
[----:B------:R-:W-:Y:S01]  /*d1e0*/  STL [R1+0x128c], R75 ;  /* 0x00128c4b01007387 */ /* 0x000fe20000100800 */
[----:B------:R-:W-:-:S03]  /*d1f0*/  IMAD.WIDE R78, R78, 0x2, R62 ;  /* 0x000000024e4e7825 */ /* 0x000fc600078e023e */
[----:B------:R1:W-:Y:S01]  /*d200*/  STL [R1+0x1408], R75 ;  /* 0x0014084b01007387 */ /* 0x0003e20000100800 */
[----:B0-----:R-:W-:Y:S01]  /*d210*/  PRMT R74, RZ, 0x7610, R74 ;  /* 0x00007610ff4a7816 */ /* 0x001fe2000000004a */
[----:B------:R-:W-:Y:S02]  /*d220*/  @!P2 IMAD.IADD R80, R80, 0x1, -R2 ;  /* 0x000000015050a824 */ /* 0x000fe400078e0a02 */
[----:B------:R-:W-:-:S03]  /*d230*/  VIADD R82, R57, 0x45 ;  /* 0x0000004539527836 */ /* 0x000fc60000000000 */
[----:B------:R-:W3:Y:S01]  /*d240*/  @!P4 LDG.E.U16 R74, desc[UR20][R78.64] ;  /* 0x000000144e4ac981 */ /* 0x000ee2000c1e1500 */
[----:B-1----:R-:W-:Y:S01]  /*d250*/  PRMT R75, RZ, 0x7610, R75 ;  /* 0x00007610ff4b7816 */ /* 0x002fe2000000004b */
[----:B------:R-:W-:-:S05]  /*d260*/  @!P5 IMAD.IADD R87, R87, 0x1, -R2 ;  /* 0x000000015757d824 */ /* 0x000fca00078e0a02 */
[----:B------:R-:W3:Y:S01]  /*d270*/  @!P4 LDG.E.U16 R75, desc[UR20][R76.64] ;  /* 0x000000144c4bc981 */ /* 0x000ee2000c1e1500 */
[C---:B------:R-:W-:Y:S02]  /*d280*/  ISETP.GT.U32.AND P4, PT, R2.reuse, R80, PT ;  /* 0x000000500200720c */ /* 0x040fe40003f84070 */
[----:B------:R-:W-:Y:S01]  /*d290*/  IABS R83, R82 ;  /* 0x0000005200537213 */ /* 0x000fe20000000000 */
[----:B--2---:R0:W-:Y:S01]  /*d2a0*/  STL [R1+0x98c], R27 ;  /* 0x00098c1b01007387 */ /* 0x0041e20000100800 */
[----:B------:R-:W-:-:S03]  /*d2b0*/  ISETP.GT.U32.AND P5, PT, R2, R87, PT ;  /* 0x000000570200720c */ /* 0x000fc60003fa4070 */
[----:B------:R-:W-:-:S04]  /*d2c0*/  IMAD.HI.U32 R88, R0, R83, RZ ;  /* 0x0000005300587227 */ /* 0x000fc800078e00ff */
[----:B0-----:R-:W-:Y:S01]  /*d2d0*/  IMAD.MOV.U32 R27, RZ, RZ, R81 ;  /* 0x000000ffff1b7224 */ /* 0x001fe200078e0051 */
[----:B------:R-:W-:Y:S01]  /*d2e0*/  IABS R81, R57 ;  /* 0x0000003900517213 */ /* 0x000fe20000000000 */
[----:B------:R-:W-:-:S03]  /*d2f0*/  @!P4 IMAD.IADD R80, R80, 0x1, -R2 ;  /* 0x000000015050c824 */ /* 0x000fc600078e0a02 */
[----:B------:R-:W-:Y:S02]  /*d300*/  @!P6 IADD3 R27, PT, PT, -R27, RZ, RZ ;  /* 0x000000ff1b1be210 */ /* 0x000fe40007ffe1ff */
[----:B------:R-:W-:Y:S01]  /*d310*/  ISETP.GE.AND P6, PT, R84, RZ, PT ;  /* 0x000000ff5400720c */ /* 0x000fe20003fc6270 */
[----:B------:R-:W-:Y:S01]  /*d320*/  IMAD.MOV.U32 R84, RZ, RZ, R81 ;  /* 0x000000ffff547224 */ /* 0x000fe200078e0051 */
[----:B------:R-:W-:Y:S01]  /*d330*/  ISETP.GE.AND P4, PT, R82, RZ, PT ;  /* 0x000000ff5200720c */ /* 0x000fe20003f86270 */
[----:B------:R-:W-:Y:S01]  /*d340*/  IMAD.MOV R81, RZ, RZ, -R88 ;  /* 0x000000ffff517224 */ /* 0x000fe200078e0a58 */
[----:B------:R-:W-:Y:S01]  /*d350*/  MOV R59, R7 ;  /* 0x00000007003b7202 */ /* 0x000fe20000000f00 */
[----:B------:R-:W-:Y:S02]  /*d360*/  VIADD R82, R68, 0xffffff88 ;  /* 0xffffff8844527836 */ /* 0x000fe40000000000 */
[----:B------:R-:W-:Y:S01]  /*d370*/  IMAD R7, R2, R81, R83 ;  /* 0x0000005102077224 */ /* 0x000fe200078e0253 */
[----:B------:R-:W-:Y:S01]  /*d380*/  STL [R1+0x1530], R40 ;  /* 0x0015302801007387 */ /* 0x000fe20000100800 */
[----:B------:R-:W-:-:S03]  /*d390*/  IMAD.HI.U32 R81, R0, R84, RZ ;  /* 0x0000005400517227 */ /* 0x000fc600078e00ff */
[----:B----4-:R0:W-:Y:S01]  /*d3a0*/  STL [R1+0x988], R26 ;  /* 0x0009881a01007387 */ /* 0x0101e20000100800 */
[----:B------:R-:W-:Y:S01]  /*d3b0*/  @!P5 IMAD.IADD R87, R87, 0x1, -R2 ;  /* 0x000000015757d824 */ /* 0x000fe200078e0a02 */
[----:B------:R-:W-:Y:S01]  /*d3c0*/  ISETP.GE.U32.AND P5, PT, R82, 0x7fffff09, PT ;  /* 0x7fffff095200780c */ /* 0x000fe20003fa6070 */
[----:B------:R-:W-:Y:S01]  /*d3d0*/  IMAD R82, R66, 0x77, RZ ;  /* 0x0000007742527824 */ /* 0x000fe200078e02ff */
[----:B------:R-:W-:Y:S01]  /*d3e0*/  PRMT R3, RZ, 0x7610, R3 ;  /* 0x00007610ff037816 */ /* 0x000fe20000000003 */
[----:B0-----:R-:W-:Y:S02]  /*d3f0*/  IMAD.MOV.U32 R26, RZ, RZ, R80 ;  /* 0x000000ffff1a7224 */ /* 0x001fe400078e0050 */
[----:B------:R-:W-:Y:S01]  /*d400*/  IMAD.MOV R80, RZ, RZ, -R81 ;  /* 0x000000ffff507224 */ /* 0x000fe200078e0a51 */
[----:B------:R-:W-:-:S03]  /*d410*/  PRMT R13, RZ, 0x7610, R13 ;  /* 0x00007610ff0d7816 */ /* 0x000fc6000000000d */
[----:B------:R-:W-:Y:S02]  /*d420*/  IMAD R84, R2, R80, R84 ;  /* 0x0000005002547224 */ /* 0x000fe400078e0254 */
[----:B------:R-:W-:-:S04]  /*d430*/  IMAD.WIDE R80, R82, 0x2, R64 ;  /* 0x0000000252507825 */ /* 0x000fc800078e0240 */
[----:B------:R-:W-:Y:S01]  /*d440*/  IMAD.WIDE R82, R82, 0x2, R62 ;  /* 0x0000000252527825 */ /* 0x000fe200078e023e */
[----:B------:R-:W2:Y:S04]  /*d450*/  @!P5 LDG.E.U16 R13, desc[UR20][R80.64] ;  /* 0x00000014500dd981 */ /* 0x000ea8000c1e1500 */
[----:B------:R-:W4:Y:S01]  /*d460*/  @!P5 LDG.E.U16 R3, desc[UR20][R82.64] ;  /* 0x000000145203d981 */ /* 0x000f22000c1e1500 */
[----:B------:R-:W-:-:S03]  /*d470*/  ISETP.GT.U32.AND P2, PT, R2, R86, PT ;  /* 0x000000560200720c */ /* 0x000fc60003f44070 */
[----:B------:R-:W-:Y:S04]  /*d480*/  STL [R1+0x1534], R55 ;  /* 0x0015343701007387 */ /* 0x000fe80000100800 */
[----:B------:R-:W-:Y:S04]  /*d490*/  STL [R1+0x153c], R56 ;  /* 0x00153c3801007387 */ /* 0x000fe80000100800 */
[----:B------:R-:W-:Y:S04]  /*d4a0*/  STL [R1+0x1544], R58 ;  /* 0x0015443a01007387 */ /* 0x000fe80000100800 */
[----:B------:R-:W-:Y:S04]  /*d4b0*/  STL [R1+0x154c], R48 ;  /* 0x00154c3001007387 */ /* 0x000fe80000100800 */
[----:B------:R-:W-:Y:S04]  /*d4c0*/  STL [R1+0x1554], R46 ;  /* 0x0015542e01007387 */ /* 0x000fe80000100800 */
[----:B------:R-:W-:Y:S01]  /*d4d0*/  STL [R1+0x1558], R45 ;  /* 0x0015582d01007387 */ /* 0x000fe20000100800 */
[----:B------:R-:W-:-:S03]  /*d4e0*/  @!P3 IMAD.MOV R26, RZ, RZ, -R26 ;  /* 0x000000ffff1ab224 */ /* 0x000fc600078e0a1a */
[----:B------:R-:W-:Y:S01]  /*d4f0*/  STL [R1+0x155c], R44 ;  /* 0x00155c2c01007387 */ /* 0x000fe20000100800 */
[----:B------:R-:W-:-:S03]  /*d500*/  ISETP.GT.U32.AND P3, PT, R2, R7, PT ;  /* 0x000000070200720c */ /* 0x000fc60003f64070 */
[----:B------:R-:W-:Y:S04]  /*d510*/  STL [R1+0x1560], R43 ;  /* 0x0015602b01007387 */ /* 0x000fe80000100800 */
[----:B------:R-:W-:Y:S04]  /*d520*/  STL [R1+0x1564], R41 ;  /* 0x0015642901007387 */ /* 0x000fe80000100800 */
[----:B------:R-:W-:Y:S01]  /*d530*/  STL [R1+0x1568], R31 ;  /* 0x0015681f01007387 */ /* 0x000fe20000100800 */
[----:B------:R-:W-:-:S03]  /*d540*/  @!P2 IMAD.IADD R86, R86, 0x1, -R2 ;  /* 0x000000015656a824 */ /* 0x000fc600078e0a02 */
[----:B------:R-:W-:Y:S04]  /*d550*/  STL [R1+0x156c], R29 ;  /* 0x00156c1d01007387 */ /* 0x000fe80000100800 */
[----:B------:R-:W-:Y:S01]  /*d560*/  STL [R1+0x1570], R28 ;  /* 0x0015701c01007387 */ /* 0x000fe20000100800 */
[----:B------:R-:W-:Y:S02]  /*d570*/  ISETP.GT.U32.AND P2, PT, R2, R86, PT ;  /* 0x000000560200720c */ /* 0x000fe40003f44070 */
[----:B------:R-:W-:-:S04]  /*d580*/  @!P3 IADD3 R7, PT, PT, R7, -R2, RZ ;  /* 0x800000020707b210 */ /* 0x000fc80007ffe0ff */
[----:B------:R-:W-:Y:S01]  /*d590*/  ISETP.GT.U32.AND P3, PT, R2, R7, PT ;  /* 0x000000070200720c */ /* 0x000fe20003f64070 */
[----:B------:R-:W-:-:S06]  /*d5a0*/  IMAD.MOV.U32 R60, RZ, RZ, R24 ;  /* 0x000000ffff3c7224 */ /* 0x000fcc00078e0018 */
[----:B------:R-:W-:-:S04]  /*d5b0*/  @!P2 IMAD.IADD R86, R86, 0x1, -R2 ;  /* 0x000000015656a824 */ /* 0x000fc800078e0a02 */
[----:B------:R-:W-:Y:S02]  /*d5c0*/  IMAD.MOV.U32 R24, RZ, RZ, R86 ;  /* 0x000000ffff187224 */ /* 0x000fe400078e0056 */
[----:B------:R-:W-:Y:S02]  /*d5d0*/  @!P3 IMAD.IADD R7, R7, 0x1, -R2 ;  /* 0x000000010707b824 */ /* 0x000fe400078e0a02 */
[----:B------:R-:W-:Y:S01]  /*d5e0*/  @!P6 IMAD.MOV R24, RZ, RZ, -R24 ;  /* 0x000000ffff18e224 */ /* 0x000fe200078e0a18 */
[----:B------:R-:W-:Y:S01]  /*d5f0*/  ISETP.GT.U32.AND P2, PT, R2, R84, PT ;  /* 0x000000540200720c */ /* 0x000fe20003f44070 */
[----:B------:R-:W-:-:S12]  /*d600*/  VIADD R88, R68, 0xffffff81 ;  /* 0xffffff8144587836 */ /* 0x000fd80000000000 */
[----:B------:R-:W-:-:S05]  /*d610*/  @!P2 IMAD.IADD R84, R84, 0x1, -R2 ;  /* 0x000000015454a824 */ /* 0x000fca00078e0a02 */
[----:B------:R-:W-:Y:S02]  /*d620*/  ISETP.GT.U32.AND P2, PT, R2, R84, PT ;  /* 0x000000540200720c */ /* 0x000fe40003f44070 */
[----:B------:R-:W-:Y:S01]  /*d630*/  ISETP.GE.U32.AND P5, PT, R88, 0x7fffff02, PT ;  /* 0x7fffff025800780c */ /* 0x000fe20003fa6070 */
[----:B------:R-:W-:Y:S02]  /*d640*/  VIADD R88, R68, 0xffffff80 ;  /* 0xffffff8044587836 */ /* 0x000fe40000000000 */
[----:B------:R-:W-:Y:S01]  /*d650*/  IMAD R86, R66, 0x7e, RZ ;  /* 0x0000007e42567824 */ /* 0x000fe200078e02ff */
[----:B------:R-:W-:Y:S02]  /*d660*/  PRMT R72, RZ, 0x7610, R72 ;  /* 0x00007610ff487816 */ /* 0x000fe40000000048 */
[----:B------:R-:W-:-:S05]  /*d670*/  ISETP.GE.U32.AND P3, PT, R88, 0x7fffff01, PT ;  /* 0x7fffff015800780c */ /* 0x000fca0003f66070 */
[----:B------:R-:W-:-:S04]  /*d680*/  @!P2 IMAD.IADD R84, R84, 0x1, -R2 ;  /* 0x000000015454a824 */ /* 0x000fc800078e0a02 */
[----:B------:R-:W-:Y:S01]  /*d690*/  IMAD.MOV.U32 R88, RZ, RZ, R84 ;  /* 0x000000ffff587224 */ /* 0x000fe200078e0054 */
[----:B------:R-:W-:Y:S01]  /*d6a0*/  PRMT R61, RZ, 0x7610, R61 ;  /* 0x00007610ff3d7816 */ /* 0x000fe2000000003d */
[----:B---3--:R-:W-:Y:S04]  /*d6b0*/  STL [R1+0x1574], R75 ;  /* 0x0015744b01007387 */ /* 0x008fe80000100800 */
        /* <DEDUP_REMOVED lines=19> */
[----:B----4-:R-:W-:Y:S04]  /*d7f0*/  STL [R1+0x934], R3 ;  /* 0x0009340301007387 */ /* 0x010fe80000100800 */
[----:B--2---:R0:W-:Y:S02]  /*d800*/  STL [R1+0x924], R13 ;  /* 0x0009240d01007387 */ /* 0x0041e40000100800 */
[----:B0-----:R-:W-:-:S02]  /*d810*/  IMAD.MOV.U32 R13, RZ, RZ, R87 ;  /* 0x000000ffff0d7224 */ /* 0x001fc400078e0057 */
[----:B------:R-:W-:Y:S02]  /*d820*/  STL [R1+0x12b4], R67 ;  /* 0x0012b44301007387 */ /* 0x000fe40000100800 */
[----:B------:R-:W-:Y:S02]  /*d830*/  @!P0 IMAD.MOV R13, RZ, RZ, -R13 ;  /* 0x000000ffff0d8224 */ /* 0x000fe400078e0a0d */
[----:B------:R-:W-:Y:S04]  /*d840*/  STL [R1+0x15a4], R67 ;  /* 0x0015a44301007387 */ /* 0x000fe80000100800 */
[----:B------:R-:W-:Y:S04]  /*d850*/  STL [R1+0x15a8], R13 ;  /* 0x0015a80d01007387 */ /* 0x000fe80000100800 */
[----:B------:R-:W-:Y:S04]  /*d860*/  STL [R1+0x15ac], R24 ;  /* 0x0015ac1801007387 */ /* 0x000fe80000100800 */
[----:B------:R0:W-:Y:S04]  /*d870*/  STL [R1+0x15b0], R7 ;  /* 0x0015b00701007387 */ /* 0x0001e80000100800 */
[----:B------:R-:W-:Y:S04]  /*d880*/  STL [R1+0x12b8], R66 ;  /* 0x0012b84201007387 */ /* 0x000fe80000100800 */
[----:B------:R-:W2:Y:S04]  /*d890*/  LDL.LU R58, [R1+0x8a8] ;  /* 0x0008a800013a7983 */ /* 0x000ea80000300800 */
[----:B------:R-:W3:Y:S04]  /*d8a0*/  LDL.LU R56, [R1+0x8a4] ;  /* 0x0008a40001387983 */ /* 0x000ee80000300800 */
[----:B------:R-:W4:Y:S04]  /*d8b0*/  LDL.LU R55, [R1+0x89c] ;  /* 0x00089c0001377983 */ /* 0x000f280000300800 */
[----:B------:R-:W4:Y:S04]  /*d8c0*/  LDL.LU R48, [R1+0x88c] ;  /* 0x00088c0001307983 */ /* 0x000f280000300800 */
[----:B------:R-:W4:Y:S04]  /*d8d0*/  LDL.LU R46, [R1+0x888] ;  /* 0x00088800012e7983 */ /* 0x000f280000300800 */
[----:B------:R-:W4:Y:S04]  /*d8e0*/  LDL.LU R45, [R1+0x884] ;  /* 0x00088400012d7983 */ /* 0x000f280000300800 */
[----:B------:R-:W4:Y:S04]  /*d8f0*/  LDL.LU R44, [R1+0x880] ;  /* 0x00088000012c7983 */ /* 0x000f280000300800 */
[----:B------:R-:W4:Y:S04]  /*d900*/  LDL.LU R43, [R1+0x87c] ;  /* 0x00087c00012b7983 */ /* 0x000f280000300800 */
[----:B------:R-:W4:Y:S01]  /*d910*/  LDL.LU R41, [R1+0x870] ;  /* 0x0008700001297983 */ /* 0x000f220000300800 */
[----:B------:R-:W1:Y:S01]  /*d920*/  S2R R3, SR_TID.X ;  /* 0x0000000000037919 */ /* 0x000e620000002100 */
[----:B------:R-:W-:-:S02]  /*d930*/  LOP3.LUT R79, RZ, R85, RZ, 0x33, !PT ;  /* 0x00000055ff4f7212 */ /* 0x000fc400078e33ff */
[----:B-1----:R-:W-:Y:S01]  /*d940*/  LOP3.LUT R38, R3, 0x7f, RZ, 0xc0, !PT ;  /* 0x0000007f03267812 */ /* 0x002fe200078ec0ff */
[----:B------:R-:W-:-:S04]  /*d950*/  VIADD R3, R68, 0x7f ;  /* 0x0000007f44037836 */ /* 0x000fc80000000000 */
[----:B------:R-:W-:Y:S01]  /*d960*/  IMAD R93, R38, R67, RZ ;  /* 0x00000043265d7224 */ /* 0x000fe200078e02ff */
[----:B------:R-:W-:Y:S01]  /*d970*/  ISETP.GT.AND P0, PT, R3, 0x7f, PT ;  /* 0x0000007f0300780c */ /* 0x000fe20003f04270 */
[----:B------:R-:W-:Y:S02]  /*d980*/  IMAD.MOV.U32 R3, RZ, RZ, R69 ;  /* 0x000000ffff037224 */ /* 0x000fe400078e0045 */
[----:B------:R-:W-:Y:S01]  /*d990*/  IMAD.MOV.U32 R69, RZ, RZ, R92 ;  /* 0x000000ffff457224 */ /* 0x000fe200078e005c */
[----:B------:R-:W-:Y:S02]  /*d9a0*/  LEA R92, P6, R93, UR14, 0x1 ;  /* 0x0000000e5d5c7c11 */ /* 0x000fe4000f8c08ff */
[----:B------:R-:W-:Y:S02]  /*d9b0*/  ISETP.GE.AND P2, PT, R57, RZ, PT ;  /* 0x000000ff3900720c */ /* 0x000fe40003f46270 */
[----:B------:R-:W-:Y:S01]  /*d9c0*/  PRMT R40, RZ, 0x7610, R40 ;  /* 0x00007610ff287816 */ /* 0x000fe20000000028 */
[----:B------:R-:W-:Y:S01]  /*d9d0*/  IMAD.MOV.U32 R71, RZ, RZ, R59 ;  /* 0x000000ffff477224 */ /* 0x000fe200078e003b */
[----:B------:R-:W-:Y:S01]  /*d9e0*/  LEA.HI.X.SX32 R93, R93, UR15, 0x1, P6 ;  /* 0x0000000f5d5d7c11 */ /* 0x000fe2000b0f0eff */
[----:B0-----:R-:W-:Y:S01]  /*d9f0*/  VIADD R7, R57, 0x46 ;  /* 0x0000004639077836 */ /* 0x001fe20000000000 */
[----:B------:R-:W-:Y:S01]  /*da00*/  ISETP.NE.AND P6, PT, R85, RZ, PT ;  /* 0x000000ff5500720c */ /* 0x000fe20003fc5270 */
[----:B------:R-:W-:Y:S01]  /*da10*/  IMAD.WIDE R84, R86, 0x2, R64 ;  /* 0x0000000256547825 */ /* 0x000fe200078e0240 */
[----:B------:R-:W-:Y:S01]  /*da20*/  ISETP.LT.AND P0, PT, R38, R68, P0 ;  /* 0x000000442600720c */ /* 0x000fe20000701270 */
[----:B------:R-:W0:Y:S02]  /*da30*/  LDCU UR15, c[0x0][0x3b0] ;  /* 0x00007600ff0f77ac */ /* 0x000e240008000800 */
[----:B------:R-:W-:Y:S01]  /*da40*/  IMAD.WIDE R86, R86, 0x2, R62 ;  /* 0x0000000256567825 */ /* 0x000fe200078e023e */
[----:B------:R-:W4:Y:S01]  /*da50*/  @!P5 LDG.E.U16 R72, desc[UR20][R84.64] ;  /* 0x000000145448d981 */ /* 0x000f22000c1e1500 */
[----:B------:R-:W-:Y:S01]  /*da60*/  PRMT R67, RZ, 0x7610, R67 ;  /* 0x00007610ff437816 */ /* 0x000fe20000000043 */
[----:B------:R-:W1:Y:S02]  /*da70*/  LDCU UR14, c[0x0][0x3b0] ;  /* 0x00007600ff0e77ac */ /* 0x000e640008000800 */
[----:B------:R-:W4:Y:S01]  /*da80*/  @!P5 LDG.E.U16 R61, desc[UR20][R86.64] ;  /* 0x00000014563dd981 */ /* 0x000f22000c1e1500 */
[----:B------:R-:W-:Y:S01]  /*da90*/  IMAD R68, R66, 0x7f, RZ ;  /* 0x0000007f42447824 */ /* 0x000fe200078e02ff */
[----:B------:R-:W-:-:S02]  /*daa0*/  SEL R29, R79, R42, !P6 ;  /* 0x0000002a4f1d7207 */ /* 0x000fc40007000000 */
[C---:B------:R-:W-:Y:S02]  /*dab0*/  SEL R42, R79.reuse, R25, !P6 ;  /* 0x000000194f2a7207 */ /* 0x040fe40007000000 */
[C---:B------:R-:W-:Y:S02]  /*dac0*/  SEL R28, R79.reuse, R21, !P6 ;  /* 0x000000154f1c7207 */ /* 0x040fe40007000000 */
[C---:B------:R-:W-:Y:S02]  /*dad0*/  SEL R25, R79.reuse, R6, !P6 ;  /* 0x000000064f197207 */ /* 0x040fe40007000000 */
[C---:B------:R-:W-:Y:S02]  /*dae0*/  SEL R6, R79.reuse, R91, !P6 ;  /* 0x0000005b4f067207 */ /* 0x040fe40007000000 */
[----:B------:R-:W-:Y:S01]  /*daf0*/  SEL R21, R79, R90, !P6 ;  /* 0x0000005a4f157207 */ /* 0x000fe20007000000 */
[----:B------:R-:W-:-:S05]  /*db00*/  IMAD.WIDE R90, R68, 0x2, R62 ;  /* 0x00000002445a7825 */ /* 0x000fca00078e023e */
[----:B------:R-:W4:Y:S01]  /*db10*/  @!P3 LDG.E.U16 R40, desc[UR20][R90.64] ;  /* 0x000000145a28b981 */ /* 0x000f22000c1e1500 */
[----:B------:R-:W-:Y:S01]  /*db20*/  @!P2 IMAD.MOV R88, RZ, RZ, -R88 ;  /* 0x000000ffff58a224 */ /* 0x000fe200078e0a58 */
[----:B------:R-:W-:-:S04]  /*db30*/  SEL R53, R79, R53, !P6 ;  /* 0x000000354f357207 */ /* 0x000fc80007000000 */
[C---:B------:R-:W-:Y:S02]  /*db40*/  SEL R59, R79.reuse, R88, !P6 ;  /* 0x000000584f3b7207 */ /* 0x040fe40007000000 */
[C---:B------:R-:W-:Y:S02]  /*db50*/  SEL R31, R79.reuse, R60, !P6 ;  /* 0x0000003c4f1f7207 */ /* 0x040fe40007000000 */
[----:B------:R-:W-:Y:S01]  /*db60*/  SEL R52, R79, R52, !P6 ;  /* 0x000000344f347207 */ /* 0x000fe20007000000 */
[----:B------:R-:W-:Y:S01]  /*db70*/  IMAD R60, R59, UR7, RZ ;  /* 0x000000073b3c7c24 */ /* 0x000fe2000f8e02ff */
[----:B------:R-:W-:Y:S02]  /*db80*/  SEL R51, R79, R51, !P6 ;  /* 0x000000334f337207 */ /* 0x000fe40007000000 */
[----:B------:R-:W-:Y:S02]  /*db90*/  ISETP.GE.AND P2, PT, R7, RZ, PT ;  /* 0x000000ff0700720c */ /* 0x000fe40003f46270 */
[----:B------:R-:W-:-:S02]  /*dba0*/  IABS R76, R7 ;  /* 0x00000007004c7213 */ /* 0x000fc40000000000 */
[C---:B------:R-:W-:Y:S02]  /*dbb0*/  SEL R34, R79.reuse, R34, !P6 ;  /* 0x000000224f227207 */ /* 0x040fe40007000000 */
[C---:B------:R-:W-:Y:S02]  /*dbc0*/  SEL R88, R79.reuse, R16, !P6 ;  /* 0x000000104f587207 */ /* 0x040fe40007000000 */
[C---:B------:R-:W-:Y:S02]  /*dbd0*/  SEL R26, R79.reuse, R3, !P6 ;  /* 0x000000034f1a7207 */ /* 0x040fe40007000000 */
[C---:B------:R-:W-:Y:S02]  /*dbe0*/  SEL R3, R79.reuse, R12, !P6 ;  /* 0x0000000c4f037207 */ /* 0x040fe40007000000 */
[C---:B------:R-:W-:Y:S02]  /*dbf0*/  SEL R12, R79.reuse, R89, !P6 ;  /* 0x000000594f0c7207 */ /* 0x040fe40007000000 */
[----:B------:R-:W-:-:S02]  /*dc00*/  SEL R13, R79, R50, !P6 ;  /* 0x000000324f0d7207 */ /* 0x000fc40007000000 */
[C---:B--2---:R-:W-:Y:S02]  /*dc10*/  SEL R58, R79.reuse, R58, !P6 ;  /* 0x0000003a4f3a7207 */ /* 0x044fe40007000000 */
[----:B---3--:R-:W-:-:S03]  /*dc20*/  SEL R56, R79, R56, !P6 ;  /* 0x000000384f387207 */ /* 0x008fc60007000000 */
[----:B------:R-:W-:Y:S01]  /*dc30*/  IMAD R59, R58, UR7, RZ ;  /* 0x000000073a3b7c24 */ /* 0x000fe2000f8e02ff */
[C---:B----4-:R-:W-:Y:S01]  /*dc40*/  SEL R55, R79.reuse, R55, !P6 ;  /* 0x000000374f377207 */ /* 0x050fe20007000000 */
[----:B------:R-:W-:Y:S01]  /*dc50*/  IMAD R58, R56, UR7, RZ ;  /* 0x00000007383a7c24 */ /* 0x000fe2000f8e02ff */
[----:B------:R-:W-:-:S03]  /*dc60*/  SEL R48, R79, R48, !P6 ;  /* 0x000000304f307207 */ /* 0x000fc60007000000 */
[----:B------:R-:W-:Y:S02]  /*dc70*/  IMAD R56, R55, UR7, RZ ;  /* 0x0000000737387c24 */ /* 0x000fe4000f8e02ff */
[----:B------:R-:W-:Y:S01]  /*dc80*/  IMAD R55, R53, UR7, RZ ;  /* 0x0000000735377c24 */ /* 0x000fe2000f8e02ff */
[C---:B------:R-:W-:Y:S01]  /*dc90*/  SEL R46, R79.reuse, R46, !P6 ;  /* 0x0000002e4f2e7207 */ /* 0x040fe20007000000 */
[----:B------:R-:W-:Y:S01]  /*dca0*/  IMAD R53, R52, UR7, RZ ;  /* 0x0000000734357c24 */ /* 0x000fe2000f8e02ff */
[----:B------:R-:W-:Y:S01]  /*dcb0*/  SEL R45, R79, R45, !P6 ;  /* 0x0000002d4f2d7207 */ /* 0x000fe20007000000 */
[----:B------:R-:W-:Y:S01]  /*dcc0*/  IMAD R52, R51, UR7, RZ ;  /* 0x0000000733347c24 */ /* 0x000fe2000f8e02ff */
[C---:B------:R-:W-:Y:S01]  /*dcd0*/  SEL R44, R79.reuse, R44, !P6 ;  /* 0x0000002c4f2c7207 */ /* 0x040fe20007000000 */
[----:B------:R-:W-:Y:S01]  /*dce0*/  IMAD R51, R48, UR7, RZ ;  /* 0x0000000730337c24 */ /* 0x000fe2000f8e02ff */
[----:B------:R-:W-:Y:S01]  /*dcf0*/  SEL R43, R79, R43, !P6 ;  /* 0x0000002b4f2b7207 */ /* 0x000fe20007000000 */
[----:B------:R-:W-:-:S02]  /*dd00*/  IMAD R48, R46, UR7, RZ ;  /* 0x000000072e307c24 */ /* 0x000fc4000f8e02ff */
[----:B------:R-:W-:Y:S01]  /*dd10*/  IMAD R46, R45, UR7, RZ ;  /* 0x000000072d2e7c24 */ /* 0x000fe2000f8e02ff */
[----:B------:R-:W-:Y:S01]  /*dd20*/  SEL R7, R79, R41, !P6 ;  /* 0x000000294f077207 */ /* 0x000fe20007000000 */
[----:B------:R-:W-:Y:S02]  /*dd30*/  IMAD R45, R44, UR7, RZ ;  /* 0x000000072c2d7c24 */ /* 0x000fe4000f8e02ff */
[----:B------:R-:W-:Y:S01]  /*dd40*/  IMAD R44, R43, UR9, RZ ;  /* 0x000000092b2c7c24 */ /* 0x000fe2000f8e02ff */
[C---:B------:R-:W-:Y:S01]  /*dd50*/  SEL R32, R79.reuse, R32, !P6 ;  /* 0x000000204f207207 */ /* 0x040fe20007000000 */
[----:B------:R-:W-:Y:S02]  /*dd60*/  IMAD R43, R34, UR10, RZ ;  /* 0x0000000a222b7c24 */ /* 0x000fe4000f8e02ff */
[----:B------:R-:W-:Y:S01]  /*dd70*/  IMAD.MOV.U32 R73, RZ, RZ, R10 ;  /* 0x000000ffff497224 */ /* 0x000fe200078e000a */
[----:B------:R-:W-:Y:S01]  /*dd80*/  SEL R15, R79, R15, !P6 ;  /* 0x0000000f4f0f7207 */ /* 0x000fe20007000000 */
[----:B------:R-:W-:Y:S01]  /*dd90*/  IMAD R34, R7, UR12, RZ ;  /* 0x0000000c07227c24 */ /* 0x000fe2000f8e02ff */
[C---:B------:R-:W-:Y:S01]  /*dda0*/  SEL R49, R79.reuse, R49, !P6 ;  /* 0x000000314f317207 */ /* 0x040fe20007000000 */
[----:B------:R-:W-:Y:S01]  /*ddb0*/  IMAD R7, R88, UR13, RZ ;  /* 0x0000000d58077c24 */ /* 0x000fe2000f8e02ff */
[----:B------:R-:W-:Y:S01]  /*ddc0*/  STL [R1+0x15c4], R72 ;  /* 0x0015c44801007387 */ /* 0x000fe20000100800 */
[----:B------:R-:W-:Y:S01]  /*ddd0*/  IMAD.WIDE R88, R68, 0x2, R64 ;  /* 0x0000000244587825 */ /* 0x000fe200078e0240 */
[C---:B------:R-:W-:Y:S01]  /*dde0*/  SEL R41, R79.reuse, R73, !P6 ;  /* 0x000000494f297207 */ /* 0x040fe20007000000 */
[----:B------:R-:W2:Y:S03]  /*ddf0*/  LDCU UR9, c[0x0][0x3b0] ;  /* 0x00007600ff0977ac */ /* 0x000ea60008000800 */
[----:B------:R-:W3:Y:S01]  /*de00*/  @!P3 LDG.E.U16 R67, desc[UR20][R88.64] ;  /* 0x000000145843b981 */ /* 0x000ee2000c1e1500 */
[----:B------:R-:W-:Y:S01]  /*de10*/  IMAD R32, R32, UR7, RZ ;  /* 0x0000000720207c24 */ /* 0x000fe2000f8e02ff */
[----:B------:R-:W-:Y:S01]  /*de20*/  SEL R33, R79, R33, !P6 ;  /* 0x000000214f217207 */ /* 0x000fe20007000000 */
[----:B------:R-:W-:Y:S01]  /*de30*/  IMAD R49, R49, UR7, RZ ;  /* 0x0000000731317c24 */ /* 0x000fe2000f8e02ff */
[----:B------:R-:W-:Y:S01]  /*de40*/  STL [R1+0x12c8], R84 ;  /* 0x0012c85401007387 */ /* 0x000fe20000100800 */
[----:B------:R-:W-:-:S02]  /*de50*/  SEL R17, R79, R17, !P6 ;  /* 0x000000114f117207 */ /* 0x000fc40007000000 */
[----:B------:R-:W-:Y:S01]  /*de60*/  SEL R24, R79, R71, !P6 ;  /* 0x000000474f187207 */ /* 0x000fe20007000000 */
[----:B------:R-:W-:Y:S01]  /*de70*/  STL [R1+0x1620], R84 ;  /* 0x0016205401007387 */ /* 0x000fe20000100800 */
[----:B------:R-:W-:Y:S01]  /*de80*/  IMAD R13, R13, UR16, RZ ;  /* 0x000000100d0d7c24 */ /* 0x000fe2000f8e02ff */
[C---:B------:R-:W-:Y:S01]  /*de90*/  LEA R73, P3, R60.reuse, R92, 0x1 ;  /* 0x0000005c3c497211 */ /* 0x040fe200078608ff */
[----:B------:R-:W-:Y:S01]  /*dea0*/  IMAD R33, R33, UR7, RZ ;  /* 0x0000000721217c24 */ /* 0x000fe2000f8e02ff */
[----:B------:R-:W-:Y:S01]  /*deb0*/  STL [R1+0x163c], R84 ;  /* 0x00163c5401007387 */ /* 0x000fe20000100800 */
[----:B------:R-:W-:Y:S01]  /*dec0*/  IMAD R17, R17, UR11, RZ ;  /* 0x0000000b11117c24 */ /* 0x000fe2000f8e02ff */
[----:B------:R-:W-:Y:S01]  /*ded0*/  LEA.HI.X.SX32 R60, R60, R93, 0x1, P3 ;  /* 0x0000005d3c3c7211 */ /* 0x000fe200018f0eff */
[----:B------:R-:W-:Y:S01]  /*dee0*/  IMAD R41, R41, UR17, RZ ;  /* 0x0000001129297c24 */ /* 0x000fe2000f8e02ff */
[----:B------:R-:W-:Y:S01]  /*def0*/  STL [R1+0x12bc], R85 ;  /* 0x0012bc5501007387 */ /* 0x000fe20000100800 */
[C---:B------:R-:W-:Y:S01]  /*df00*/  SEL R35, R79.reuse, R35, !P6 ;  /* 0x000000234f237207 */ /* 0x040fe20007000000 */
[----:B------:R-:W-:Y:S01]  /*df10*/  IMAD R24, R24, UR18, RZ ;  /* 0x0000001218187c24 */ /* 0x000fe2000f8e02ff */
[C---:B------:R-:W-:Y:S01]  /*df20*/  SEL R18, R79.reuse, R18, !P6 ;  /* 0x000000124f127207 */ /* 0x040fe20007000000 */
[----:B------:R-:W-:Y:S01]  /*df30*/  STL [R1+0x15f0], R85 ;  /* 0x0015f05501007387 */ /* 0x000fe20000100800 */
[----:B------:R-:W-:Y:S01]  /*df40*/  SEL R27, R79, R69, !P6 ;  /* 0x000000454f1b7207 */ /* 0x000fe20007000000 */
[----:B------:R-:W-:Y:S01]  /*df50*/  IMAD R35, R35, UR23, RZ ;  /* 0x0000001723237c24 */ /* 0x000fe2000f8e02ff */
[C---:B------:R-:W-:Y:S01]  /*df60*/  SEL R39, R79.reuse, R39, !P6 ;  /* 0x000000274f277207 */ /* 0x040fe20007000000 */
[----:B------:R4:W-:Y:S01]  /*df70*/  STL [R1+0x15d4], R61 ;  /* 0x0015d43d01007387 */ /* 0x0009e20000100800 */
[----:B------:R-:W-:Y:S01]  /*df80*/  IMAD R18, R18, UR22, RZ ;  /* 0x0000001612127c24 */ /* 0x000fe2000f8e02ff */
[----:B------:R-:W-:Y:S01]  /*df90*/  SEL R36, R79, R36, !P6 ;  /* 0x000000244f247207 */ /* 0x000fe20007000000 */
[----:B------:R-:W-:Y:S01]  /*dfa0*/  IMAD R27, R27, UR25, RZ ;  /* 0x000000191b1b7c24 */ /* 0x000fe2000f8e02ff */
[----:B------:R-:W-:Y:S01]  /*dfb0*/  STL.64 [R1+0x12c0], R86 ;  /* 0x0012c05601007387 */ /* 0x000fe20000100a00 */
[----:B------:R-:W-:Y:S01]  /*dfc0*/  IMAD R26, R26, UR24, RZ ;  /* 0x000000181a1a7c24 */ /* 0x000fe2000f8e02ff */
[----:B------:R-:W-:Y:S01]  /*dfd0*/  SEL R30, R79, R30, !P6 ;  /* 0x0000001e4f1e7207 */ /* 0x000fe20007000000 */
[----:B------:R-:W-:Y:S01]  /*dfe0*/  IMAD R31, R31, UR26, RZ ;  /* 0x0000001a1f1f7c24 */ /* 0x000fe2000f8e02ff */
[----:B------:R-:W2:Y:S01]  /*dff0*/  LDL.LU R16, [R1+0x1658] ;  /* 0x0016580001107983 */ /* 0x000ea20000300800 */
[----:B------:R-:W-:Y:S01]  /*e000*/  SEL R19, R79, R19, !P6 ;  /* 0x000000134f137207 */ /* 0x000fe20007000000 */
[----:B------:R-:W-:Y:S01]  /*e010*/  IMAD R29, R29, UR28, RZ ;  /* 0x0000001c1d1d7c24 */ /* 0x000fe2000f8e02ff */
[----:B----4-:R-:W-:Y:S01]  /*e020*/  LEA R61, P3, R49, R92, 0x1 ;  /* 0x0000005c313d7211 */ /* 0x010fe200078608ff */
[----:B------:R-:W4:Y:S01]  /*e030*/  LDL.LU R50, [R1+0x1654] ;  /* 0x0016540001327983 */ /* 0x000f220000300800 */
[----:B------:R-:W-:Y:S01]  /*e040*/  IMAD R39, R39, UR27, RZ ;  /* 0x0000001b27277c24 */ /* 0x000fe2000f8e02ff */
[C---:B------:R-:W-:Y:S01]  /*e050*/  SEL R23, R79.reuse, R23, !P6 ;  /* 0x000000174f177207 */ /* 0x040fe20007000000 */
[----:B------:R-:W-:Y:S01]  /*e060*/  IMAD R36, R36, UR29, RZ ;  /* 0x0000001d24247c24 */ /* 0x000fe2000f8e02ff */
[----:B------:R-:W-:Y:S01]  /*e070*/  STL.64 [R1+0x12d0], R64 ;  /* 0x0012d04001007387 */ /* 0x000fe20000100a00 */
[----:B------:R-:W-:Y:S01]  /*e080*/  IMAD R30, R30, UR31, RZ ;  /* 0x0000001f1e1e7c24 */ /* 0x000fe2000f8e02ff */
[----:B------:R-:W-:Y:S01]  /*e090*/  SEL R20, R79, R20, !P6 ;  /* 0x000000144f147207 */ /* 0x000fe20007000000 */
[----:B------:R-:W-:Y:S01]  /*e0a0*/  IMAD R19, R19, UR30, RZ ;  /* 0x0000001e13137c24 */ /* 0x000fe2000f8e02ff */
[----:B------:R-:W-:Y:S01]  /*e0b0*/  STL [R1+0x12f0], R62 ;  /* 0x0012f03e01007387 */ /* 0x000fe20000100800 */
[----:B------:R-:W-:Y:S01]  /*e0c0*/  IMAD R23, R23, UR33, RZ ;  /* 0x0000002117177c24 */ /* 0x000fe2000f8e02ff */
[C---:B------:R-:W-:Y:S01]  /*e0d0*/  SEL R5, R79.reuse, R5, !P6 ;  /* 0x000000054f057207 */ /* 0x040fe20007000000 */
[----:B------:R-:W-:Y:S01]  /*e0e0*/  IMAD R20, R20, UR34, RZ ;  /* 0x0000002214147c24 */ /* 0x000fe2000f8e02ff */
[----:B------:R-:W-:Y:S01]  /*e0f0*/  STL [R1+0x12d8], R63 ;  /* 0x0012d83f01007387 */ /* 0x000fe20000100800 */
[----:B------:R-:W-:Y:S01]  /*e100*/  SEL R8, R79, R8, !P6 ;  /* 0x000000084f087207 */ /* 0x000fe20007000000 */
[----:B------:R-:W-:Y:S01]  /*e110*/  IMAD R3, R3, UR36, RZ ;  /* 0x0000002403037c24 */ /* 0x000fe2000f8e02ff */
[----:B------:R-:W-:Y:S01]  /*e120*/  SEL R4, R79, R4, !P6 ;  /* 0x000000044f047207 */ /* 0x000fe20007000000 */
[----:B------:R-:W-:Y:S01]  /*e130*/  STL.64 [R1+0x12e0], R88 ;  /* 0x0012e05801007387 */ /* 0x000fe20000100a00 */
[----:B------:R-:W-:Y:S01]  /*e140*/  IMAD R5, R5, UR37, RZ ;  /* 0x0000002505057c24 */ /* 0x000fe2000f8e02ff */
[----:B------:R-:W-:Y:S01]  /*e150*/  IADD3 R38, PT, PT, R57, 0x47, RZ ;  /* 0x0000004739267810 */ /* 0x000fe20007ffe0ff */
[----:B------:R-:W-:Y:S01]  /*e160*/  IMAD R8, R8, UR38, RZ ;  /* 0x0000002608087c24 */ /* 0x000fe2000f8e02ff */
[----:B------:R-:W-:Y:S01]  /*e170*/  STL.64 [R1+0x12e8], R90 ;  /* 0x0012e85a01007387 */ /* 0x000fe20000100a00 */
[----:B------:R-:W-:Y:S01]  /*e180*/  IMAD R6, R6, UR41, RZ ;  /* 0x0000002906067c24 */ /* 0x000fe2000f8e02ff */
[C---:B------:R-:W-:Y:S01]  /*e190*/  SEL R22, R79.reuse, R22, !P6 ;  /* 0x000000164f167207 */ /* 0x040fe20007000000 */
[----:B------:R-:W-:Y:S01]  /*e1a0*/  IMAD R4, R4, UR40, RZ ;  /* 0x0000002804047c24 */ /* 0x000fe2000f8e02ff */
[----:B------:R0:W-:Y:S01]  /*e1b0*/  STL [R1+0x930], R40 ;  /* 0x0009302801007387 */ /* 0x0001e20000100800 */
[----:B------:R-:W-:Y:S01]  /*e1c0*/  IMAD R12, R12, UR43, RZ ;  /* 0x0000002b0c0c7c24 */ /* 0x000fe2000f8e02ff */
[----:B------:R-:W-:-:S02]  /*e1d0*/  SEL R14, R79, R14, !P6 ;  /* 0x0000000e4f0e7207 */ /* 0x000fc40007000000 */
[----:B------:R-:W-:Y:S01]  /*e1e0*/  SEL R9, R79, R9, !P6 ;  /* 0x000000094f097207 */ /* 0x000fe20007000000 */
[----:B------:R-:W-:Y:S01]  /*e1f0*/  STL [R1+0xba4], R73 ;  /* 0x000ba44901007387 */ /* 0x000fe20000100800 */
[----:B------:R-:W-:Y:S01]  /*e200*/  VIADD R10, R57, 0x49 ;  /* 0x00000049390a7836 */ /* 0x000fe20000000000 */
[----:B------:R-:W-:Y:S01]  /*e210*/  SEL R11, R79, R11, !P6 ;  /* 0x0000000b4f0b7207 */ /* 0x000fe20007000000 */
[----:B------:R-:W1:Y:S01]  /*e220*/  LDCU UR7, c[0x0][0x3b0] ;  /* 0x00007600ff0777ac */ /* 0x000e620008000800 */
[----:B0-----:R-:W-:Y:S01]  /*e230*/  IMAD R40, R15, UR19, RZ ;  /* 0x000000130f287c24 */ /* 0x001fe2000f8e02ff */
[-C--:B------:R-:W-:Y:S01]  /*e240*/  LEA R15, P5, R32, R92.reuse, 0x1 ;  /* 0x0000005c200f7211 */ /* 0x080fe200078a08ff */
[----:B------:R-:W-:Y:S01]  /*e250*/  IMAD R14, R14, UR47, RZ ;  /* 0x0000002f0e0e7c24 */ /* 0x000fe2000f8e02ff */
[----:B------:R-:W-:Y:S01]  /*e260*/  PRMT R63, RZ, 0x7610, R63 ;  /* 0x00007610ff3f7816 */ /* 0x000fe2000000003f */
[----:B------:R-:W-:Y:S01]  /*e270*/  IMAD R9, R9, UR48, RZ ;  /* 0x0000003009097c24 */ /* 0x000fe2000f8e02ff */
[----:B------:R-:W0:Y:S01]  /*e280*/  LDCU UR10, c[0x0][0x3b0] ;  /* 0x00007600ff0a77ac */ /* 0x000e220008000800 */
[----:B------:R-:W-:Y:S01]  /*e290*/  STL [R1+0xbac], R15 ;  /* 0x000bac0f01007387 */ /* 0x000fe20000100800 */
[----:B------:R-:W-:Y:S01]  /*e2a0*/  IMAD R64, R11, UR15, RZ ;  /* 0x0000000f0b407c24 */ /* 0x000fe2000f8e02ff */
[----:B------:R-:W0:Y:S02]  /*e2b0*/  LDCU UR11, c[0x0][0x3b0] ;  /* 0x00007600ff0b77ac */ /* 0x000e240008000800 */
[----:B------:R1:W-:Y:S01]  /*e2c0*/  STL [R1+0xba0], R60 ;  /* 0x000ba03c01007387 */ /* 0x0003e20000100800 */
[----:B------:R-:W0:Y:S03]  /*e2d0*/  LDCU UR41, c[0x0][0x3b0] ;  /* 0x00007600ff2977ac */ /* 0x000e260008000800 */
[----:B------:R-:W-:Y:S01]  /*e2e0*/  STL [R1+0xbb4], R61 ;  /* 0x000bb43d01007387 */ /* 0x000fe20000100800 */
[----:B------:R-:W0:Y:S01]  /*e2f0*/  LDCU UR48, c[0x0][0x3b0] ;  /* 0x00007600ff3077ac */ /* 0x000e220008000800 */
[----:B-1----:R-:W-:Y:S01]  /*e300*/  LEA.HI.X.SX32 R60, R32, R93, 0x1, P5 ;  /* 0x0000005d203c7211 */ /* 0x002fe200028f0eff */
[----:B------:R-:W1:Y:S01]  /*e310*/  LDCU UR34, c[0x0][0x3b0] ;  /* 0x00007600ff2277ac */ /* 0x000e620008000800 */
[----:B------:R-:W-:-:S03]  /*e320*/  LEA R32, P5, R59, R92, 0x1 ;  /* 0x0000005c3b207211 */ /* 0x000fc600078a08ff */
[----:B------:R0:W-:Y:S01]  /*e330*/  STL [R1+0xba8], R60 ;  /* 0x000ba83c01007387 */ /* 0x0001e20000100800 */
[----:B------:R-:W1:Y:S03]  /*e340*/  LDCU UR12, c[0x0][0x3b0] ;  /* 0x00007600ff0c77ac */ /* 0x000e660008000800 */
[----:B------:R-:W-:Y:S01]  /*e350*/  STL [R1+0xbbc], R32 ;  /* 0x000bbc2001007387 */ /* 0x000fe20000100800 */
[----:B------:R-:W1:Y:S01]  /*e360*/  LDCU UR13, c[0x0][0x3b0] ;  /* 0x00007600ff0d77ac */ /* 0x000e620008000800 */
[----:B------:R-:W1:Y:S01]  /*e370*/  LDCU UR15, c[0x0][0x3b0] ;  /* 0x00007600ff0f77ac */ /* 0x000e620008000800 */
[-C--:B0-----:R-:W-:Y:S02]  /*e380*/  LEA.HI.X.SX32 R60, R49, R93.reuse, 0x1, P3 ;  /* 0x0000005d313c7211 */ /* 0x081fe400018f0eff */
[-C--:B------:R-:W-:Y:S01]  /*e390*/  LEA R49, P3, R58, R92.reuse, 0x1 ;  /* 0x0000005c3a317211 */ /* 0x080fe200078608ff */
[----:B------:R-:W0:Y:S02]  /*e3a0*/  LDCU UR16, c[0x0][0x3b0] ;  /* 0x00007600ff1077ac */ /* 0x000e240008000800 */
[----:B------:R1:W-:Y:S01]  /*e3b0*/  STL [R1+0xbb0], R60 ;  /* 0x000bb03c01007387 */ /* 0x0003e20000100800 */
[----:B------:R-:W0:Y:S01]  /*e3c0*/  LDCU UR17, c[0x0][0x3b0] ;  /* 0x00007600ff1177ac */ /* 0x000e220008000800 */
[----:B------:R-:W0:Y:S01]  /*e3d0*/  LDCU UR18, c[0x0][0x3b0] ;  /* 0x00007600ff1277ac */ /* 0x000e220008000800 */
[----:B-1----:R-:W-:Y:S01]  /*e3e0*/  LEA.HI.X.SX32 R60, R59, R93, 0x1, P5 ;  /* 0x0000005d3b3c7211 */ /* 0x002fe200028f0eff */
[----:B------:R-:W1:Y:S01]  /*e3f0*/  LDCU UR19, c[0x0][0x3b0] ;  /* 0x00007600ff1377ac */ /* 0x000e620008000800 */
[----:B------:R-:W-:-:S03]  /*e400*/  LEA R59, P5, R33, R92, 0x1 ;  /* 0x0000005c213b7211 */ /* 0x000fc600078a08ff */
[----:B------:R-:W-:Y:S01]  /*e410*/  STL [R1+0xbb8], R60 ;  /* 0x000bb83c01007387 */ /* 0x000fe20000100800 */
[----:B------:R-:W0:Y:S03]  /*e420*/  LDCU UR22, c[0x0][0x3b0] ;  /* 0x00007600ff1677ac */ /* 0x000e260008000800 */
[----:B------:R-:W-:Y:S01]  /*e430*/  STL [R1+0xbc4], R49 ;  /* 0x000bc43101007387 */ /* 0x000fe20000100800 */
[----:B------:R-:W0:Y:S03]  /*e440*/  LDCU UR23, c[0x0][0x3b0] ;  /* 0x00007600ff1777ac */ /* 0x000e260008000800 */
[----:B------:R1:W-:Y:S01]  /*e450*/  STL [R1+0xbcc], R59 ;  /* 0x000bcc3b01007387 */ /* 0x0003e20000100800 */
[----:B------:R-:W0:Y:S01]  /*e460*/  LDCU UR24, c[0x0][0x3b0] ;  /* 0x00007600ff1877ac */ /* 0x000e220008000800 */
[----:B------:R-:W0:Y:S01]  /*e470*/  LDCU UR26, c[0x0][0x3b0] ;  /* 0x00007600ff1a77ac */ /* 0x000e220008000800 */
[----:B------:R-:W0:Y:S01]  /*e480*/  LDCU UR25, c[0x0][0x3b0] ;  /* 0x00007600ff1977ac */ /* 0x000e220008000800 */
[----:B-1----:R-:W-:-:S02]  /*e490*/  LEA.HI.X.SX32 R59, R58, R93, 0x1, P3 ;  /* 0x0000005d3a3b7211 */ /* 0x002fc400018f0eff */
[CC--:B------:R-:W-:Y:S01]  /*e4a0*/  LEA R84, P3, R56.reuse, R92.reuse, 0x1 ;  /* 0x0000005c38547211 */ /* 0x0c0fe200078608ff */
[----:B------:R-:W1:Y:S01]  /*e4b0*/  LDCU UR27, c[0x0][0x3b0] ;  /* 0x00007600ff1b77ac */ /* 0x000e620008000800 */
[-C--:B------:R-:W-:Y:S02]  /*e4c0*/  LEA.HI.X.SX32 R58, R33, R93.reuse, 0x1, P5 ;  /* 0x0000005d213a7211 */ /* 0x080fe400028f0eff */
[-C--:B------:R-:W-:Y:S01]  /*e4d0*/  LEA R33, P5, R55, R92.reuse, 0x1 ;  /* 0x0000005c37217211 */ /* 0x080fe200078a08ff */
[----:B------:R-:W0:Y:S01]  /*e4e0*/  LDCU UR29, c[0x0][0x3b0] ;  /* 0x00007600ff1d77ac */ /* 0x000e220008000800 */
[----:B------:R-:W-:Y:S01]  /*e4f0*/  LEA.HI.X.SX32 R56, R56, R93, 0x1, P3 ;  /* 0x0000005d38387211 */ /* 0x000fe200018f0eff */
        /* <DEDUP_REMOVED lines=10> */
[----:B---3--:R-:W-:Y:S04]  /*e5a0*/  STL [R1+0x920], R67 ;  /* 0x0009204301007387 */ /* 0x008fe80000100800 */
[----:B------:R-:W-:Y:S04]  /*e5b0*/  STL [R1+0xbc0], R59 ;  /* 0x000bc03b01007387 */ /* 0x000fe80000100800 */
[----:B------:R3:W-:Y:S04]  /*e5c0*/  STL [R1+0xbc8], R58 ;  /* 0x000bc83a01007387 */ /* 0x0007e80000100800 */
[----:B------:R-:W-:Y:S04]  /*e5d0*/  STL [R1+0xbd4], R84 ;  /* 0x000bd45401007387 */ /* 0x000fe80000100800 */
[----:B------:R-:W-:Y:S01]  /*e5e0*/  STL [R1+0xbdc], R33 ;  /* 0x000bdc2101007387 */ /* 0x000fe20000100800 */
[----:B---3--:R-:W-:-:S03]  /*e5f0*/  LEA R58, P3, R53, R92, 0x1 ;  /* 0x0000005c353a7211 */ /* 0x008fc600078608ff */
[----:B------:R3:W-:Y:S04]  /*e600*/  STL [R1+0xbd0], R56 ;  /* 0x000bd03801007387 */ /* 0x0007e80000100800 */
[----:B------:R-:W-:Y:S01]  /*e610*/  STL [R1+0xbe4], R58 ;  /* 0x000be43a01007387 */ /* 0x000fe20000100800 */
[----:B---3--:R-:W-:Y:S02]  /*e620*/  LEA.HI.X.SX32 R56, R55, R93, 0x1, P5 ;  /* 0x0000005d37387211 */ /* 0x008fe400028f0eff */
[----:B------:R-:W-:-:S03]  /*e630*/  LEA R55, P5, R52, R92, 0x1 ;  /* 0x0000005c34377211 */ /* 0x000fc600078a08ff */
[----:B------:R3:W-:Y:S04]  /*e640*/  STL [R1+0xbd8], R56 ;  /* 0x000bd83801007387 */ /* 0x0007e80000100800 */
[----:B------:R0:W-:Y:S01]  /*e650*/  STL [R1+0xbec], R55 ;  /* 0x000bec3701007387 */ /* 0x0001e20000100800 */
[-C--:B---3--:R-:W-:Y:S02]  /*e660*/  LEA.HI.X.SX32 R56, R53, R93.reuse, 0x1, P3 ;  /* 0x0000005d35387211 */ /* 0x088fe400018f0eff */
[-C--:B------:R-:W-:Y:S02]  /*e670*/  LEA.HI.X.SX32 R53, R52, R93.reuse, 0x1, P5 ;  /* 0x0000005d34357211 */ /* 0x080fe400028f0eff */
[CC--:B0-----:R-:W-:Y:S02]  /*e680*/  LEA R55, P3, R51.reuse, R92.reuse, 0x1 ;  /* 0x0000005c33377211 */ /* 0x0c1fe400078608ff */
[----:B------:R-:W-:Y:S01]  /*e690*/  LEA R52, P5, R48, R92, 0x1 ;  /* 0x0000005c30347211 */ /* 0x000fe200078a08ff */
[----:B------:R-:W-:Y:S01]  /*e6a0*/  STL [R1+0xbe0], R56 ;  /* 0x000be03801007387 */ /* 0x000fe20000100800 */
[----:B------:R-:W-:-:S03]  /*e6b0*/  LEA.HI.X.SX32 R51, R51, R93, 0x1, P3 ;  /* 0x0000005d33337211 */ /* 0x000fc600018f0eff */
[----:B------:R-:W-:Y:S01]  /*e6c0*/  STL [R1+0xbf4], R55 ;  /* 0x000bf43701007387 */ /* 0x000fe20000100800 */
[----:B------:R-:W-:-:S03]  /*e6d0*/  LEA.HI.X.SX32 R48, R48, R93, 0x1, P5 ;  /* 0x0000005d30307211 */ /* 0x000fc600028f0eff */
[----:B------:R-:W-:Y:S04]  /*e6e0*/  STL [R1+0xbe8], R53 ;  /* 0x000be83501007387 */ /* 0x000fe80000100800 */
[----:B------:R0:W-:Y:S04]  /*e6f0*/  STL [R1+0xbfc], R52 ;  /* 0x000bfc3401007387 */ /* 0x0001e80000100800 */
[----:B------:R3:W-:Y:S01]  /*e700*/  STL [R1+0xbf0], R51 ;  /* 0x000bf03301007387 */ /* 0x0007e20000100800 */
[-C--:B0-----:R-:W-:Y:S02]  /*e710*/  LEA R52, P3, R46, R92.reuse, 0x1 ;  /* 0x0000005c2e347211 */ /* 0x081fe400078608ff */
[----:B---3--:R-:W-:-:S03]  /*e720*/  LEA R51, P5, R45, R92, 0x1 ;  /* 0x0000005c2d337211 */ /* 0x008fc600078a08ff */
[----:B------:R-:W-:Y:S04]  /*e730*/  STL [R1+0xc04], R52 ;  /* 0x000c043401007387 */ /* 0x000fe80000100800 */
[----:B------:R0:W-:Y:S01]  /*e740*/  STL [R1+0xbf8], R48 ;  /* 0x000bf83001007387 */ /* 0x0001e20000100800 */
[-C--:B------:R-:W-:Y:S02]  /*e750*/  LEA.HI.X.SX32 R45, R45, R93.reuse, 0x1, P5 ;  /* 0x0000005d2d2d7211 */ /* 0x080fe400028f0eff */
[-C--:B------:R-:W-:Y:S01]  /*e760*/  LEA R85, P5, R43, R92.reuse, 0x1 ;  /* 0x0000005c2b557211 */ /* 0x080fe200078a08ff */
[----:B------:R-:W-:Y:S01]  /*e770*/  STL [R1+0xc0c], R51 ;  /* 0x000c0c3301007387 */ /* 0x000fe20000100800 */
[----:B0-----:R-:W-:Y:S02]  /*e780*/  LEA.HI.X.SX32 R48, R46, R93, 0x1, P3 ;  /* 0x0000005d2e307211 */ /* 0x001fe400018f0eff */
[----:B------:R-:W-:-:S03]  /*e790*/  LEA R46, P3, R44, R92, 0x1 ;  /* 0x0000005c2c2e7211 */ /* 0x000fc600078608ff */
[----:B------:R-:W-:Y:S01]  /*e7a0*/  STL [R1+0xc00], R48 ;  /* 0x000c003001007387 */ /* 0x000fe20000100800 */
[----:B------:R-:W-:-:S03]  /*e7b0*/  LEA.HI.X.SX32 R44, R44, R93, 0x1, P3 ;  /* 0x0000005d2c2c7211 */ /* 0x000fc600018f0eff */
[----:B------:R-:W-:Y:S04]  /*e7c0*/  STL [R1+0xc14], R46 ;  /* 0x000c142e01007387 */ /* 0x000fe80000100800 */
[----:B------:R-:W-:Y:S04]  /*e7d0*/  STL [R1+0xc08], R45 ;  /* 0x000c082d01007387 */ /* 0x000fe80000100800 */
[----:B------:R-:W-:Y:S01]  /*e7e0*/  STL [R1+0xc1c], R85 ;  /* 0x000c1c5501007387 */ /* 0x000fe20000100800 */
[----:B------:R-:W-:-:S03]  /*e7f0*/  LEA R71, P3, R17, R92, 0x1 ;  /* 0x0000005c11477211 */ /* 0x000fc600078608ff */
[----:B------:R0:W-:Y:S02]  /*e800*/  STL [R1+0xc10], R44 ;  /* 0x000c102c01007387 */ /* 0x0001e40000100800 */
[----:B0-----:R-:W-:Y:S02]  /*e810*/  LEA.HI.X.SX32 R44, R43, R93, 0x1, P5 ;  /* 0x0000005d2b2c7211 */ /* 0x001fe400028f0eff */
[----:B------:R-:W-:-:S03]  /*e820*/  LEA R43, P5, R34, R92, 0x1 ;  /* 0x0000005c222b7211 */ /* 0x000fc600078a08ff */
[----:B------:R0:W-:Y:S04]  /*e830*/  STL [R1+0xc18], R44 ;  /* 0x000c182c01007387 */ /* 0x0001e80000100800 */
[----:B------:R-:W-:Y:S01]  /*e840*/  STL [R1+0xc24], R71 ;  /* 0x000c244701007387 */ /* 0x000fe20000100800 */
[-C--:B0-----:R-:W-:Y:S02]  /*e850*/  LEA.HI.X.SX32 R44, R17, R93.reuse, 0x1, P3 ;  /* 0x0000005d112c7211 */ /* 0x081fe400018f0eff */
[C---:B------:R-:W-:Y:S01]  /*e860*/  LEA R17, P3, R7.reuse, R92, 0x1 ;  /* 0x0000005c07117211 */ /* 0x040fe200078608ff */
[----:B------:R0:W-:Y:S03]  /*e870*/  STL [R1+0xc2c], R43 ;  /* 0x000c2c2b01007387 */ /* 0x0001e60000100800 */
[----:B------:R-:W-:-:S02]  /*e880*/  LEA.HI.X.SX32 R61, R7, R93, 0x1, P3 ;  /* 0x0000005d073d7211 */ /* 0x000fc400018f0eff */
[-C--:B------:R-:W-:Y:S02]  /*e890*/  LEA R7, P3, R41, R92.reuse, 0x1 ;  /* 0x0000005c29077211 */ /* 0x080fe400078608ff */
[-C--:B0-----:R-:W-:Y:S02]  /*e8a0*/  LEA.HI.X.SX32 R43, R34, R93.reuse, 0x1, P5 ;  /* 0x0000005d222b7211 */ /* 0x081fe400028f0eff */
[-C--:B------:R-:W-:Y:S02]  /*e8b0*/  LEA R34, P5, R13, R92.reuse, 0x1 ;  /* 0x0000005c0d227211 */ /* 0x080fe400078a08ff */
[-C--:B------:R-:W-:Y:S02]  /*e8c0*/  LEA.HI.X.SX32 R51, R41, R93.reuse, 0x1, P3 ;  /* 0x0000005d29337211 */ /* 0x080fe400018f0eff */
[----:B------:R-:W-:Y:S02]  /*e8d0*/  LEA R83, P3, R40, R92, 0x1 ;  /* 0x0000005c28537211 */ /* 0x000fe400078608ff */
[----:B------:R-:W-:-:S02]  /*e8e0*/  LEA.HI.X.SX32 R72, R13, R93, 0x1, P5 ;  /* 0x0000005d0d487211 */ /* 0x000fc400028f0eff */
[-C--:B------:R-:W-:Y:S02]  /*e8f0*/  LEA R13, P5, R24, R92.reuse, 0x1 ;  /* 0x0000005c180d7211 */ /* 0x080fe400078a08ff */
[-C--:B------:R-:W-:Y:S02]  /*e900*/  LEA.HI.X.SX32 R67, R40, R93.reuse, 0x1, P3 ;  /* 0x0000005d28437211 */ /* 0x080fe400018f0eff */
[CC--:B------:R-:W-:Y:S02]  /*e910*/  LEA R68, P3, R35.reuse, R92.reuse, 0x1 ;  /* 0x0000005c23447211 */ /* 0x0c0fe400078608ff */
[-C--:B------:R-:W-:Y:S02]  /*e920*/  LEA.HI.X.SX32 R24, R24, R93.reuse, 0x1, P5 ;  /* 0x0000005d18187211 */ /* 0x080fe400028f0eff */
[----:B------:R-:W-:Y:S01]  /*e930*/  LEA R81, P5, R18, R92, 0x1 ;  /* 0x0000005c12517211 */ /* 0x000fe200078a08ff */
[----:B------:R-:W-:Y:S01]  /*e940*/  STL.64 [R1+0x1618], R70 ;  /* 0x0016184601007387 */ /* 0x000fe20000100a00 */
[----:B------:R-:W-:-:S02]  /*e950*/  LEA.HI.X.SX32 R80, R35, R93, 0x1, P3 ;  /* 0x0000005d23507211 */ /* 0x000fc400018f0eff */
[CC--:B------:R-:W-:Y:S01]  /*e960*/  LEA R35, P3, R27.reuse, R92.reuse, 0x1 ;  /* 0x0000005c1b237211 */ /* 0x0c0fe200078608ff */
[----:B------:R-:W-:Y:S01]  /*e970*/  STL [R1+0xc20], R44 ;  /* 0x000c202c01007387 */ /* 0x000fe20000100800 */
[-C--:B------:R-:W-:Y:S02]  /*e980*/  LEA.HI.X.SX32 R82, R18, R93.reuse, 0x1, P5 ;  /* 0x0000005d12527211 */ /* 0x080fe400028f0eff */
[----:B------:R-:W-:Y:S01]  /*e990*/  LEA R18, P5, R26, R92, 0x1 ;  /* 0x0000005c1a127211 */ /* 0x000fe200078a08ff */
[----:B------:R-:W-:Y:S01]  /*e9a0*/  STL [R1+0xc28], R43 ;  /* 0x000c282b01007387 */ /* 0x000fe20000100800 */
[----:B------:R-:W-:-:S03]  /*e9b0*/  LEA.HI.X.SX32 R27, R27, R93, 0x1, P3 ;  /* 0x0000005d1b1b7211 */ /* 0x000fc600018f0eff */
[----:B------:R-:W-:Y:S01]  /*e9c0*/  STL [R1+0xc34], R17 ;  /* 0x000c341101007387 */ /* 0x000fe20000100800 */
[----:B------:R-:W-:-:S03]  /*e9d0*/  LEA.HI.X.SX32 R26, R26, R93, 0x1, P5 ;  /* 0x0000005d1a1a7211 */ /* 0x000fc600028f0eff */
[----:B--2---:R0:W-:Y:S01]  /*e9e0*/  STL.64 [R1+0x1608], R16 ;  /* 0x0016081001007387 */ /* 0x0041e20000100a00 */
[----:B------:R-:W-:-:S03]  /*e9f0*/  LEA R52, P5, R31, R92, 0x1 ;  /* 0x0000005c1f347211 */ /* 0x000fc600078a08ff */
[----:B------:R-:W-:Y:S01]  /*ea00*/  STL [R1+0xc3c], R34 ;  /* 0x000c3c2201007387 */ /* 0x000fe20000100800 */
[-C--:B------:R-:W-:Y:S01]  /*ea10*/  LEA.HI.X.SX32 R74, R31, R93.reuse, 0x1, P5 ;  /* 0x0000005d1f4a7211 */ /* 0x080fe200028f0eff */
[----:B0-----:R-:W-:Y:S01]  /*ea20*/  IMAD R17, R28, UR35, RZ ;  /* 0x000000231c117c24 */ /* 0x001fe2000f8e02ff */
[-C--:B------:R-:W-:Y:S01]  /*ea30*/  LEA R28, P3, R39, R92.reuse, 0x1 ;  /* 0x0000005c271c7211 */ /* 0x080fe200078608ff */
[----:B------:R-:W-:Y:S01]  /*ea40*/  STL [R1+0xc30], R61 ;  /* 0x000c303d01007387 */ /* 0x000fe20000100800 */
[-C--:B------:R-:W-:Y:S01]  /*ea50*/  LEA R31, P5, R29, R92.reuse, 0x1 ;  /* 0x0000005c1d1f7211 */ /* 0x080fe200078a08ff */
[----:B------:R-:W-:Y:S01]  /*ea60*/  IMAD R16, R42, UR32, RZ ;  /* 0x000000202a107c24 */ /* 0x000fe2000f8e02ff */
[-C--:B------:R-:W-:Y:S01]  /*ea70*/  LEA.HI.X.SX32 R75, R39, R93.reuse, 0x1, P3 ;  /* 0x0000005d274b7211 */ /* 0x080fe200018f0eff */
[----:B------:R-:W-:Y:S01]  /*ea80*/  STL [R1+0xc44], R7 ;  /* 0x000c440701007387 */ /* 0x000fe20000100800 */
[CC--:B------:R-:W-:Y:S01]  /*ea90*/  LEA R43, P3, R36.reuse, R92.reuse, 0x1 ;  /* 0x0000005c242b7211 */ /* 0x0c0fe200078608ff */
[----:B------:R-:W-:Y:S01]  /*eaa0*/  VIADD R71, R57, 0x48 ;  /* 0x0000004839477836 */ /* 0x000fe20000000000 */
[-C--:B------:R-:W-:Y:S01]  /*eab0*/  LEA.HI.X.SX32 R29, R29, R93.reuse, 0x1, P5 ;  /* 0x0000005d1d1d7211 */ /* 0x080fe200028f0eff */
[----:B------:R-:W-:Y:S01]  /*eac0*/  STL [R1+0xc38], R72 ;  /* 0x000c384801007387 */ /* 0x000fe20000100800 */
[-C--:B------:R-:W-:Y:S01]  /*ead0*/  LEA.HI.X.SX32 R41, R36, R93.reuse, 0x1, P3 ;  /* 0x0000005d24297211 */ /* 0x080fe200018f0eff */
[----:B------:R-:W-:Y:S01]  /*eae0*/  IMAD.MOV.U32 R70, RZ, RZ, R76 ;  /* 0x000000ffff467224 */ /* 0x000fe200078e004c */
[CC--:B------:R-:W-:Y:S01]  /*eaf0*/  LEA R69, P3, R30.reuse, R92.reuse, 0x1 ;  /* 0x0000005c1e457211 */ /* 0x0c0fe200078608ff */
[----:B------:R-:W-:Y:S01]  /*eb00*/  STL [R1+0xc4c], R13 ;  /* 0x000c4c0d01007387 */ /* 0x000fe20000100800 */
[-C--:B------:R-:W-:Y:S01]  /*eb10*/  LEA R45, P5, R19, R92.reuse, 0x1 ;  /* 0x0000005c132d7211 */ /* 0x080fe200078a08ff */
[----:B------:R-:W0:Y:S02]  /*eb20*/  LDCU UR32, c[0x0][0x3b0] ;  /* 0x00007600ff2077ac */ /* 0x000e240008000800 */
[----:B------:R-:W-:Y:S01]  /*eb30*/  STL [R1+0xc40], R51 ;  /* 0x000c403301007387 */ /* 0x000fe20000100800 */
[----:B------:R-:W-:Y:S01]  /*eb40*/  LEA.HI.X.SX32 R46, R30, R93, 0x1, P3 ;  /* 0x0000005d1e2e7211 */ /* 0x000fe200018f0eff */
[----:B------:R-:W2:Y:S02]  /*eb50*/  LDCU UR35, c[0x0][0x3b0] ;  /* 0x00007600ff2377ac */ /* 0x000ea40008000800 */
[----:B----4-:R3:W-:Y:S01]  /*eb60*/  STL.64 [R1+0x1600], R50 ;  /* 0x0016003201007387 */ /* 0x0107e20000100a00 */
[----:B------:R-:W-:-:S03]  /*eb70*/  LEA R36, P3, R23, R92, 0x1 ;  /* 0x0000005c17247211 */ /* 0x000fc600078608ff */
[----:B------:R-:W-:Y:S01]  /*eb80*/  STL [R1+0xc54], R83 ;  /* 0x000c545301007387 */ /* 0x000fe20000100800 */
[----:B------:R-:W-:-:S03]  /*eb90*/  LEA.HI.X.SX32 R44, R19, R93, 0x1, P5 ;  /* 0x0000005d132c7211 */ /* 0x000fc600028f0eff */
[----:B------:R-:W-:Y:S01]  /*eba0*/  STL [R1+0xc48], R24 ;  /* 0x000c481801007387 */ /* 0x000fe20000100800 */
[----:B------:R-:W-:-:S03]  /*ebb0*/  LEA R19, P5, R16, R92, 0x1 ;  /* 0x0000005c10137211 */ /* 0x000fc600078a08ff */
[----:B------:R-:W-:Y:S04]  /*ebc0*/  STL [R1+0xc5c], R81 ;  /* 0x000c5c5101007387 */ /* 0x000fe80000100800 */
[----:B------:R-:W-:Y:S01]  /*ebd0*/  STL [R1+0xc50], R67 ;  /* 0x000c504301007387 */ /* 0x000fe20000100800 */
[----:B------:R-:W-:-:S03]  /*ebe0*/  LEA.HI.X.SX32 R58, R23, R93, 0x1, P3 ;  /* 0x0000005d173a7211 */ /* 0x000fc600018f0eff */
[----:B------:R-:W-:Y:S01]  /*ebf0*/  STL.64 [R1+0x15b8], R66 ;  /* 0x0015b84201007387 */ /* 0x000fe20000100a00 */
[----:B------:R-:W-:-:S03]  /*ec00*/  LEA R40, P3, R17, R92, 0x1 ;  /* 0x0000005c11287211 */ /* 0x000fc600078608ff */
[----:B------:R-:W-:Y:S01]  /*ec10*/  STL.64 [R1+0x15e8], R66 ;  /* 0x0015e84201007387 */ /* 0x000fe20000100a00 */
[----:B------:R-:W-:-:S03]  /*ec20*/  LEA.HI.X.SX32 R48, R16, R93, 0x1, P5 ;  /* 0x0000005d10307211 */ /* 0x000fc600028f0eff */
[----:B------:R-:W-:Y:S01]  /*ec30*/  STL [R1+0xc64], R68 ;  /* 0x000c644401007387 */ /* 0x000fe20000100800 */
[----:B------:R-:W-:-:S03]  /*ec40*/  LEA R53, P5, R20, R92, 0x1 ;  /* 0x0000005c14357211 */ /* 0x000fc600078a08ff */
[----:B------:R-:W-:Y:S04]  /*ec50*/  STL [R1+0xc58], R82 ;  /* 0x000c585201007387 */ /* 0x000fe80000100800 */
[----:B------:R-:W-:Y:S01]  /*ec60*/  STL.64 [R1+0x15c8], R82 ;  /* 0x0015c85201007387 */ /* 0x000fe20000100a00 */
[----:B------:R-:W-:-:S03]  /*ec70*/  LEA.HI.X.SX32 R55, R17, R93, 0x1, P3 ;  /* 0x0000005d11377211 */ /* 0x000fc600018f0eff */
[----:B------:R-:W-:Y:S01]  /*ec80*/  STL [R1+0xc6c], R18 ;  /* 0x000c6c1201007387 */ /* 0x000fe20000100800 */
[----:B------:R-:W-:Y:S01]  /*ec90*/  IMAD R16, R25, UR39, RZ ;  /* 0x0000002719107c24 */ /* 0x000fe2000f8e02ff */
[-C--:B------:R-:W-:Y:S02]  /*eca0*/  LEA R42, P3, R5, R92.reuse, 0x1 ;  /* 0x0000005c052a7211 */ /* 0x080fe400078608ff */
[-C--:B------:R-:W-:Y:S01]  /*ecb0*/  LEA.HI.X.SX32 R56, R20, R93.reuse, 0x1, P5 ;  /* 0x0000005d14387211 */ /* 0x080fe200028f0eff */
[----:B------:R-:W-:Y:S01]  /*ecc0*/  STL [R1+0xc60], R80 ;  /* 0x000c605001007387 */ /* 0x000fe20000100800 */
[----:B------:R-:W-:Y:S01]  /*ecd0*/  IMAD R17, R21, UR42, RZ ;  /* 0x0000002a15117c24 */ /* 0x000fe2000f8e02ff */
[----:B------:R-:W-:Y:S01]  /*ece0*/  LEA R60, P5, R3, R92, 0x1 ;  /* 0x0000005c033c7211 */ /* 0x000fe200078a08ff */
[----:B------:R-:W-:Y:S01]  /*ecf0*/  IMAD R39, R22, UR44, RZ ;  /* 0x0000002c16277c24 */ /* 0x000fe2000f8e02ff */
[----:B------:R4:W-:Y:S01]  /*ed00*/  STL.64 [R1+0x15d8], R80 ;  /* 0x0015d85001007387 */ /* 0x0009e20000100a00 */
[-C--:B------:R-:W-:Y:S01]  /*ed10*/  LEA.HI.X.SX32 R59, R5, R93.reuse, 0x1, P3 ;  /* 0x0000005d053b7211 */ /* 0x080fe200018f0eff */
[----:B------:R-:W0:Y:S02]  /*ed20*/  LDCU UR39, c[0x0][0x3b0] ;  /* 0x00007600ff2777ac */ /* 0x000e240008000800 */
[----:B------:R-:W-:Y:S01]  /*ed30*/  STL [R1+0xc74], R35 ;  /* 0x000c742301007387 */ /* 0x000fe20000100800 */
[----:B------:R-:W-:Y:S01]  /*ed40*/  LEA.HI.X.SX32 R3, R3, R93, 0x1, P5 ;  /* 0x0000005d03037211 */ /* 0x000fe200028f0eff */
[----:B------:R-:W0:Y:S02]  /*ed50*/  LDCU UR42, c[0x0][0x3b0] ;  /* 0x00007600ff2a77ac */ /* 0x000e240008000800 */
[----:B------:R0:W-:Y:S01]  /*ed60*/  STL.64 [R1+0x15f8], R34 ;  /* 0x0015f82201007387 */ /* 0x0001e20000100a00 */
[----:B---3--:R-:W-:Y:S01]  /*ed70*/  SEL R50, R79, R54, !P6 ;  /* 0x000000364f327207 */ /* 0x008fe20007000000 */
[----:B------:R-:W3:Y:S02]  /*ed80*/  LDCU UR44, c[0x0][0x3b0] ;  /* 0x00007600ff2c77ac */ /* 0x000ee40008000800 */
[----:B------:R-:W-:Y:S01]  /*ed90*/  STL [R1+0xc68], R26 ;  /* 0x000c681a01007387 */ /* 0x000fe20000100800 */
[----:B------:R-:W-:-:S03]  /*eda0*/  LEA R5, P3, R16, R92, 0x1 ;  /* 0x0000005c10057211 */ /* 0x000fc600078608ff */
[----:B------:R-:W-:Y:S04]  /*edb0*/  STL [R1+0xc7c], R52 ;  /* 0x000c7c3401007387 */ /* 0x000fe80000100800 */
[----:B------:R-:W-:Y:S01]  /*edc0*/  STL [R1+0xc70], R27 ;  /* 0x000c701b01007387 */ /* 0x000fe20000100800 */
[----:B------:R-:W-:-:S03]  /*edd0*/  LEA R25, P5, R8, R92, 0x1 ;  /* 0x0000005c08197211 */ /* 0x000fc600078a08ff */
[----:B------:R-:W-:Y:S04]  /*ede0*/  STL.64 [R1+0x1628], R26 ;  /* 0x0016281a01007387 */ /* 0x000fe80000100a00 */
[----:B------:R-:W-:Y:S01]  /*edf0*/  STL [R1+0xc84], R28 ;  /* 0x000c841c01007387 */ /* 0x000fe20000100800 */
[----:B------:R-:W-:-:S03]  /*ee00*/  LEA.HI.X.SX32 R30, R16, R93, 0x1, P3 ;  /* 0x0000005d101e7211 */ /* 0x000fc600018f0eff */
[----:B------:R-:W-:Y:S01]  /*ee10*/  STL [R1+0xc78], R74 ;  /* 0x000c784a01007387 */ /* 0x000fe20000100800 */
[----:B------:R-:W-:-:S03]  /*ee20*/  LEA R21, P3, R6, R92, 0x1 ;  /* 0x0000005c06157211 */ /* 0x000fc600078608ff */
[----:B------:R-:W-:Y:S01]  /*ee30*/  STL [R1+0xc8c], R31 ;  /* 0x000c8c1f01007387 */ /* 0x000fe20000100800 */
[----:B------:R-:W-:-:S03]  /*ee40*/  LEA.HI.X.SX32 R8, R8, R93, 0x1, P5 ;  /* 0x0000005d08087211 */ /* 0x000fc600028f0eff */
[----:B------:R-:W-:Y:S01]  /*ee50*/  STL [R1+0xc80], R75 ;  /* 0x000c804b01007387 */ /* 0x000fe20000100800 */
[----:B------:R-:W-:-:S03]  /*ee60*/  LEA R20, P5, R4, R92, 0x1 ;  /* 0x0000005c04147211 */ /* 0x000fc600078a08ff */
[----:B------:R0:W-:Y:S04]  /*ee70*/  STL.64 [R1+0x1630], R74 ;  /* 0x0016304a01007387 */ /* 0x0001e80000100a00 */
[----:B------:R-:W-:Y:S01]  /*ee80*/  STL [R1+0xc94], R43 ;  /* 0x000c942b01007387 */ /* 0x000fe20000100800 */
[----:B------:R-:W-:-:S03]  /*ee90*/  LEA.HI.X.SX32 R6, R6, R93, 0x1, P3 ;  /* 0x0000005d06067211 */ /* 0x000fc600018f0eff */
[----:B------:R-:W-:Y:S01]  /*eea0*/  STL [R1+0xc88], R29 ;  /* 0x000c881d01007387 */ /* 0x000fe20000100800 */
[----:B------:R-:W-:-:S03]  /*eeb0*/  LEA R23, P3, R17, R92, 0x1 ;  /* 0x0000005c11177211 */ /* 0x000fc600078608ff */
[----:B------:R-:W-:Y:S01]  /*eec0*/  STL [R1+0xc9c], R45 ;  /* 0x000c9c2d01007387 */ /* 0x000fe20000100800 */
[----:B------:R-:W-:-:S03]  /*eed0*/  LEA.HI.X.SX32 R4, R4, R93, 0x1, P5 ;  /* 0x0000005d04047211 */ /* 0x000fc600028f0eff */
[----:B------:R-:W-:Y:S01]  /*eee0*/  STL [R1+0xc90], R41 ;  /* 0x000c902901007387 */ /* 0x000fe20000100800 */
[----:B------:R-:W-:-:S03]  /*eef0*/  ISETP.GE.AND P5, PT, R38, RZ, PT ;  /* 0x000000ff2600720c */ /* 0x000fc60003fa6270 */
[----:B------:R-:W-:Y:S01]  /*ef00*/  STL [R1+0xca4], R69 ;  /* 0x000ca44501007387 */ /* 0x000fe20000100800 */
[----:B------:R-:W-:-:S03]  /*ef10*/  IABS R16, R38 ;  /* 0x0000002600107213 */ /* 0x000fc60000000000 */
[----:B------:R-:W-:Y:S01]  /*ef20*/  STL [R1+0xc98], R44 ;  /* 0x000c982c01007387 */ /* 0x000fe20000100800 */
[----:B------:R-:W-:-:S03]  /*ef30*/  SEL R38, R79, R37, !P6 ;  /* 0x000000254f267207 */ /* 0x000fc60007000000 */
[----:B------:R-:W-:Y:S01]  /*ef40*/  STL [R1+0xcac], R19 ;  /* 0x000cac1301007387 */ /* 0x000fe20000100800 */
[----:B------:R-:W-:-:S03]  /*ef50*/  LEA.HI.X.SX32 R37, R17, R93, 0x1, P3 ;  /* 0x0000005d11257211 */ /* 0x000fc600018f0eff */
[----:B------:R-:W-:Y:S01]  /*ef60*/  STL [R1+0xca0], R46 ;  /* 0x000ca02e01007387 */ /* 0x000fe20000100800 */
[----:B------:R-:W-:-:S03]  /*ef70*/  LEA R22, P3, R12, R92, 0x1 ;  /* 0x0000005c0c167211 */ /* 0x000fc600078608ff */
[----:B------:R-:W-:Y:S04]  /*ef80*/  STL [R1+0xcb4], R36 ;  /* 0x000cb42401007387 */ /* 0x000fe80000100800 */
[----:B------:R-:W-:Y:S04]  /*ef90*/  STL [R1+0xca8], R48 ;  /* 0x000ca83001007387 */ /* 0x000fe80000100800 */
[----:B------:R-:W-:Y:S01]  /*efa0*/  STL [R1+0xcbc], R53 ;  /* 0x000cbc3501007387 */ /* 0x000fe20000100800 */
[----:B------:R-:W-:Y:S01]  /*efb0*/  IMAD R51, R38, UR45, RZ ;  /* 0x0000002d26337c24 */ /* 0x000fe2000f8e02ff */
[----:B------:R-:W-:Y:S01]  /*efc0*/  LEA.HI.X.SX32 R54, R12, R93, 0x1, P3 ;  /* 0x0000005d0c367211 */ /* 0x000fe200018f0eff */
[----:B------:R-:W-:Y:S01]  /*efd0*/  IMAD R50, R50, UR46, RZ ;  /* 0x0000002e32327c24 */ /* 0x000fe2000f8e02ff */
[----:B------:R-:W-:Y:S01]  /*efe0*/  STL [R1+0xcb0], R58 ;  /* 0x000cb03a01007387 */ /* 0x000fe20000100800 */
[C---:B------:R-:W-:Y:S01]  /*eff0*/  LEA R38, P3, R39.reuse, R92, 0x1 ;  /* 0x0000005c27267211 */ /* 0x040fe200078608ff */
[----:B----4-:R-:W-:Y:S01]  /*f000*/  IMAD.MOV.U32 R80, RZ, RZ, R16 ;  /* 0x000000ffff507224 */ /* 0x010fe200078e0010 */
[----:B------:R-:W-:Y:S01]  /*f010*/  IABS R17, R71 ;  /* 0x0000004700117213 */ /* 0x000fe20000000000 */
[----:B------:R-:W-:Y:S01]  /*f020*/  STL [R1+0xcc4], R40 ;  /* 0x000cc42801007387 */ /* 0x000fe20000100800 */
[----:B------:R-:W-:Y:S01]  /*f030*/  IABS R12, R10 ;  /* 0x0000000a000c7213 */ /* 0x000fe20000000000 */
[----:B------:R-:W4:Y:S02]  /*f040*/  LDCU UR45, c[0x0][0x3b0] ;  /* 0x00007600ff2d77ac */ /* 0x000f240008000800 */
[----:B------:R-:W-:Y:S01]  /*f050*/  STL [R1+0xcb8], R56 ;  /* 0x000cb83801007387 */ /* 0x000fe20000100800 */
[----:B0-----:R-:W-:Y:S01]  /*f060*/  PRMT R35, RZ, 0x7610, R35 ;  /* 0x00007610ff237816 */ /* 0x001fe20000000023 */
[----:B------:R-:W0:Y:S02]  /*f070*/  LDCU UR46, c[0x0][0x3b0] ;  /* 0x00007600ff2e77ac */ /* 0x000e240008000800 */
[----:B------:R-:W-:Y:S04]  /*f080*/  STL [R1+0xccc], R60 ;  /* 0x000ccc3c01007387 */ /* 0x000fe80000100800 */
[----:B------:R-:W-:Y:S01]  /*f090*/  STL [R1+0xcc0], R55 ;  /* 0x000cc03701007387 */ /* 0x000fe20000100800 */
[----:B------:R-:W-:-:S03]  /*f0a0*/  LEA.HI.X.SX32 R39, R39, R93, 0x1, P3 ;  /* 0x0000005d27277211 */ /* 0x000fc600018f0eff */
[----:B------:R-:W-:Y:S01]  /*f0b0*/  STL [R1+0xcd4], R42 ;  /* 0x000cd42a01007387 */ /* 0x000fe20000100800 */
[----:B------:R-:W-:-:S03]  /*f0c0*/  LEA R90, P3, R51, R92, 0x1 ;  /* 0x0000005c335a7211 */ /* 0x000fc600078608ff */
[----:B------:R-:W-:Y:S04]  /*f0d0*/  STL [R1+0xcc8], R3 ;  /* 0x000cc80301007387 */ /* 0x000fe80000100800 */
[----:B------:R-:W-:Y:S04]  /*f0e0*/  STL [R1+0xcdc], R25 ;  /* 0x000cdc1901007387 */ /* 0x000fe80000100800 */
        /* <DEDUP_REMOVED lines=22> */
[----:B------:R-:W2:Y:S04]  /*f250*/  LDL.LU R47, [R1+0x1650] ;  /* 0x00165000012f7983 */ /* 0x000ea80000300800 */
[----:B------:R-:W-:Y:S04]  /*f260*/  STL [R1+0xd10], R91 ;  /* 0x000d105b01007387 */ /* 0x000fe80000100800 */
[----:B------:R-:W-:Y:S04]  /*f270*/  STL [R1+0xd1c], R88 ;  /* 0x000d1c5801007387 */ /* 0x000fe80000100800 */
[----:B------:R-:W-:Y:S04]  /*f280*/  STL [R1+0xd18], R89 ;  /* 0x000d185901007387 */ /* 0x000fe80000100800 */
[----:B------:R-:W-:Y:S04]  /*f290*/  STL [R1+0xd24], R86 ;  /* 0x000d245601007387 */ /* 0x000fe80000100800 */
[----:B------:R-:W-:Y:S04]  /*f2a0*/  STL [R1+0xd20], R87 ;  /* 0x000d205701007387 */ /* 0x000fe80000100800 */
[----:B------:R-:W-:Y:S04]  /*f2b0*/  STL [R1+0xd2c], R77 ;  /* 0x000d2c4d01007387 */ /* 0x000fe80000100800 */
[----:B------:R-:W2:Y:S04]  /*f2c0*/  LDL.LU R83, [R1+0x810] ;  /* 0x0008100001537983 */ /* 0x000ea80000300800 */
[----:B------:R-:W2:Y:S04]  /*f2d0*/  LDL R66, [R1+0xba0] ;  /* 0x000ba00001427983 */ /* 0x000ea80000100800 */
[----:B------:R-:W3:Y:S01]  /*f2e0*/  LDL R67, [R1+0xba8] ;  /* 0x000ba80001437983 */ /* 0x000ee20000100800 */
[----:B------:R-:W-:-:S02]  /*f2f0*/  IMAD.MOV.U32 R75, RZ, RZ, R17 ;  /* 0x000000ffff4b7224 */ /* 0x000fc400078e0011 */
[----:B------:R-:W-:Y:S01]  /*f300*/  IMAD.MOV.U32 R74, RZ, RZ, R12 ;  /* 0x000000ffff4a7224 */ /* 0x000fe200078e000c */
[----:B------:R-:W-:Y:S01]  /*f310*/  LEA.HI.X.SX32 R78, R9, R93, 0x1, P3 ;  /* 0x0000005d094e7211 */ /* 0x000fe200018f0eff */
[C---:B------:R-:W-:Y:S01]  /*f320*/  IMAD.HI.U32 R11, R0.reuse, R75, RZ ;  /* 0x0000004b000b7227 */ /* 0x040fe200078e00ff */
[----:B------:R-:W-:Y:S01]  /*f330*/  PRMT R34, RZ, 0x7610, R34 ;  /* 0x00007610ff227816 */ /* 0x000fe20000000022 */
[----:B------:R-:W3:Y:S02]  /*f340*/  LDL R50, [R1+0xbb0] ;  /* 0x000bb00001327983 */ /* 0x000ee40000100800 */
[----:B------:R-:W-:Y:S01]  /*f350*/  IMAD.HI.U32 R9, R0, R74, RZ ;  /* 0x0000004a00097227 */ /* 0x000fe200078e00ff */
[----:B------:R-:W-:Y:S01]  /*f360*/  IADD3 R11, PT, PT, -R11, RZ, RZ ;  /* 0x000000ff0b0b7210 */ /* 0x000fe20007ffe1ff */
[----:B------:R-:W3:Y:S02]  /*f370*/  LDL R51, [R1+0xbb4] ;  /* 0x000bb40001337983 */ /* 0x000ee40000100800 */
[----:B------:R-:W-:-:S02]  /*f380*/  IMAD.MOV R9, RZ, RZ, -R9 ;  /* 0x000000ffff097224 */ /* 0x000fc400078e0a09 */
[C---:B------:R-:W-:Y:S02]  /*f390*/  IMAD R11, R2.reuse, R11, R75 ;  /* 0x0000000b020b7224 */ /* 0x040fe400078e024b */
[----:B------:R-:W-:Y:S02]  /*f3a0*/  IMAD R9, R2, R9, R74 ;  /* 0x0000000902097224 */ /* 0x000fe400078e024a */
[----:B------:R-:W-:Y:S02]  /*f3b0*/  @P0 IMAD.MOV.U32 R74, RZ, RZ, R73 ;  /* 0x000000ffff4a0224 */ /* 0x000fe400078e0049 */
[----:B------:R-:W-:Y:S01]  /*f3c0*/  IMAD R16, R16, UR14, RZ ;  /* 0x0000000e10107c24 */ /* 0x000fe2000f8e02ff */
[----:B------:R-:W-:Y:S01]  /*f3d0*/  STL [R1+0xd28], R78 ;  /* 0x000d284e01007387 */ /* 0x000fe20000100800 */
[----:B------:R-:W-:Y:S01]  /*f3e0*/  IMAD.HI.U32 R14, R0, R70, RZ ;  /* 0x00000046000e7227 */ /* 0x000fe200078e00ff */
[----:B------:R-:W-:Y:S01]  /*f3f0*/  PRMT R27, RZ, 0x7610, R27 ;  /* 0x00007610ff1b7816 */ /* 0x000fe2000000001b */
[----:B------:R-:W0:Y:S01]  /*f400*/  LDCU UR14, c[0x0][0x3b0] ;  /* 0x00007600ff0e77ac */ /* 0x000e220008000800 */
[----:B------:R-:W-:-:S04]  /*f410*/  LEA R65, P3, R16, R92, 0x1 ;  /* 0x0000005c10417211 */ /* 0x000fc800078608ff */
[----:B------:R-:W-:Y:S01]  /*f420*/  LEA.HI.X.SX32 R76, R16, R93, 0x1, P3 ;  /* 0x0000005d104c7211 */ /* 0x000fe200018f0eff */
[----:B------:R-:W-:Y:S04]  /*f430*/  STL [R1+0xd34], R65 ;  /* 0x000d344101007387 */ /* 0x000fe80000100800 */
[----:B------:R-:W4:Y:S01]  /*f440*/  LDL R16, [R1+0xbb8] ;  /* 0x000bb80001107983 */ /* 0x000f220000100800 */
[----:B--2---:R-:W-:Y:S01]  /*f450*/  @P0 IMAD.MOV.U32 R75, RZ, RZ, R66 ;  /* 0x000000ffff4b0224 */ /* 0x004fe200078e0042 */
[----:B------:R-:W-:Y:S01]  /*f460*/  LEA R62, P3, R64, R92, 0x1 ;  /* 0x0000005c403e7211 */ /* 0x000fe200078608ff */
[----:B------:R-:W-:Y:S01]  /*f470*/  IMAD.MOV R14, RZ, RZ, -R14 ;  /* 0x000000ffff0e7224 */ /* 0x000fe200078e0a0e */
[----:B------:R-:W2:Y:S04]  /*f480*/  LDL R17, [R1+0xbc0] ;  /* 0x000bc00001117983 */ /* 0x000ea80000100800 */
[----:B------:R0:W2:Y:S02]  /*f490*/  @P0 LDG.E.U16 R35, desc[UR20][R74.64] ;  /* 0x000000144a230981 */ /* 0x0000a4000c1e1500 */
[----:B0-----:R-:W-:-:S02]  /*f4a0*/  @P0 IMAD.MOV.U32 R74, RZ, RZ, R15 ;  /* 0x000000ffff4a0224 */ /* 0x001fc400078e000f */
[----:B---3--:R-:W-:-:S05]  /*f4b0*/  @P0 IMAD.MOV.U32 R75, RZ, RZ, R67 ;  /* 0x000000ffff4b0224 */ /* 0x008fca00078e0043 */
[----:B------:R-:W3:Y:S01]  /*f4c0*/  @P0 LDG.E.U16 R34, desc[UR20][R74.64] ;  /* 0x000000144a220981 */ /* 0x000ee2000c1e1500 */
[----:B------:R-:W-:Y:S01]  /*f4d0*/  LEA.HI.X.SX32 R64, R64, R93, 0x1, P3 ;  /* 0x0000005d40407211 */ /* 0x000fe200018f0eff */
[----:B------:R-:W-:Y:S01]  /*f4e0*/  IMAD R14, R2, R14, R70 ;  /* 0x0000000e020e7224 */ /* 0x000fe200078e0246 */
[----:B------:R-:W-:Y:S01]  /*f4f0*/  ISETP.GE.AND P3, PT, R71, RZ, PT ;  /* 0x000000ff4700720c */ /* 0x000fe20003f66270 */
[----:B------:R-:W-:Y:S04]  /*f500*/  STL [R1+0xd30], R76 ;  /* 0x000d304c01007387 */ /* 0x000fe80000100800 */
[----:B------:R-:W-:Y:S04]  /*f510*/  STL [R1+0xd3c], R62 ;  /* 0x000d3c3e01007387 */ /* 0x000fe80000100800 */
[----:B------:R-:W4:Y:S04]  /*f520*/  LDL R70, [R1+0xbc8] ;  /* 0x000bc80001467983 */ /* 0x000f280000100800 */
[----:B------:R-:W4:Y:S04]  /*f530*/  LDL R71, [R1+0xbcc] ;  /* 0x000bcc0001477983 */ /* 0x000f280000100800 */
[----:B------:R-:W-:Y:S04]  /*f540*/  STL [R1+0xd38], R64 ;  /* 0x000d384001007387 */ /* 0x000fe80000100800 */
[----:B------:R-:W4:Y:S04]  /*f550*/  LDL.LU R73, [R1+0x164c] ;  /* 0x00164c0001497983 */ /* 0x000f280000300800 */
[----:B------:R-:W4:Y:S04]  /*f560*/  LDL R66, [R1+0xbd0] ;  /* 0x000bd00001427983 */ /* 0x000f280000100800 */
[----:B------:R-:W4:Y:S04]  /*f570*/  LDL.LU R15, [R1+0x1648] ;  /* 0x00164800010f7983 */ /* 0x000f280000300800 */
[----:B---3--:R0:W-:Y:S04]  /*f580*/  STL [R1+0x854], R34 ;  /* 0x0008542201007387 */ /* 0x0081e80000100800 */
[----:B--2---:R2:W-:Y:S04]  /*f590*/  STL [R1+0x820], R35 ;  /* 0x0008202301007387 */ /* 0x0045e80000100800 */
[----:B------:R-:W3:Y:S01]  /*f5a0*/  LDL R67, [R1+0xbd8] ;  /* 0x000bd80001437983 */ /* 0x000ee20000100800 */
[----:B0-----:R-:W-:-:S02]  /*f5b0*/  @P0 IMAD.MOV.U32 R34, RZ, RZ, R51 ;  /* 0x000000ffff220224 */ /* 0x001fc400078e0033 */
[----:B--2---:R-:W-:-:S05]  /*f5c0*/  @P0 IMAD.MOV.U32 R35, RZ, RZ, R50 ;  /* 0x000000ffff230224 */ /* 0x004fca00078e0032 */
[----:B------:R0:W2:Y:S02]  /*f5d0*/  @P0 LDG.E.U16 R27, desc[UR20][R34.64] ;  /* 0x00000014221b0981 */ /* 0x0000a4000c1e1500 */
[----:B0-----:R-:W-:Y:S02]  /*f5e0*/  @P0 IMAD.MOV.U32 R34, RZ, RZ, R32 ;  /* 0x000000ffff220224 */ /* 0x001fe400078e0020 */
[----:B----4-:R-:W-:Y:S01]  /*f5f0*/  @P0 IMAD.MOV.U32 R35, RZ, RZ, R16 ;  /* 0x000000ffff230224 */ /* 0x010fe200078e0010 */
[----:B------:R-:W4:Y:S04]  /*f600*/  LDL.LU R32, [R1+0x1644] ;  /* 0x0016440001207983 */ /* 0x000f280000300800 */
[----:B------:R-:W2:Y:S01]  /*f610*/  @P0 LDG.E.U16 R63, desc[UR20][R34.64] ;  /* 0x00000014223f0981 */ /* 0x000ea2000c1e1500 */
[----:B------:R-:W-:Y:S01]  /*f620*/  PRMT R73, RZ, 0x7610, R73 ;  /* 0x00007610ff497816 */ /* 0x000fe20000000049 */
[----:B------:R-:W-:Y:S01]  /*f630*/  @P0 IMAD.MOV.U32 R16, RZ, RZ, R49 ;  /* 0x000000ffff100224 */ /* 0x000fe200078e0031 */
[----:B------:R-:W-:-:S04]  /*f640*/  PRMT R15, RZ, 0x7610, R15 ;  /* 0x00007610ff0f7816 */ /* 0x000fc8000000000f */
[----:B------:R0:W3:Y:S02]  /*f650*/  @P0 LDG.E.U16 R73, desc[UR20][R16.64] ;  /* 0x0000001410490981 */ /* 0x0000e4000c1e1500 */
[----:B0-----:R-:W-:Y:S02]  /*f660*/  @P0 IMAD.MOV.U32 R16, RZ, RZ, R71 ;  /* 0x000000ffff100224 */ /* 0x001fe400078e0047 */
[----:B------:R-:W-:-:S05]  /*f670*/  @P0 IMAD.MOV.U32 R17, RZ, RZ, R70 ;  /* 0x000000ffff110224 */ /* 0x000fca00078e0046 */
[----:B------:R-:W3:Y:S04]  /*f680*/  @P0 LDG.E.U16 R15, desc[UR20][R16.64] ;  /* 0x00000014100f0981 */ /* 0x000ee8000c1e1500 */
[----:B--2---:R-:W-:Y:S04]  /*f690*/  STL [R1+0x12f4], R63 ;  /* 0x0012f43f01007387 */ /* 0x004fe80000100800 */
[----:B------:R-:W2:Y:S04]  /*f6a0*/  LDL.LU R49, [R1+0x1640] ;  /* 0x0016400001317983 */ /* 0x000ea80000300800 */
[----:B------:R0:W-:Y:S04]  /*f6b0*/  STL [R1+0x894], R27 ;  /* 0x0008941b01007387 */ /* 0x0001e80000100800 */
[----:B------:R-:W2:Y:S01]  /*f6c0*/  LDL R81, [R1+0xbe4] ;  /* 0x000be40001517983 */ /* 0x000ea20000100800 */
[----:B----4-:R-:W-:Y:S01]  /*f6d0*/  PRMT R32, RZ, 0x7610, R32 ;  /* 0x00007610ff207816 */ /* 0x010fe20000000020 */
[----:B------:R-:W-:Y:S01]  /*f6e0*/  @P0 IMAD.MOV.U32 R35, RZ, RZ, R66 ;  /* 0x000000ffff230224 */ /* 0x000fe200078e0042 */
[----:B------:R-:W-:Y:S01]  /*f6f0*/  @P0 MOV R34, R84 ;  /* 0x0000005400220202 */ /* 0x000fe20000000f00 */
[----:B------:R-:W-:Y:S01]  /*f700*/  @P0 IMAD.MOV.U32 R74, RZ, RZ, R33 ;  /* 0x000000ffff4a0224 */ /* 0x000fe200078e0021 */
[----:B------:R4:W-:Y:S04]  /*f710*/  STS.U16 [R47+UR4+0x8f00], R83 ;  /* 0x008f00532f007988 */ /* 0x0009e80008000404 */
[----:B0-----:R-:W2:Y:S01]  /*f720*/  LDL R27, [R1+0xbe0] ;  /* 0x000be000011b7983 */ /* 0x001ea20000100800 */
[----:B---3--:R-:W-:Y:S01]  /*f730*/  @P0 IMAD.MOV.U32 R75, RZ, RZ, R67 ;  /* 0x000000ffff4b0224 */ /* 0x008fe200078e0043 */
[----:B------:R-:W-:-:S02]  /*f740*/  PRMT R26, RZ, 0x7610, R26 ;  /* 0x00007610ff1a7816 */ /* 0x000fc4000000001a */
[----:B------:R-:W3:Y:S04]  /*f750*/  @P0 LDG.E.U16 R32, desc[UR20][R34.64] ;  /* 0x0000001422200981 */ /* 0x000ee8000c1e1500 */
[----:B------:R-:W3:Y:S04]  /*f760*/  LDL R82, [R1+0xbe8] ;  /* 0x000be80001527983 */ /* 0x000ee80000100800 */
[----:B----4-:R-:W4:Y:S04]  /*f770*/  LDL R83, [R1+0xbec] ;  /* 0x000bec0001537983 */ /* 0x010f280000100800 */
[----:B------:R-:W-:Y:S04]  /*f780*/  STL [R1+0x12f8], R73 ;  /* 0x0012f84901007387 */ /* 0x000fe80000100800 */
[----:B------:R-:W-:Y:S04]  /*f790*/  STL [R1+0x1450], R73 ;  /* 0x0014504901007387 */ /* 0x000fe80000100800 */
[----:B------:R-:W4:Y:S04]  /*f7a0*/  LDL R70, [R1+0xbf0] ;  /* 0x000bf00001467983 */ /* 0x000f280000100800 */
[----:B------:R-:W4:Y:S04]  /*f7b0*/  LDL R71, [R1+0xbf4] ;  /* 0x000bf40001477983 */ /* 0x000f280000100800 */
[----:B------:R-:W4:Y:S04]  /*f7c0*/  LDL R16, [R1+0xbf8] ;  /* 0x000bf80001107983 */ /* 0x000f280000100800 */
[----:B------:R-:W4:Y:S04]  /*f7d0*/  LDL R17, [R1+0xbfc] ;  /* 0x000bfc0001117983 */ /* 0x000f280000100800 */
[----:B------:R-:W4:Y:S04]  /*f7e0*/  LDL R50, [R1+0xc00] ;  /* 0x000c000001327983 */ /* 0x000f280000100800 */
[----:B------:R-:W4:Y:S04]  /*f7f0*/  LDL R51, [R1+0xc04] ;  /* 0x000c040001337983 */ /* 0x000f280000100800 */
[----:B------:R-:W-:Y:S04]  /*f800*/  STL [R1+0x12fc], R15 ;  /* 0x0012fc0f01007387 */ /* 0x000fe80000100800 */
[----:B------:R-:W4:Y:S01]  /*f810*/  LDL.LU R84, [R1+0x163c] ;  /* 0x00163c0001547983 */ /* 0x000f220000300800 */
[----:B------:R-:W-:-:S03]  /*f820*/  IMAD.HI.U32 R12, R0, R80, RZ ;  /* 0x00000050000c7227 */ /* 0x000fc600078e00ff */
[----:B------:R-:W4:Y:S01]  /*f830*/  LDL R34, [R1+0xc08] ;  /* 0x000c080001227983 */ /* 0x000f220000100800 */
[----:B--2---:R-:W-:-:S03]  /*f840*/  PRMT R49, RZ, 0x7610, R49 ;  /* 0x00007610ff317816 */ /* 0x004fc60000000031 */
[----:B------:R-:W2:Y:S04]  /*f850*/  LDL R35, [R1+0xc0c] ;  /* 0x000c0c0001237983 */ /* 0x000ea80000100800 */
[----:B------:R0:W2:Y:S02]  /*f860*/  @P0 LDG.E.U16 R49, desc[UR20][R74.64] ;  /* 0x000000144a310981 */ /* 0x0000a4000c1e1500 */
[----:B0-----:R-:W-:Y:S02]  /*f870*/  @P0 IMAD.MOV.U32 R74, RZ, RZ, R81 ;  /* 0x000000ffff4a0224 */ /* 0x001fe400078e0051 */
[----:B------:R-:W-:-:S05]  /*f880*/  @P0 IMAD.MOV.U32 R75, RZ, RZ, R27 ;  /* 0x000000ffff4b0224 */ /* 0x000fca00078e001b */
[----:B------:R-:W2:Y:S01]  /*f890*/  @P0 LDG.E.U16 R26, desc[UR20][R74.64] ;  /* 0x000000144a1a0981 */ /* 0x000ea2000c1e1500 */
[----:B------:R-:W-:-:S03]  /*f8a0*/  IMAD.MOV R12, RZ, RZ, -R12 ;  /* 0x000000ffff0c7224 */ /* 0x000fc600078e0a0c */
[----:B---3--:R-:W-:Y:S01]  /*f8b0*/  STL [R1+0x1300], R32 ;  /* 0x0013002001007387 */ /* 0x008fe20000100800 */
[----:B------:R-:W-:-:S03]  /*f8c0*/  IMAD R12, R2, R12, R80 ;  /* 0x0000000c020c7224 */ /* 0x000fc600078e0250 */
[----:B------:R-:W3:Y:S04]  /*f8d0*/  LDL.LU R33, [R1+0x1638] ;  /* 0x0016380001217983 */ /* 0x000ee80000300800 */
[----:B------:R-:W3:Y:S04]  /*f8e0*/  LDL R80, [R1+0xc10] ;  /* 0x000c100001507983 */ /* 0x000ee80000100800 */
[----:B------:R-:W3:Y:S04]  /*f8f0*/  LDL R66, [R1+0xc14] ;  /* 0x000c140001427983 */ /* 0x000ee80000100800 */
[----:B------:R-:W3:Y:S01]  /*f900*/  LDL R67, [R1+0xc18] ;  /* 0x000c180001437983 */ /* 0x000ee20000100800 */
[----:B------:R-:W-:Y:S01]  /*f910*/  @P0 IMAD.MOV.U32 R27, RZ, RZ, R82 ;  /* 0x000000ffff1b0224 */ /* 0x000fe200078e0052 */
[----:B----4-:R-:W-:-:S02]  /*f920*/  PRMT R84, RZ, 0x7610, R84 ;  /* 0x00007610ff547816 */ /* 0x010fc40000000054 */
[----:B--2---:R-:W-:Y:S04]  /*f930*/  STL [R1+0x1304], R49 ;  /* 0x0013043101007387 */ /* 0x004fe80000100800 */
[----:B------:R-:W-:Y:S04]  /*f940*/  STL [R1+0x145c], R49 ;  /* 0x00145c3101007387 */ /* 0x000fe80000100800 */
[----:B------:R-:W2:Y:S04]  /*f950*/  LDL.LU.64 R74, [R1+0x1630] ;  /* 0x00163000014a7983 */ /* 0x000ea80000300a00 */
[----:B------:R-:W4:Y:S04]  /*f960*/  LDL R81, [R1+0xc20] ;  /* 0x000c200001517983 */ /* 0x000f280000100800 */
[----:B------:R0:W-:Y:S01]  /*f970*/  STL [R1+0x7fc], R26 ;  /* 0x0007fc1a01007387 */ /* 0x0001e20000100800 */
[----:B------:R-:W-:-:S03]  /*f980*/  @P0 LOP3.LUT R71, R71, R70, RZ, 0x3c, !PT ;  /* 0x0000004647470212 */ /* 0x000fc600078e3cff */
[----:B------:R-:W2:Y:S01]  /*f990*/  LDL R82, [R1+0xc28] ;  /* 0x000c280001527983 */ /* 0x000ea20000100800 */
[----:B0-----:R-:W-:Y:S01]  /*f9a0*/  @P0 IMAD.MOV.U32 R26, RZ, RZ, R83 ;  /* 0x000000ffff1a0224 */ /* 0x001fe200078e0053 */
[C---:B------:R-:W-:Y:S02]  /*f9b0*/  @P0 LOP3.LUT R70, R71.reuse, R70, RZ, 0x3c, !PT ;  /* 0x0000004647460212 */ /* 0x040fe400078e3cff */
[----:B------:R-:W2:Y:S04]  /*f9c0*/  LDL R83, [R1+0xc2c] ;  /* 0x000c2c0001537983 */ /* 0x000ea80000100800 */
[----:B------:R-:W2:Y:S01]  /*f9d0*/  @P0 LDG.E.U16 R84, desc[UR20][R26.64] ;  /* 0x000000141a540981 */ /* 0x000ea2000c1e1500 */
[----:B---3--:R-:W-:Y:S02]  /*f9e0*/  PRMT R33, RZ, 0x7610, R33 ;  /* 0x00007610ff217816 */ /* 0x008fe40000000021 */
[----:B------:R-:W-:-:S05]  /*f9f0*/  @P0 LOP3.LUT R71, R71, R70, RZ, 0x3c, !PT ;  /* 0x0000004647470212 */ /* 0x000fca00078e3cff */
[----:B------:R-:W3:Y:S04]  /*fa00*/  @P0 LDG.E.U16 R33, desc[UR20][R70.64] ;  /* 0x0000001446210981 */ /* 0x000ee8000c1e1500 */
[----:B------:R-:W3:Y:S04]  /*fa10*/  LDL.LU.64 R26, [R1+0x1628] ;  /* 0x00162800011a7983 */ /* 0x000ee80000300a00 */
[----:B--2---:R0:W-:Y:S04]  /*fa20*/  STL [R1+0x848], R84 ;  /* 0x0008485401007387 */ /* 0x0041e80000100800 */
[----:B0-----:R-:W2:Y:S01]  /*fa30*/  LDL.LU R84, [R1+0x1620] ;  /* 0x0016200001547983 */ /* 0x001ea20000300800 */
[----:B------:R-:W-:-:S03]  /*fa40*/  @P0 LOP3.LUT R17, R17, R16, RZ, 0x3c, !PT ;  /* 0x0000001011110212 */ /* 0x000fc600078e3cff */
[----:B------:R-:W4:Y:S01]  /*fa50*/  LDL.LU.64 R70, [R1+0x1618] ;  /* 0x0016180001467983 */ /* 0x000f220000300a00 */
[----:B------:R-:W-:-:S04]  /*fa60*/  @P0 LOP3.LUT R16, R17, R16, RZ, 0x3c, !PT ;  /* 0x0000001011100212 */ /* 0x000fc800078e3cff */
[----:B------:R-:W-:Y:S01]  /*fa70*/  @P0 LOP3.LUT R17, R17, R16, RZ, 0x3c, !PT ;  /* 0x0000001011110212 */ /* 0x000fe200078e3cff */
[----:B---3--:R0:W-:Y:S04]  /*fa80*/  STL [R1+0x884], R33 ;  /* 0x0008842101007387 */ /* 0x0081e80000100800 */
[----:B0-----:R-:W3:Y:S01]  /*fa90*/  LDL.LU R33, [R1+0x1610] ;  /* 0x0016100001217983 */ /* 0x001ee20000300800 */
[----:B--2---:R-:W-:-:S06]  /*faa0*/  PRMT R84, RZ, 0x7610, R84 ;  /* 0x00007610ff547816 */ /* 0x004fcc0000000054 */
[----:B------:R-:W2:Y:S04]  /*fab0*/  @P0 LDG.E.U16 R84, desc[UR20][R16.64] ;  /* 0x0000001410540981 */ /* 0x000ea8000c1e1500 */
[----:B------:R-:W2:Y:S01]  /*fac0*/  LDL.LU.64 R16, [R1+0x1608] ;  /* 0x0016080001107983 */ /* 0x000ea20000300a00 */
[----:B------:R-:W-:Y:S02]  /*fad0*/  @P0 LOP3.LUT R51, R51, R50, RZ, 0x3c, !PT ;  /* 0x0000003233330212 */ /* 0x000fe400078e3cff */
[----:B------:R-:W-:Y:S02]  /*fae0*/  @P0 LOP3.LUT R35, R35, R34, RZ, 0x3c, !PT ;  /* 0x0000002223230212 */ /* 0x000fe400078e3cff */
[----:B------:R-:W-:Y:S02]  /*faf0*/  @P0 LOP3.LUT R50, R51, R50, RZ, 0x3c, !PT ;  /* 0x0000003233320212 */ /* 0x000fe400078e3cff */
[----:B------:R-:W-:-:S02]  /*fb00*/  @P0 LOP3.LUT R34, R35, R34, RZ, 0x3c, !PT ;  /* 0x0000002223220212 */ /* 0x000fc400078e3cff */
[----:B----4-:R-:W-:Y:S02]  /*fb10*/  PRMT R70, RZ, 0x7610, R70 ;  /* 0x00007610ff467816 */ /* 0x010fe40000000046 */
[----:B------:R-:W-:Y:S02]  /*fb20*/  @P0 LOP3.LUT R51, R51, R50, RZ, 0x3c, !PT ;  /* 0x0000003233330212 */ /* 0x000fe400078e3cff */
[----:B------:R-:W-:Y:S02]  /*fb30*/  @P0 LOP3.LUT R35, R35, R34, RZ, 0x3c, !PT ;  /* 0x0000002223230212 */ /* 0x000fe400078e3cff */
[----:B---3--:R-:W-:Y:S01]  /*fb40*/  PRMT R33, RZ, 0x7610, R33 ;  /* 0x00007610ff217816 */ /* 0x008fe20000000021 */
[----:B------:R-:W3:Y:S04]  /*fb50*/  @P0 LDG.E.U16 R70, desc[UR20][R50.64] ;  /* 0x0000001432460981 */ /* 0x000ee8000c1e1500 */
[----:B--2---:R-:W-:Y:S04]  /*fb60*/  STL [R1+0x130c], R84 ;  /* 0x00130c5401007387 */ /* 0x004fe80000100800 */
[----:B------:R-:W2:Y:S01]  /*fb70*/  LDL.LU.64 R50, [R1+0x1600] ;  /* 0x0016000001327983 */ /* 0x000ea20000300a00 */
[----:B------:R-:W-:-:S06]  /*fb80*/  PRMT R16, RZ, 0x7610, R16 ;  /* 0x00007610ff107816 */ /* 0x000fcc0000000010 */
[----:B------:R0:W4:Y:S02]  /*fb90*/  @P0 LDG.E.U16 R16, desc[UR20][R34.64] ;  /* 0x0000001422100981 */ /* 0x000124000c1e1500 */
[----:B0-----:R-:W-:Y:S02]  /*fba0*/  @P0 IMAD.MOV.U32 R34, RZ, RZ, R66 ;  /* 0x000000ffff220224 */ /* 0x001fe400078e0042 */
[----:B------:R-:W-:-:S05]  /*fbb0*/  @P0 IMAD.MOV.U32 R35, RZ, RZ, R80 ;  /* 0x000000ffff230224 */ /* 0x000fca00078e0050 */
[----:B------:R-:W4:Y:S01]  /*fbc0*/  @P0 LDG.E.U16 R33, desc[UR20][R34.64] ;  /* 0x0000001422210981 */ /* 0x000f22000c1e1500 */
[----:B------:R-:W-:-:S03]  /*fbd0*/  @P0 IMAD.MOV.U32 R66, RZ, RZ, R85 ;  /* 0x000000ffff420224 */ /* 0x000fc600078e0055 */
[----:B---3--:R-:W-:Y:S01]  /*fbe0*/  STL [R1+0x1314], R70 ;  /* 0x0013144601007387 */ /* 0x008fe20000100800 */
[----:B--2---:R-:W-:-:S06]  /*fbf0*/  PRMT R50, RZ, 0x7610, R50 ;  /* 0x00007610ff327816 */ /* 0x004fcc0000000032 */
[----:B------:R0:W2:Y:S04]  /*fc00*/  @P0 LDG.E.U16 R50, desc[UR20][R66.64] ;  /* 0x0000001442320981 */ /* 0x0000a8000c1e1500 */
[----:B----4-:R-:W-:Y:S04]  /*fc10*/  STL [R1+0x1318], R16 ;  /* 0x0013181001007387 */ /* 0x010fe80000100800 */
[----:B------:R-:W-:Y:S04]  /*fc20*/  STL [R1+0x1468], R16 ;  /* 0x0014681001007387 */ /* 0x000fe80000100800 */
[----:B------:R-:W3:Y:S04]  /*fc30*/  LDL.LU.64 R34, [R1+0x15f8] ;  /* 0x0015f80001227983 */ /* 0x000ee80000300a00 */
[----:B------:R-:W-:Y:S04]  /*fc40*/  STL [R1+0x1320], R33 ;  /* 0x0013202101007387 */ /* 0x000fe80000100800 */
[----:B------:R-:W4:Y:S04]  /*fc50*/  LDL.LU R85, [R1+0x15f0] ;  /* 0x0015f00001557983 */ /* 0x000f280000300800 */
[----:B------:R-:W0:Y:S01]  /*fc60*/  LDL.LU.64 R66, [R1+0x15e8] ;  /* 0x0015e80001427983 */ /* 0x000e220000300a00 */
[----:B------:R-:W-:-:S04]  /*fc70*/  @P0 LOP3.LUT R83, R83, R82, RZ, 0x3c, !PT ;  /* 0x0000005253530212 */ /* 0x000fc800078e3cff */
[----:B------:R-:W-:-:S04]  /*fc80*/  @P0 LOP3.LUT R82, R83, R82, RZ, 0x3c, !PT ;  /* 0x0000005253520212 */ /* 0x000fc800078e3cff */
[----:B------:R-:W-:Y:S02]  /*fc90*/  @P0 LOP3.LUT R83, R83, R82, RZ, 0x3c, !PT ;  /* 0x0000005253530212 */ /* 0x000fe400078e3cff */
[----:B0-----:R-:W-:Y:S02]  /*fca0*/  PRMT R67, RZ, 0x7610, R67 ;  /* 0x00007610ff437816 */ /* 0x001fe40000000043 */
[----:B------:R-:W-:-:S04]  /*fcb0*/  PRMT R66, RZ, 0x7610, R66 ;  /* 0x00007610ff427816 */ /* 0x000fc80000000042 */
[----:B------:R0:W3:Y:S02]  /*fcc0*/  @P0 LDG.E.U16 R67, desc[UR20][R82.64] ;  /* 0x0000001452430981 */ /* 0x0000e4000c1e1500 */
[----:B0-----:R-:W-:Y:S01]  /*fcd0*/  @P0 IMAD.MOV.U32 R82, RZ, RZ, R17 ;  /* 0x000000ffff520224 */ /* 0x001fe200078e0011 */
[----:B------:R-:W-:-:S05]  /*fce0*/  @P0 MOV R83, R61 ;  /* 0x0000003d00530202 */ /* 0x000fca0000000f00 */
[----:B------:R-:W3:Y:S01]  /*fcf0*/  @P0 LDG.E.U16 R66, desc[UR20][R82.64] ;  /* 0x0000001452420981 */ /* 0x000ee2000c1e1500 */
[----:B------:R-:W-:Y:S01]  /*fd00*/  PRMT R73, RZ, 0x7610, R73 ;  /* 0x00007610ff497816 */ /* 0x000fe20000000049 */
[----:B------:R-:W-:Y:S02]  /*fd10*/  @P0 IMAD.MOV.U32 R80, RZ, RZ, R71 ;  /* 0x000000ffff500224 */ /* 0x000fe400078e0047 */
[----:B--2---:R-:W-:Y:S04]  /*fd20*/  STL [R1+0x1324], R50 ;  /* 0x0013243201007387 */ /* 0x004fe80000100800 */
[----:B------:R-:W-:Y:S04]  /*fd30*/  STL [R1+0x1470], R50 ;  /* 0x0014703201007387 */ /* 0x000fe80000100800 */
[----:B------:R-:W2:Y:S04]  /*fd40*/  LDL.LU R71, [R1+0x15e0] ;  /* 0x0015e00001477983 */ /* 0x000ea80000300800 */
[----:B------:R-:W2:Y:S01]  /*fd50*/  @P0 LDG.E.U16 R73, desc[UR20][R80.64] ;  /* 0x0000001450490981 */ /* 0x000ea2000c1e1500 */
[----:B----4-:R-:W-:-:S03]  /*fd60*/  PRMT R85, RZ, 0x7610, R85 ;  /* 0x00007610ff557816 */ /* 0x010fc60000000055 */
[----:B------:R-:W4:Y:S04]  /*fd70*/  LDL.LU.64 R80, [R1+0x15d8] ;  /* 0x0015d80001507983 */ /* 0x000f280000300a00 */
[----:B------:R-:W2:Y:S04]  /*fd80*/  LDL.LU R61, [R1+0x15d4] ;  /* 0x0015d400013d7983 */ /* 0x000ea80000300800 */
[----:B------:R-:W4:Y:S04]  /*fd90*/  LDL.LU R17, [R1+0x15d0] ;  /* 0x0015d00001117983 */ /* 0x000f280000300800 */
[----:B------:R-:W4:Y:S04]  /*fda0*/  LDL.LU.64 R82, [R1+0x15c8] ;  /* 0x0015c80001527983 */ /* 0x000f280000300a00 */
[----:B---3--:R0:W-:Y:S04]  /*fdb0*/  STL [R1+0x870], R66 ;  /* 0x0008704201007387 */ /* 0x0081e80000100800 */
[----:B------:R3:W-:Y:S01]  /*fdc0*/  STL [R1+0x834], R67 ;  /* 0x0008344301007387 */ /* 0x0007e20000100800 */
[----:B0-----:R-:W-:-:S02]  /*fdd0*/  @P0 IMAD.MOV.U32 R66, RZ, RZ, R34 ;  /* 0x000000ffff420224 */ /* 0x001fc400078e0022 */
[----:B---3--:R-:W-:Y:S02]  /*fde0*/  @P0 IMAD.MOV.U32 R67, RZ, RZ, R72 ;  /* 0x000000ffff430224 */ /* 0x008fe400078e0048 */
[----:B------:R-:W3:Y:S04]  /*fdf0*/  LDL.LU R72, [R1+0x15c4] ;  /* 0x0015c40001487983 */ /* 0x000ee80000300800 */
[----:B------:R-:W3:Y:S04]  /*fe00*/  @P0 LDG.E.U16 R85, desc[UR20][R66.64] ;  /* 0x0000001442550981 */ /* 0x000ee8000c1e1500 */
[----:B------:R-:W4:Y:S04]  /*fe10*/  LDL.LU R34, [R1+0x15c0] ;  /* 0x0015c00001227983 */ /* 0x000f280000300800 */
[----:B------:R-:W4:Y:S01]  /*fe20*/  LDL.LU.64 R66, [R1+0x15b8] ;  /* 0x0015b80001427983 */ /* 0x000f220000300a00 */
[----:B--2---:R-:W-:Y:S01]  /*fe30*/  PRMT R71, RZ, 0x7610, R71 ;  /* 0x00007610ff477816 */ /* 0x004fe20000000047 */
[----:B------:R-:W-:-:S02]  /*fe40*/  @P0 IMAD.MOV.U32 R84, RZ, RZ, R7 ;  /* 0x000000ffff540224 */ /* 0x000fc400078e0007 */
[----:B---3--:R0:W-:Y:S02]  /*fe50*/  STL [R1+0x132c], R85 ;  /* 0x00132c5501007387 */ /* 0x0081e40000100800 */
[----:B0-----:R-:W-:Y:S02]  /*fe60*/  @P0 IMAD.MOV.U32 R85, RZ, RZ, R51 ;  /* 0x000000ffff550224 */ /* 0x001fe400078e0033 */
[----:B------:R-:W2:Y:S01]  /*fe70*/  LDL.LU R51, [R1+0x15b4] ;  /* 0x0015b40001337983 */ /* 0x000ea20000300800 */
[----:B----4-:R-:W-:-:S03]  /*fe80*/  PRMT R17, RZ, 0x7610, R17 ;  /* 0x00007610ff117816 */ /* 0x010fc60000000011 */
[----:B------:R0:W3:Y:S01]  /*fe90*/  @P0 LDG.E.U16 R71, desc[UR20][R84.64] ;  /* 0x0000001454470981 */ /* 0x0000e2000c1e1500 */
[----:B------:R-:W-:Y:S02]  /*fea0*/  PRMT R34, RZ, 0x7610, R34 ;  /* 0x00007610ff227816 */ /* 0x000fe40000000022 */
[----:B------:R-:W-:Y:S01]  /*feb0*/  PRMT R70, RZ, 0x7610, R70 ;  /* 0x00007610ff467816 */ /* 0x000fe20000000046 */
[----:B------:R-:W4:Y:S01]  /*fec0*/  LDL.LU R7, [R1+0x15b0] ;  /* 0x0015b00001077983 */ /* 0x000f220000300800 */
[----:B0-----:R-:W-:Y:S02]  /*fed0*/  @P0 IMAD.MOV.U32 R84, RZ, RZ, R13 ;  /* 0x000000ffff540224 */ /* 0x001fe400078e000d */
[----:B------:R-:W-:-:S05]  /*fee0*/  @P0 IMAD.MOV.U32 R85, RZ, RZ, R24 ;  /* 0x000000ffff550224 */ /* 0x000fca00078e0018 */
[----:B------:R0:W3:Y:S02]  /*fef0*/  @P0 LDG.E.U16 R17, desc[UR20][R84.64] ;  /* 0x0000001454110981 */ /* 0x0000e4000c1e1500 */
[----:B0-----:R-:W-:Y:S02]  /*ff00*/  @P0 IMAD.MOV.U32 R84, RZ, RZ, R83 ;  /* 0x000000ffff540224 */ /* 0x001fe400078e0053 */
[----:B------:R-:W-:-:S05]  /*ff10*/  @P0 IMAD.MOV.U32 R85, RZ, RZ, R67 ;  /* 0x000000ffff550224 */ /* 0x000fca00078e0043 */
[----:B------:R0:W4:Y:S02]  /*ff20*/  @P0 LDG.E.U16 R34, desc[UR20][R84.64] ;  /* 0x0000001454220981 */ /* 0x000124000c1e1500 */
[----:B0-----:R-:W-:Y:S02]  /*ff30*/  @P0 IMAD.MOV.U32 R84, RZ, RZ, R81 ;  /* 0x000000ffff540224 */ /* 0x001fe400078e0051 */
[----:B------:R-:W-:Y:S01]  /*ff40*/  @P0 IMAD.MOV.U32 R85, RZ, RZ, R82 ;  /* 0x000000ffff550224 */ /* 0x000fe200078e0052 */
[----:B--2---:R-:W-:-:S06]  /*ff50*/  PRMT R51, RZ, 0x7610, R51 ;  /* 0x00007610ff337816 */ /* 0x004fcc0000000033 */
[----:B------:R0:W2:Y:S02]  /*ff60*/  @P0 LDG.E.U16 R51, desc[UR20][R84.64] ;  /* 0x0000001454330981 */ /* 0x0000a4000c1e1500 */
[----:B0-----:R-:W-:Y:S02]  /*ff70*/  @P0 IMAD.MOV.U32 R84, RZ, RZ, R68 ;  /* 0x000000ffff540224 */ /* 0x001fe400078e0044 */
[----:B------:R-:W-:-:S05]  /*ff80*/  @P0 IMAD.MOV.U32 R85, RZ, RZ, R80 ;  /* 0x000000ffff550224 */ /* 0x000fca00078e0050 */
[----:B------:R-:W2:Y:S04]  /*ff90*/  @P0 LDG.E.U16 R70, desc[UR20][R84.64] ;  /* 0x0000001454460981 */ /* 0x000ea8000c1e1500 */
[----:B---3--:R-:W-:Y:S04]  /*ffa0*/  STL [R1+0x1330], R71 ;  /* 0x0013304701007387 */ /* 0x008fe80000100800 */
[----:B------:R0:W-:Y:S04]  /*ffb0*/  STL [R1+0x1478], R71 ;  /* 0x0014784701007387 */ /* 0x0001e80000100800 */
[----:B------:R-:W3:Y:S04]  /*ffc0*/  LDL.LU R24, [R1+0x15ac] ;  /* 0x0015ac0001187983 */ /* 0x000ee80000300800 */
[----:B------:R-:W3:Y:S04]  /*ffd0*/  LDL.LU R13, [R1+0x15a8] ;  /* 0x0015a800010d7983 */ /* 0x000ee80000300800 */
[----:B------:R-:W-:Y:S04]  /*ffe0*/  STL [R1+0x1338], R17 ;  /* 0x0013381101007387 */ /* 0x000fe80000100800 */
[----:B------:R-:W-:Y:S04]  /*fff0*/  STL [R1+0x7f4], R73 ;  /* 0x0007f44901007387 */ /* 0x000fe80000100800 */
[----:B------:R-:W3:Y:S04]  /*10000*/  LDL.LU R67, [R1+0x15a4] ;  /* 0x0015a40001437983 */ /* 0x000ee80000300800 */
[----:B------:R-:W3:Y:S04]  /*10010*/  LDL.LU R83, [R1+0x15a0] ;  /* 0x0015a00001537983 */ /* 0x000ee80000300800 */
[----:B----4-:R-:W-:Y:S04]  /*10020*/  STL [R1+0x133c], R34 ;  /* 0x00133c2201007387 */ /* 0x010fe80000100800 */
[----:B------:R-:W4:Y:S04]  /*10030*/  LDL.LU R82, [R1+0x159c] ;  /* 0x00159c0001527983 */ /* 0x000f280000300800 */
[----:B------:R-:W3:Y:S01]  /*10040*/  LDL.LU R81, [R1+0x1598] ;  /* 0x0015980001517983 */ /* 0x000ee20000300800 */
[----:B------:R-:W-:Y:S01]  /*10050*/  PRMT R63, RZ, 0x7610, R63 ;  /* 0x00007610ff3f7816 */ /* 0x000fe2000000003f */
[----:B0-----:R-:W-:-:S02]  /*10060*/  @P0 IMAD.MOV.U32 R71, RZ, RZ, R26 ;  /* 0x000000ffff470224 */ /* 0x001fc400078e001a */
[----:B--2---:R0:W-:Y:S04]  /*10070*/  STL [R1+0x1344], R51 ;  /* 0x0013443301007387 */ /* 0x0041e80000100800 */
[----:B------:R-:W2:Y:S04]  /*10080*/  LDL.LU R80, [R1+0x1594] ;  /* 0x0015940001507983 */ /* 0x000ea80000300800 */
[----:B------:R-:W2:Y:S01]  /*10090*/  LDL.LU R68, [R1+0x1590] ;  /* 0x0015900001447983 */ /* 0x000ea20000300800 */
[----:B0-----:R-:W-:-:S03]  /*100a0*/  PRMT R51, RZ, 0x7610, R51 ;  /* 0x00007610ff337816 */ /* 0x001fc60000000033 */
[----:B------:R0:W-:Y:S04]  /*100b0*/  STL [R1+0x7e0], R70 ;  /* 0x0007e04601007387 */ /* 0x0001e80000100800 */
[----:B------:R-:W3:Y:S01]  /*100c0*/  LDL.LU R26, [R1+0x158c] ;  /* 0x00158c00011a7983 */ /* 0x000ee20000300800 */
[----:B0-----:R-:W-:-:S03]  /*100d0*/  @P0 MOV R70, R18 ;  /* 0x0000001200460202 */ /* 0x001fc60000000f00 */
[----:B------:R-:W3:Y:S04]  /*100e0*/  LDL.LU R18, [R1+0x1588] ;  /* 0x0015880001127983 */ /* 0x000ee80000300800 */
[----:B------:R0:W4:Y:S02]  /*100f0*/  @P0 LDG.E.U16 R63, desc[UR20][R70.64] ;  /* 0x00000014463f0981 */ /* 0x000124000c1e1500 */
[----:B0-----:R-:W-:Y:S02]  /*10100*/  @P0 IMAD.MOV.U32 R70, RZ, RZ, R35 ;  /* 0x000000ffff460224 */ /* 0x001fe400078e0023 */
[----:B------:R-:W-:Y:S02]  /*10110*/  @P0 IMAD.MOV.U32 R71, RZ, RZ, R27 ;  /* 0x000000ffff470224 */ /* 0x000fe400078e001b */
[----:B------:R-:W4:Y:S04]  /*10120*/  LDL.LU R27, [R1+0x1584] ;  /* 0x00158400011b7983 */ /* 0x000f280000300800 */
[----:B------:R-:W4:Y:S04]  /*10130*/  LDL.LU R35, [R1+0x1580] ;  /* 0x0015800001237983 */ /* 0x000f280000300800 */
[----:B------:R0:W4:Y:S02]  /*10140*/  @P0 LDG.E.U16 R51, desc[UR20][R70.64] ;  /* 0x0000001446330981 */ /* 0x000124000c1e1500 */
[----:B0-----:R-:W-:-:S02]  /*10150*/  @P0 IMAD.MOV.U32 R71, RZ, RZ, R74 ;  /* 0x000000ffff470224 */ /* 0x001fc400078e004a */
[----:B------:R-:W-:Y:S01]  /*10160*/  @P0 IMAD.MOV.U32 R70, RZ, RZ, R52 ;  /* 0x000000ffff460224 */ /* 0x000fe200078e0034 */
[----:B------:R-:W4:Y:S04]  /*10170*/  LDL.LU R74, [R1+0x157c] ;  /* 0x00157c00014a7983 */ /* 0x000f280000300800 */
[----:B------:R-:W4:Y:S01]  /*10180*/  LDL.LU R52, [R1+0x1578] ;  /* 0x0015780001347983 */ /* 0x000f220000300800 */
[----:B------:R-:W-:-:S06]  /*10190*/  PRMT R66, RZ, 0x7610, R66 ;  /* 0x00007610ff427816 */ /* 0x000fcc0000000042 */
[----:B------:R0:W4:Y:S02]  /*101a0*/  @P0 LDG.E.U16 R66, desc[UR20][R70.64] ;  /* 0x0000001446420981 */ /* 0x000124000c1e1500 */
[----:B0-----:R-:W-:Y:S02]  /*101b0*/  @P0 IMAD.MOV.U32 R70, RZ, RZ, R28 ;  /* 0x000000ffff460224 */ /* 0x001fe400078e001c */
[----:B------:R-:W-:Y:S01]  /*101c0*/  @P0 IMAD.MOV.U32 R71, RZ, RZ, R75 ;  /* 0x000000ffff470224 */ /* 0x000fe200078e004b */
[----:B------:R-:W-:Y:S02]  /*101d0*/  PRMT R50, RZ, 0x7610, R50 ;  /* 0x00007610ff327816 */ /* 0x000fe40000000032 */
[----:B--2---:R-:W-:-:S06]  /*101e0*/  PRMT R68, RZ, 0x7610, R68 ;  /* 0x00007610ff447816 */ /* 0x004fcc0000000044 */
[----:B------:R0:W2:Y:S02]  /*101f0*/  @P0 LDG.E.U16 R68, desc[UR20][R70.64] ;  /* 0x0000001446440981 */ /* 0x0000a4000c1e1500 */
[----:B0-----:R-:W-:Y:S02]  /*10200*/  @P0 IMAD.MOV.U32 R70, RZ, RZ, R31 ;  /* 0x000000ffff460224 */ /* 0x001fe400078e001f */
[----:B------:R-:W-:Y:S01]  /*10210*/  @P0 IMAD.MOV.U32 R71, RZ, RZ, R29 ;  /* 0x000000ffff470224 */ /* 0x000fe200078e001d */
[----:B---3--:R-:W-:-:S06]  /*10220*/  PRMT R18, RZ, 0x7610, R18 ;  /* 0x00007610ff127816 */ /* 0x008fcc0000000012 */
[----:B------:R0:W3:Y:S02]  /*10230*/  @P0 LDG.E.U16 R18, desc[UR20][R70.64] ;  /* 0x0000001446120981 */ /* 0x0000e4000c1e1500 */
[----:B0-----:R-:W-:Y:S02]  /*10240*/  @P0 IMAD.MOV.U32 R70, RZ, RZ, R43 ;  /* 0x000000ffff460224 */ /* 0x001fe400078e002b */
[----:B------:R-:W-:Y:S01]  /*10250*/  @P0 IMAD.MOV.U32 R71, RZ, RZ, R41 ;  /* 0x000000ffff470224 */ /* 0x000fe200078e0029 */
[----:B----4-:R-:W-:-:S06]  /*10260*/  PRMT R35, RZ, 0x7610, R35 ;  /* 0x00007610ff237816 */ /* 0x010fcc0000000023 */
[----:B------:R0:W4:Y:S02]  /*10270*/  @P0 LDG.E.U16 R35, desc[UR20][R70.64] ;  /* 0x0000001446230981 */ /* 0x000124000c1e1500 */
[----:B0-----:R-:W-:Y:S01]  /*10280*/  @P0 IMAD.MOV.U32 R70, RZ, RZ, R45 ;  /* 0x000000ffff460224 */ /* 0x001fe200078e002d */
[----:B------:R-:W-:Y:S02]  /*10290*/  @P0 MOV R71, R44 ;  /* 0x0000002c00470202 */ /* 0x000fe40000000f00 */
[----:B------:R-:W-:-:S06]  /*102a0*/  PRMT R52, RZ, 0x7610, R52 ;  /* 0x00007610ff347816 */ /* 0x000fcc0000000034 */
[----:B------:R0:W4:Y:S02]  /*102b0*/  @P0 LDG.E.U16 R52, desc[UR20][R70.64] ;  /* 0x0000001446340981 */ /* 0x000124000c1e1500 */
[----:B0-----:R-:W-:Y:S02]  /*102c0*/  @P0 IMAD.MOV.U32 R70, RZ, RZ, R69 ;  /* 0x000000ffff460224 */ /* 0x001fe400078e0045 */
[----:B------:R-:W-:-:S05]  /*102d0*/  @P0 IMAD.MOV.U32 R71, RZ, RZ, R46 ;  /* 0x000000ffff470224 */ /* 0x000fca00078e002e */
[----:B------:R-:W4:Y:S04]  /*102e0*/  @P0 LDG.E.U16 R50, desc[UR20][R70.64] ;  /* 0x0000001446320981 */ /* 0x000f28000c1e1500 */
[----:B------:R-:W-:Y:S04]  /*102f0*/  STL [R1+0x1348], R66 ;  /* 0x0013484201007387 */ /* 0x000fe80000100800 */
[----:B------:R-:W4:Y:S04]  /*10300*/  LDL.LU R75, [R1+0x1574] ;  /* 0x00157400014b7983 */ /* 0x000f280000300800 */
[----:B------:R-:W4:Y:S01]  /*10310*/  LDL.LU R28, [R1+0x1570] ;  /* 0x00157000011c7983 */ /* 0x000f220000300800 */
[----:B------:R-:W-:-:S03]  /*10320*/  PRMT R49, RZ, 0x7610, R49 ;  /* 0x00007610ff317816 */ /* 0x000fc60000000031 */
[----:B--2---:R-:W-:Y:S04]  /*10330*/  STL [R1+0x1350], R68 ;  /* 0x0013504401007387 */ /* 0x004fe80000100800 */
[----:B------:R-:W2:Y:S04]  /*10340*/  LDL.LU R29, [R1+0x156c] ;  /* 0x00156c00011d7983 */ /* 0x000ea80000300800 */
[----:B------:R-:W2:Y:S04]  /*10350*/  LDL.LU R31, [R1+0x1568] ;  /* 0x00156800011f7983 */ /* 0x000ea80000300800 */
[----:B---3--:R-:W-:Y:S04]  /*10360*/  STL [R1+0x1354], R18 ;  /* 0x0013541201007387 */ /* 0x008fe80000100800 */
[----:B------:R-:W3:Y:S04]  /*10370*/  LDL.LU R41, [R1+0x1564] ;  /* 0x0015640001297983 */ /* 0x000ee80000300800 */
[----:B------:R-:W2:Y:S04]  /*10380*/  LDL.LU R43, [R1+0x1560] ;  /* 0x00156000012b7983 */ /* 0x000ea80000300800 */
[----:B----4-:R-:W-:Y:S04]  /*10390*/  STL [R1+0x135c], R35 ;  /* 0x00135c2301007387 */ /* 0x010fe80000100800 */
[----:B------:R-:W-:Y:S04]  /*103a0*/  STL [R1+0x824], R63 ;  /* 0x0008243f01007387 */ /* 0x000fe80000100800 */
[----:B------:R-:W4:Y:S04]  /*103b0*/  LDL.LU R44, [R1+0x155c] ;  /* 0x00155c00012c7983 */ /* 0x000f280000300800 */
[----:B------:R-:W2:Y:S04]  /*103c0*/  LDL.LU R45, [R1+0x1558] ;  /* 0x00155800012d7983 */ /* 0x000ea80000300800 */
[----:B------:R-:W-:Y:S04]  /*103d0*/  STL [R1+0x1360], R52 ;  /* 0x0013603401007387 */ /* 0x000fe80000100800 */
[----:B------:R0:W-:Y:S04]  /*103e0*/  STL [R1+0x85c], R51 ;  /* 0x00085c3301007387 */ /* 0x0001e80000100800 */
[----:B------:R-:W2:Y:S04]  /*103f0*/  LDL.LU R46, [R1+0x1554] ;  /* 0x00155400012e7983 */ /* 0x000ea80000300800 */
[----:B------:R-:W2:Y:S01]  /*10400*/  LDL.LU R69, [R1+0x1550] ;  /* 0x0015500001457983 */ /* 0x000ea20000300800 */
[----:B0-----:R-:W-:-:S03]  /*10410*/  @P0 IMAD.MOV.U32 R51, RZ, RZ, R48 ;  /* 0x000000ffff330224 */ /* 0x001fc600078e0030 */
[----:B------:R0:W-:Y:S04]  /*10420*/  STL [R1+0x7d4], R50 ;  /* 0x0007d43201007387 */ /* 0x0001e80000100800 */
[----:B------:R-:W3:Y:S01]  /*10430*/  LDL.LU R48, [R1+0x154c] ;  /* 0x00154c0001307983 */ /* 0x000ee20000300800 */
[----:B------:R-:W-:Y:S01]  /*10440*/  PRMT R35, RZ, 0x7610, R35 ;  /* 0x00007610ff237816 */ /* 0x000fe20000000023 */
[----:B0-----:R-:W-:Y:S02]  /*10450*/  @P0 IMAD.MOV.U32 R50, RZ, RZ, R19 ;  /* 0x000000ffff320224 */ /* 0x001fe400078e0013 */
[----:B------:R-:W3:Y:S04]  /*10460*/  LDL.LU R19, [R1+0x1548] ;  /* 0x0015480001137983 */ /* 0x000ee80000300800 */
[----:B------:R0:W4:Y:S02]  /*10470*/  @P0 LDG.E.U16 R49, desc[UR20][R50.64] ;  /* 0x0000001432310981 */ /* 0x000124000c1e1500 */
[----:B0-----:R-:W-:-:S02]  /*10480*/  @P0 IMAD.MOV.U32 R50, RZ, RZ, R36 ;  /* 0x000000ffff320224 */ /* 0x001fc400078e0024 */
        /* <DEDUP_REMOVED lines=13> */
[----:B------:R-:W-:Y:S02]  /*10560*/  PRMT R32, RZ, 0x7610, R32 ;  /* 0x00007610ff207816 */ /* 0x000fe40000000020 */
[----:B--2---:R-:W-:-:S06]  /*10570*/  PRMT R69, RZ, 0x7610, R69 ;  /* 0x00007610ff457816 */ /* 0x004fcc0000000045 */
[----:B------:R0:W2:Y:S02]  /*10580*/  @P0 LDG.E.U16 R69, desc[UR20][R50.64] ;  /* 0x0000001432450981 */ /* 0x0000a4000c1e1500 */
[----:B0-----:R-:W-:Y:S01]  /*10590*/  @P0 IMAD.MOV.U32 R50, RZ, RZ, R60 ;  /* 0x000000ffff320224 */ /* 0x001fe200078e003c */
[----:B---3--:R-:W-:Y:S01]  /*105a0*/  PRMT R19, RZ, 0x7610, R19 ;  /* 0x00007610ff137816 */ /* 0x008fe20000000013 */
[----:B------:R-:W-:-:S05]  /*105b0*/  @P0 IMAD.MOV.U32 R51, RZ, RZ, R3 ;  /* 0x000000ffff330224 */ /* 0x000fca00078e0003 */
[----:B------:R0:W3:Y:S02]  /*105c0*/  @P0 LDG.E.U16 R19, desc[UR20][R50.64] ;  /* 0x0000001432130981 */ /* 0x0000e4000c1e1500 */
[----:B0-----:R-:W-:Y:S01]  /*105d0*/  @P0 MOV R50, R42 ;  /* 0x0000002a00320202 */ /* 0x001fe20000000f00 */
[----:B------:R-:W-:Y:S01]  /*105e0*/  @P0 IMAD.MOV.U32 R51, RZ, RZ, R59 ;  /* 0x000000ffff330224 */ /* 0x000fe200078e003b */
[----:B----4-:R-:W-:-:S06]  /*105f0*/  PRMT R36, RZ, 0x7610, R36 ;  /* 0x00007610ff247816 */ /* 0x010fcc0000000024 */
[----:B------:R0:W4:Y:S02]  /*10600*/  @P0 LDG.E.U16 R36, desc[UR20][R50.64] ;  /* 0x0000001432240981 */ /* 0x000124000c1e1500 */
[----:B0-----:R-:W-:Y:S02]  /*10610*/  @P0 IMAD.MOV.U32 R50, RZ, RZ, R25 ;  /* 0x000000ffff320224 */ /* 0x001fe400078e0019 */
[----:B------:R-:W-:Y:S01]  /*10620*/  @P0 IMAD.MOV.U32 R51, RZ, RZ, R8 ;  /* 0x000000ffff330224 */ /* 0x000fe200078e0008 */
[----:B------:R-:W-:-:S06]  /*10630*/  PRMT R53, RZ, 0x7610, R53 ;  /* 0x00007610ff357816 */ /* 0x000fcc0000000035 */
[----:B------:R0:W4:Y:S02]  /*10640*/  @P0 LDG.E.U16 R53, desc[UR20][R50.64] ;  /* 0x0000001432350981 */ /* 0x000124000c1e1500 */
[----:B0-----:R-:W-:Y:S02]  /*10650*/  @P0 IMAD.MOV.U32 R50, RZ, RZ, R5 ;  /* 0x000000ffff320224 */ /* 0x001fe400078e0005 */
[----:B------:R-:W-:-:S05]  /*10660*/  @P0 IMAD.MOV.U32 R51, RZ, RZ, R30 ;  /* 0x000000ffff330224 */ /* 0x000fca00078e001e */
[----:B------:R0:W4:Y:S02]  /*10670*/  @P0 LDG.E.U16 R33, desc[UR20][R50.64] ;  /* 0x0000001432210981 */ /* 0x000124000c1e1500 */
[----:B0-----:R-:W-:Y:S02]  /*10680*/  @P0 IMAD.MOV.U32 R50, RZ, RZ, R20 ;  /* 0x000000ffff320224 */ /* 0x001fe400078e0014 */
[----:B------:R-:W-:-:S05]  /*10690*/  @P0 IMAD.MOV.U32 R51, RZ, RZ, R4 ;  /* 0x000000ffff330224 */ /* 0x000fca00078e0004 */
[----:B------:R-:W4:Y:S04]  /*106a0*/  @P0 LDG.E.U16 R32, desc[UR20][R50.64] ;  /* 0x0000001432200981 */ /* 0x000f28000c1e1500 */
[----:B------:R-:W-:Y:S04]  /*106b0*/  STL [R1+0x1368], R67 ;  /* 0x0013684301007387 */ /* 0x000fe80000100800 */
[----:B------:R-:W4:Y:S04]  /*106c0*/  LDL.LU R55, [R1+0x1534] ;  /* 0x0015340001377983 */ /* 0x000f280000300800 */
[----:B------:R-:W4:Y:S01]  /*106d0*/  LDL.LU R40, [R1+0x1530] ;  /* 0x0015300001287983 */ /* 0x000f220000300800 */
[----:B------:R-:W-:-:S02]  /*106e0*/  PRMT R52, RZ, 0x7610, R52 ;  /* 0x00007610ff347816 */ /* 0x000fc40000000034 */
[----:B------:R-:W-:Y:S01]  /*106f0*/  PRMT R82, RZ, 0x7610, R82 ;  /* 0x00007610ff527816 */ /* 0x000fe20000000052 */
        /* <DEDUP_REMOVED lines=11> */
[----:B------:R-:W-:Y:S04]  /*107b0*/  STL [R1+0x850], R35 ;  /* 0x0008502301007387 */ /* 0x000fe80000100800 */
[----:B------:R-:W2:Y:S04]  /*107c0*/  LDL.LU R30, [R1+0x1514] ;  /* 0x00151400011e7983 */ /* 0x000ea80000300800 */
[----:B------:R-:W3:Y:S04]  /*107d0*/  LDL.LU R5, [R1+0x1510] ;  /* 0x0015100001057983 */ /* 0x000ee80000300800 */
[----:B------:R-:W3:Y:S04]  /*107e0*/  LDL.LU R4, [R1+0x150c] ;  /* 0x00150c0001047983 */ /* 0x000ee80000300800 */
[----:B------:R-:W3:Y:S04]  /*107f0*/  LDL.LU R20, [R1+0x1508] ;  /* 0x0015080001147983 */ /* 0x000ee80000300800 */
[----:B------:R0:W-:Y:S04]  /*10800*/  STL [R1+0x7f8], R32 ;  /* 0x0007f82001007387 */ /* 0x0001e80000100800 */
[----:B------:R1:W-:Y:S01]  /*10810*/  STL [R1+0x7c8], R33 ;  /* 0x0007c82101007387 */ /* 0x0003e20000100800 */
[----:B0-----:R-:W-:-:S02]  /*10820*/  @P0 IMAD.MOV.U32 R32, RZ, RZ, R21 ;  /* 0x000000ffff200224 */ /* 0x001fc400078e0015 */
[----:B-1----:R-:W-:Y:S02]  /*10830*/  @P0 IMAD.MOV.U32 R33, RZ, RZ, R6 ;  /* 0x000000ffff210224 */ /* 0x002fe400078e0006 */
[----:B------:R-:W4:Y:S04]  /*10840*/  LDL.LU R6, [R1+0x1504] ;  /* 0x0015040001067983 */ /* 0x000f280000300800 */
[----:B------:R0:W4:Y:S04]  /*10850*/  @P0 LDG.E.U16 R52, desc[UR20][R32.64] ;  /* 0x0000001420340981 */ /* 0x000128000c1e1500 */
[----:B------:R-:W4:Y:S01]  /*10860*/  LDL.LU R21, [R1+0x1500] ;  /* 0x0015000001157983 */ /* 0x000f220000300800 */
[----:B0-----:R-:W-:-:S02]  /*10870*/  @P0 IMAD.MOV.U32 R32, RZ, RZ, R23 ;  /* 0x000000ffff200224 */ /* 0x001fc400078e0017 */
[----:B------:R-:W-:-:S05]  /*10880*/  @P0 IMAD.MOV.U32 R33, RZ, RZ, R37 ;  /* 0x000000ffff210224 */ /* 0x000fca00078e0025 */
[----:B------:R0:W4:Y:S02]  /*10890*/  @P0 LDG.E.U16 R82, desc[UR20][R32.64] ;  /* 0x0000001420520981 */ /* 0x000124000c1e1500 */
[----:B0-----:R-:W-:Y:S01]  /*108a0*/  @P0 IMAD.MOV.U32 R32, RZ, RZ, R22 ;  /* 0x000000ffff200224 */ /* 0x001fe200078e0016 */
[----:B------:R-:W-:Y:S02]  /*108b0*/  @P0 MOV R33, R54 ;  /* 0x0000003600210202 */ /* 0x000fe40000000f00 */
[----:B--2---:R-:W-:-:S06]  /*108c0*/  PRMT R30, RZ, 0x7610, R30 ;  /* 0x00007610ff1e7816 */ /* 0x004fcc000000001e */
[----:B------:R0:W2:Y:S01]  /*108d0*/  @P0 LDG.E.U16 R30, desc[UR20][R32.64] ;  /* 0x00000014201e0981 */ /* 0x0000a2000c1e1500 */
[----:B---3--:R-:W-:Y:S01]  /*108e0*/  PRMT R20, RZ, 0x7610, R20 ;  /* 0x00007610ff147816 */ /* 0x008fe20000000014 */
[----:B0-----:R-:W-:Y:S02]  /*108f0*/  @P0 IMAD.MOV.U32 R32, RZ, RZ, R38 ;  /* 0x000000ffff200224 */ /* 0x001fe400078e0026 */
[----:B------:R-:W-:-:S05]  /*10900*/  @P0 IMAD.MOV.U32 R33, RZ, RZ, R39 ;  /* 0x000000ffff210224 */ /* 0x000fca00078e0027 */
[----:B------:R0:W3:Y:S04]  /*10910*/  @P0 LDG.E.U16 R20, desc[UR20][R32.64] ;  /* 0x0000001420140981 */ /* 0x0000e8000c1e1500 */
[----:B----4-:R-:W-:Y:S04]  /*10920*/  STL [R1+0x1390], R52 ;  /* 0x0013903401007387 */ /* 0x010fe80000100800 */
[----:B------:R-:W4:Y:S04]  /*10930*/  LDL.LU R37, [R1+0x14fc] ;  /* 0x0014fc0001257983 */ /* 0x000f280000300800 */
[----:B------:R-:W4:Y:S04]  /*10940*/  LDL.LU R23, [R1+0x14f8] ;  /* 0x0014f80001177983 */ /* 0x000f280000300800 */
[----:B------:R-:W-:Y:S04]  /*10950*/  STL [R1+0x1398], R82 ;  /* 0x0013985201007387 */ /* 0x000fe80000100800 */
[----:B------:R-:W4:Y:S01]  /*10960*/  LDL.LU R54, [R1+0x14f4] ;  /* 0x0014f40001367983 */ /* 0x000f220000300800 */
[----:B0-----:R-:W-:-:S02]  /*10970*/  @P0 IMAD.MOV.U32 R32, RZ, RZ, R90 ;  /* 0x000000ffff200224 */ /* 0x001fc400078e005a */
[----:B------:R-:W-:Y:S01]  /*10980*/  @P0 IMAD.MOV.U32 R33, RZ, RZ, R91 ;  /* 0x000000ffff210224 */ /* 0x000fe200078e005b */
[----:B------:R-:W4:Y:S01]  /*10990*/  LDL.LU R22, [R1+0x14f0] ;  /* 0x0014f00001167983 */ /* 0x000f220000300800 */
[----:B------:R-:W-:Y:S02]  /*109a0*/  PRMT R16, RZ, 0x7610, R16 ;  /* 0x00007610ff107816 */ /* 0x000fe40000000010 */
[----:B------:R-:W-:Y:S02]  /*109b0*/  PRMT R18, RZ, 0x7610, R18 ;  /* 0x00007610ff127816 */ /* 0x000fe40000000012 */
[----:B------:R-:W-:Y:S01]  /*109c0*/  PRMT R83, RZ, 0x7610, R83 ;  /* 0x00007610ff537816 */ /* 0x000fe20000000053 */
[----:B--2---:R-:W-:Y:S04]  /*109d0*/  STL [R1+0x139c], R30 ;  /* 0x00139c1e01007387 */ /* 0x004fe80000100800 */
[----:B------:R-:W-:Y:S04]  /*109e0*/  STL [R1+0x1488], R30 ;  /* 0x0014881e01007387 */ /* 0x000fe80000100800 */
[----:B------:R-:W2:Y:S04]  /*109f0*/  LDL.LU R39, [R1+0x14ec] ;  /* 0x0014ec0001277983 */ /* 0x000ea80000300800 */
[----:B------:R-:W2:Y:S04]  /*10a00*/  LDL.LU R38, [R1+0x14e8] ;  /* 0x0014e80001267983 */ /* 0x000ea80000300800 */
[----:B---3--:R0:W-:Y:S02]  /*10a10*/  STL [R1+0x13a4], R20 ;  /* 0x0013a41401007387 */ /* 0x0081e40000100800 */
[----:B0-----:R-:W-:-:S02]  /*10a20*/  PRMT R20, RZ, 0x7610, R20 ;  /* 0x00007610ff147816 */ /* 0x001fc40000000014 */
[----:B----4-:R-:W-:-:S06]  /*10a30*/  PRMT R37, RZ, 0x7610, R37 ;  /* 0x00007610ff257816 */ /* 0x010fcc0000000025 */
[----:B------:R0:W3:Y:S02]  /*10a40*/  @P0 LDG.E.U16 R37, desc[UR20][R32.64] ;  /* 0x0000001420250981 */ /* 0x0000e4000c1e1500 */
[----:B0-----:R-:W-:Y:S01]  /*10a50*/  @P0 IMAD.MOV.U32 R32, RZ, RZ, R88 ;  /* 0x000000ffff200224 */ /* 0x001fe200078e0058 */
[----:B------:R-:W-:Y:S01]  /*10a60*/  PRMT R54, RZ, 0x7610, R54 ;  /* 0x00007610ff367816 */ /* 0x000fe20000000036 */
[----:B------:R-:W-:-:S05]  /*10a70*/  @P0 IMAD.MOV.U32 R33, RZ, RZ, R89 ;  /* 0x000000ffff210224 */ /* 0x000fca00078e0059 */
[----:B------:R0:W4:Y:S02]  /*10a80*/  @P0 LDG.E.U16 R54, desc[UR20][R32.64] ;  /* 0x0000001420360981 */ /* 0x000124000c1e1500 */
[----:B0-----:R-:W-:Y:S02]  /*10a90*/  @P0 IMAD.MOV.U32 R32, RZ, RZ, R86 ;  /* 0x000000ffff200224 */ /* 0x001fe400078e0056 */
[----:B------:R-:W-:-:S05]  /*10aa0*/  @P0 IMAD.MOV.U32 R33, RZ, RZ, R87 ;  /* 0x000000ffff210224 */ /* 0x000fca00078e0057 */
[----:B------:R0:W2:Y:S02]  /*10ab0*/  @P0 LDG.E.U16 R20, desc[UR20][R32.64] ;  /* 0x0000001420140981 */ /* 0x0000a4000c1e1500 */
[----:B0-----:R-:W-:Y:S02]  /*10ac0*/  @P0 IMAD.MOV.U32 R32, RZ, RZ, R77 ;  /* 0x000000ffff200224 */ /* 0x001fe400078e004d */
[----:B------:R-:W-:-:S05]  /*10ad0*/  @P0 IMAD.MOV.U32 R33, RZ, RZ, R78 ;  /* 0x000000ffff210224 */ /* 0x000fca00078e004e */
[----:B------:R0:W2:Y:S02]  /*10ae0*/  @P0 LDG.E.U16 R16, desc[UR20][R32.64] ;  /* 0x0000001420100981 */ /* 0x0000a4000c1e1500 */
[----:B0-----:R-:W-:Y:S02]  /*10af0*/  @P0 IMAD.MOV.U32 R32, RZ, RZ, R65 ;  /* 0x000000ffff200224 */ /* 0x001fe400078e0041 */
[----:B------:R-:W-:-:S05]  /*10b00*/  @P0 IMAD.MOV.U32 R33, RZ, RZ, R76 ;  /* 0x000000ffff210224 */ /* 0x000fca00078e004c */
[----:B------:R0:W2:Y:S02]  /*10b10*/  @P0 LDG.E.U16 R18, desc[UR20][R32.64] ;  /* 0x0000001420120981 */ /* 0x0000a4000c1e1500 */
[----:B0-----:R-:W-:Y:S01]  /*10b20*/  @P0 MOV R32, R62 ;  /* 0x0000003e00200202 */ /* 0x001fe20000000f00 */
[----:B------:R-:W-:-:S05]  /*10b30*/  @P0 IMAD.MOV.U32 R33, RZ, RZ, R64 ;  /* 0x000000ffff210224 */ /* 0x000fca00078e0040 */
[----:B------:R0:W2:Y:S01]  /*10b40*/  @P0 LDG.E.U16 R83, desc[UR20][R32.64] ;  /* 0x0000001420530981 */ /* 0x0000a2000c1e1500 */
[----:B------:R-:W-:Y:S01]  /*10b50*/  @!P4 IMAD.MOV R7, RZ, RZ, -R7 ;  /* 0x000000ffff07c224 */ /* 0x000fe200078e0a07 */
[----:B------:R-:W-:Y:S02]  /*10b60*/  PRMT R4, RZ, 0x7610, R4 ;  /* 0x00007610ff047816 */ /* 0x000fe40000000004 */
[----:B------:R-:W-:-:S05]  /*10b70*/  SEL R30, R79, R56, !P6 ;  /* 0x000000384f1e7207 */ /* 0x000fca0007000000 */
[----:B0-----:R-:W-:Y:S01]  /*10b80*/  IMAD R32, R30, UR10, RZ ;  /* 0x0000000a1e207c24 */ /* 0x001fe2000f8e02ff */
[----:B------:R-:W-:Y:S01]  /*10b90*/  PRMT R21, RZ, 0x7610, R21 ;  /* 0x00007610ff157816 */ /* 0x000fe20000000015 */
[----:B------:R-:W0:Y:S01]  /*10ba0*/  LDCU UR10, c[0x0][0x3b0] ;  /* 0x00007600ff0a77ac */ /* 0x000e220008000800 */
[----:B---3--:R-:W-:Y:S04]  /*10bb0*/  STL [R1+0x13a8], R37 ;  /* 0x0013a82501007387 */ /* 0x008fe80000100800 */
[----:B------:R-:W-:Y:S04]  /*10bc0*/  STL [R1+0x1490], R37 ;  /* 0x0014902501007387 */ /* 0x000fe80000100800 */
[----:B----4-:R-:W-:Y:S04]  /*10bd0*/  STL [R1+0x13b0], R54 ;  /* 0x0013b03601007387 */ /* 0x010fe80000100800 */
[----:B--2---:R-:W-:Y:S04]  /*10be0*/  STL [R1+0x13b4], R18 ;  /* 0x0013b41201007387 */ /* 0x004fe80000100800 */
[----:B------:R1:W-:Y:S04]  /*10bf0*/  STL [R1+0x1498], R18 ;  /* 0x0014981201007387 */ /* 0x0003e80000100800 */
[----:B------:R2:W-:Y:S01]  /*10c00*/  STL [R1+0x7ec], R16 ;  /* 0x0007ec1001007387 */ /* 0x0005e20000100800 */
[----:B-1----:R-:W-:-:S02]  /*10c10*/  SEL R18, R79, R55, !P6 ;  /* 0x000000374f127207 */ /* 0x002fc40007000000 */
[----:B--2---:R-:W-:-:S03]  /*10c20*/  SEL R16, R79, R40, !P6 ;  /* 0x000000284f107207 */ /* 0x004fc60007000000 */
[----:B------:R-:W-:Y:S01]  /*10c30*/  IMAD R33, R18, UR9, RZ ;  /* 0x0000000912217c24 */ /* 0x000fe2000f8e02ff */
[----:B------:R-:W2:Y:S01]  /*10c40*/  LDL.LU R40, [R1+0x14e4] ;  /* 0x0014e40001287983 */ /* 0x000ea20000300800 */
[----:B------:R-:W-:Y:S01]  /*10c50*/  PRMT R38, RZ, 0x7610, R38 ;  /* 0x00007610ff267816 */ /* 0x000fe20000000026 */
[----:B------:R-:W1:Y:S01]  /*10c60*/  LDCU UR9, c[0x0][0x3b0] ;  /* 0x00007600ff0977ac */ /* 0x000e620008000800 */
[----:B------:R-:W-:Y:S01]  /*10c70*/  IMAD R16, R16, UR7, RZ ;  /* 0x0000000710107c24 */ /* 0x000fe2000f8e02ff */
[----:B------:R-:W-:Y:S01]  /*10c80*/  STL [R1+0x13bc], R83 ;  /* 0x0013bc5301007387 */ /* 0x000fe20000100800 */
[----:B------:R-:W3:Y:S03]  /*10c90*/  LDCU UR7, c[0x0][0x3b0] ;  /* 0x00007600ff0777ac */ /* 0x000ee60008000800 */
[C---:B------:R-:W-:Y:S01]  /*10ca0*/  LEA R18, P4, R16.reuse, R92, 0x1 ;  /* 0x0000005c10127211 */ /* 0x040fe200078808ff */
[----:B------:R-:W4:Y:S03]  /*10cb0*/  LDL.LU R55, [R1+0x14e0] ;  /* 0x0014e00001377983 */ /* 0x000f260000300800 */
[----:B------:R-:W-:Y:S01]  /*10cc0*/  LEA.HI.X.SX32 R35, R16, R93, 0x1, P4 ;  /* 0x0000005d10237211 */ /* 0x000fe200020f0eff */
[----:B------:R-:W2:Y:S01]  /*10cd0*/  LDL.LU R56, [R1+0x14dc] ;  /* 0x0014dc0001387983 */ /* 0x000ea20000300800 */
[----:B------:R-:W-:Y:S01]  /*10ce0*/  SEL R16, R79, R48, !P6 ;  /* 0x000000304f107207 */ /* 0x000fe20007000000 */
[----:B------:R-:W-:-:S02]  /*10cf0*/  @P0 IMAD.MOV.U32 R48, RZ, RZ, R18 ;  /* 0x000000ffff300224 */ /* 0x000fc400078e0012 */
[----:B------:R-:W-:Y:S01]  /*10d00*/  @P0 IMAD.MOV.U32 R49, RZ, RZ, R35 ;  /* 0x000000ffff310224 */ /* 0x000fe200078e0023 */
[----:B------:R-:W-:-:S04]  /*10d10*/  LEA R30, P4, R33, R92, 0x1 ;  /* 0x0000005c211e7211 */ /* 0x000fc800078808ff */
[----:B------:R-:W2:Y:S01]  /*10d20*/  @P0 LDG.E.U16 R4, desc[UR20][R48.64] ;  /* 0x0000001430040981 */ /* 0x000ea2000c1e1500 */
[----:B------:R-:W-:-:S03]  /*10d30*/  LEA.HI.X.SX32 R36, R33, R93, 0x1, P4 ;  /* 0x0000005d21247211 */ /* 0x000fc600020f0eff */
[----:B------:R-:W-:Y:S04]  /*10d40*/  STL [R1+0x7c4], R20 ;  /* 0x0007c41401007387 */ /* 0x000fe80000100800 */
[----:B------:R-:W-:Y:S01]  /*10d50*/  STL [R1+0xd44], R18 ;  /* 0x000d441201007387 */ /* 0x000fe20000100800 */
[----:B------:R-:W-:-:S03]  /*10d60*/  @P0 IMAD.MOV.U32 R37, RZ, RZ, R36 ;  /* 0x000000ffff250224 */ /* 0x000fc600078e0024 */
[----:B------:R-:W-:Y:S04]  /*10d70*/  STL [R1+0xd40], R35 ;  /* 0x000d402301007387 */ /* 0x000fe80000100800 */
[----:B------:R-:W-:Y:S04]  /*10d80*/  STL [R1+0xd4c], R30 ;  /* 0x000d4c1e01007387 */ /* 0x000fe80000100800 */
[----:B------:R0:W-:Y:S02]  /*10d90*/  STL [R1+0xd48], R36 ;  /* 0x000d482401007387 */ /* 0x0001e40000100800 */
[----:B0-----:R-:W-:-:S05]  /*10da0*/  @P0 IMAD.MOV.U32 R36, RZ, RZ, R30 ;  /* 0x000000ffff240224 */ /* 0x001fca00078e001e */
[----:B------:R0:W2:Y:S01]  /*10db0*/  @P0 LDG.E.U16 R21, desc[UR20][R36.64] ;  /* 0x0000001424150981 */ /* 0x0000a2000c1e1500 */
[----:B------:R-:W-:Y:S02]  /*10dc0*/  SEL R20, R79, R58, !P6 ;  /* 0x0000003a4f147207 */ /* 0x000fe40007000000 */
[----:B------:R-:W-:-:S03]  /*10dd0*/  LEA R33, P4, R32, R92, 0x1 ;  /* 0x0000005c20217211 */ /* 0x000fc600078808ff */
[----:B------:R-:W-:Y:S01]  /*10de0*/  IMAD R20, R20, UR11, RZ ;  /* 0x0000000b14147c24 */ /* 0x000fe2000f8e02ff */
[----:B------:R-:W-:Y:S01]  /*10df0*/  LEA.HI.X.SX32 R35, R32, R93, 0x1, P4 ;  /* 0x0000005d20237211 */ /* 0x000fe200020f0eff */
[----:B---3--:R-:W-:Y:S01]  /*10e00*/  IMAD R16, R16, UR7, RZ ;  /* 0x0000000710107c24 */ /* 0x008fe2000f8e02ff */
[----:B------:R-:W-:Y:S01]  /*10e10*/  PRMT R19, RZ, 0x7610, R19 ;  /* 0x00007610ff137816 */ /* 0x000fe20000000013 */
[----:B0-----:R-:W-:Y:S01]  /*10e20*/  @P0 IMAD.MOV.U32 R36, RZ, RZ, R33 ;  /* 0x000000ffff240224 */ /* 0x001fe200078e0021 */
[----:B----4-:R-:W-:Y:S01]  /*10e30*/  PRMT R55, RZ, 0x7610, R55 ;  /* 0x00007610ff377816 */ /* 0x010fe20000000037 */
[----:B------:R-:W-:Y:S01]  /*10e40*/  @P0 IMAD.MOV.U32 R37, RZ, RZ, R35 ;  /* 0x000000ffff250224 */ /* 0x000fe200078e0023 */
[----:B------:R-:W-:Y:S01]  /*10e50*/  SEL R18, R79, R46, !P6 ;  /* 0x0000002e4f127207 */ /* 0x000fe20007000000 */
[----:B------:R-:W0:Y:S03]  /*10e60*/  LDCU UR7, c[0x0][0x3b0] ;  /* 0x00007600ff0777ac */ /* 0x000e260008000800 */
[----:B------:R-:W3:Y:S04]  /*10e70*/  @P0 LDG.E.U16 R38, desc[UR20][R36.64] ;  /* 0x0000001424260981 */ /* 0x000ee8000c1e1500 */
[----:B--2---:R-:W-:Y:S01]  /*10e80*/  STL [R1+0x13c0], R4 ;  /* 0x0013c00401007387 */ /* 0x004fe20000100800 */
[----:B------:R-:W-:Y:S01]  /*10e90*/  PRMT R15, RZ, 0x7610, R15 ;  /* 0x00007610ff0f7816 */ /* 0x000fe2000000000f */
[----:B------:R-:W2:Y:S02]  /*10ea0*/  LDCU UR11, c[0x0][0x3b0] ;  /* 0x00007600ff0b77ac */ /* 0x000ea40008000800 */
[----:B------:R-:W-:Y:S04]  /*10eb0*/  STL [R1+0xd54], R33 ;  /* 0x000d542101007387 */ /* 0x000fe80000100800 */
[----:B------:R4:W-:Y:S02]  /*10ec0*/  STL [R1+0x149c], R4 ;  /* 0x00149c0401007387 */ /* 0x0009e40000100800 */
[----:B----4-:R-:W-:-:S04]  /*10ed0*/  LEA R4, P4, R20, R92, 0x1 ;  /* 0x0000005c14047211 */ /* 0x010fc800078808ff */
[-C--:B------:R-:W-:Y:S02]  /*10ee0*/  LEA.HI.X.SX32 R32, R20, R93.reuse, 0x1, P4 ;  /* 0x0000005d14207211 */ /* 0x080fe400020f0eff */
[C---:B------:R-:W-:Y:S01]  /*10ef0*/  LEA R20, P4, R16.reuse, R92, 0x1 ;  /* 0x0000005c10147211 */ /* 0x040fe200078808ff */
[----:B------:R-:W-:Y:S03]  /*10f00*/  STL [R1+0xd50], R35 ;  /* 0x000d502301007387 */ /* 0x000fe60000100800 */
[----:B------:R-:W-:Y:S01]  /*10f10*/  LEA.HI.X.SX32 R30, R16, R93, 0x1, P4 ;  /* 0x0000005d101e7211 */ /* 0x000fe200020f0eff */
[----:B------:R-:W-:Y:S01]  /*10f20*/  STL [R1+0xd5c], R4 ;  /* 0x000d5c0401007387 */ /* 0x000fe20000100800 */
[----:B------:R-:W-:-:S03]  /*10f30*/  @P0 IMAD.MOV.U32 R33, RZ, RZ, R32 ;  /* 0x000000ffff210224 */ /* 0x000fc600078e0020 */
[----:B------:R4:W-:Y:S04]  /*10f40*/  STL [R1+0xd58], R32 ;  /* 0x000d582001007387 */ /* 0x0009e80000100800 */
[----:B------:R0:W-:Y:S01]  /*10f50*/  STL [R1+0x13c8], R21 ;  /* 0x0013c81501007387 */ /* 0x0001e20000100800 */
[----:B----4-:R-:W-:Y:S02]  /*10f60*/  @P0 IMAD.MOV.U32 R32, RZ, RZ, R4 ;  /* 0x000000ffff200224 */ /* 0x010fe400078e0004 */
[----:B0-----:R-:W-:-:S03]  /*10f70*/  @P0 IMAD.MOV.U32 R21, RZ, RZ, R30 ;  /* 0x000000ffff150224 */ /* 0x001fc600078e001e */
[----:B------:R-:W4:Y:S04]  /*10f80*/  @P0 LDG.E.U16 R55, desc[UR20][R32.64] ;  /* 0x0000001420370981 */ /* 0x000f28000c1e1500 */
[----:B------:R-:W2:Y:S01]  /*10f90*/  @P0 LDG.E.U16 R19, desc[UR20][R20.64] ;  /* 0x0000001414130981 */ /* 0x000ea2000c1e1500 */
[----:B-1----:R-:W-:Y:S01]  /*10fa0*/  IMAD R18, R18, UR9, RZ ;  /* 0x0000000912127c24 */ /* 0x002fe2000f8e02ff */
[----:B------:R-:W0:Y:S04]  /*10fb0*/  LDCU UR9, c[0x0][0x3b0] ;  /* 0x00007600ff0977ac */ /* 0x000e280008000800 */
[C---:B------:R-:W-:Y:S01]  /*10fc0*/  LEA R16, P4, R18.reuse, R92, 0x1 ;  /* 0x0000005c12107211 */ /* 0x040fe200078808ff */
[----:B------:R-:W-:Y:S03]  /*10fd0*/  STL [R1+0xd64], R20 ;  /* 0x000d641401007387 */ /* 0x000fe60000100800 */
[----:B------:R-:W-:Y:S01]  /*10fe0*/  LEA.HI.X.SX32 R18, R18, R93, 0x1, P4 ;  /* 0x0000005d12127211 */ /* 0x000fe200020f0eff */
[----:B------:R-:W-:Y:S04]  /*10ff0*/  STL [R1+0xd60], R30 ;  /* 0x000d601e01007387 */ /* 0x000fe80000100800 */
[----:B---3--:R-:W-:Y:S04]  /*11000*/  STL [R1+0x13cc], R38 ;  /* 0x0013cc2601007387 */ /* 0x008fe80000100800 */
[----:B------:R-:W-:Y:S04]  /*11010*/  STL [R1+0xd6c], R16 ;  /* 0x000d6c1001007387 */ /* 0x000fe80000100800 */
[----:B------:R-:W-:Y:S04]  /*11020*/  STL [R1+0x14a0], R38 ;  /* 0x0014a02601007387 */ /* 0x000fe80000100800 */
[----:B------:R-:W-:Y:S04]  /*11030*/  STL [R1+0xd68], R18 ;  /* 0x000d681201007387 */ /* 0x000fe80000100800 */
[----:B----4-:R-:W-:Y:S04]  /*11040*/  STL [R1+0x13d4], R55 ;  /* 0x0013d43701007387 */ /* 0x010fe80000100800 */
[----:B--2---:R1:W-:Y:S02]  /*11050*/  STL [R1+0x7bc], R19 ;  /* 0x0007bc1301007387 */ /* 0x0043e40000100800 */
[----:B-1----:R-:W-:Y:S01]  /*11060*/  @P0 IMAD.MOV.U32 R19, RZ, RZ, R18 ;  /* 0x000000ffff130224 */ /* 0x002fe200078e0012 */
[----:B------:R-:W-:-:S05]  /*11070*/  @P0 MOV R18, R16 ;  /* 0x0000001000120202 */ /* 0x000fca0000000f00 */
[----:B------:R1:W2:Y:S01]  /*11080*/  @P0 LDG.E.U16 R15, desc[UR20][R18.64] ;  /* 0x00000014120f0981 */ /* 0x0002a2000c1e1500 */
[----:B------:R-:W-:Y:S02]  /*11090*/  ISETP.GT.U32.AND P4, PT, R2, R14, PT ;  /* 0x0000000e0200720c */ /* 0x000fe40003f84070 */
[----:B------:R-:W-:-:S05]  /*110a0*/  SEL R4, R79, R45, !P6 ;  /* 0x0000002d4f047207 */ /* 0x000fca0007000000 */
[----:B------:R-:W-:Y:S01]  /*110b0*/  IMAD R4, R4, UR7, RZ ;  /* 0x0000000704047c24 */ /* 0x000fe2000f8e02ff */
[----:B------:R-:W-:Y:S01]  /*110c0*/  PRMT R66, RZ, 0x7610, R66 ;  /* 0x00007610ff427816 */ /* 0x000fe20000000042 */
[----:B------:R-:W3:Y:S01]  /*110d0*/  LDCU UR7, c[0x0][0x3b0] ;  /* 0x00007600ff0777ac */ /* 0x000ee20008000800 */
[----:B-1----:R-:W-:-:S03]  /*110e0*/  SEL R19, R79, R43, !P6 ;  /* 0x0000002b4f137207 */ /* 0x002fc60007000000 */
[----:B------:R-:W-:Y:S02]  /*110f0*/  @!P4 IMAD.IADD R14, R14, 0x1, -R2 ;  /* 0x000000010e0ec824 */ /* 0x000fe400078e0a02 */
[----:B------:R-:W-:Y:S01]  /*11100*/  IMAD R20, R19, UR10, RZ ;  /* 0x0000000a13147c24 */ /* 0x000fe2000f8e02ff */
[----:B------:R-:W-:Y:S01]  /*11110*/  PRMT R80, RZ, 0x7610, R80 ;  /* 0x00007610ff507816 */ /* 0x000fe20000000050 */
[----:B------:R-:W1:Y:S01]  /*11120*/  LDCU UR10, c[0x0][0x3b0] ;  /* 0x00007600ff0a77ac */ /* 0x000e620008000800 */
[----:B------:R-:W-:Y:S01]  /*11130*/  PRMT R5, RZ, 0x7610, R5 ;  /* 0x00007610ff057816 */ /* 0x000fe20000000005 */
[----:B--2---:R2:W-:Y:S02]  /*11140*/  STL [R1+0x7cc], R15 ;  /* 0x0007cc0f01007387 */ /* 0x0045e40000100800 */
[----:B--2---:R-:W-:-:S05]  /*11150*/  SEL R15, R79, R44, !P6 ;  /* 0x0000002c4f0f7207 */ /* 0x004fca0007000000 */
[----:B0-----:R-:W-:Y:S01]  /*11160*/  IMAD R18, R15, UR9, RZ ;  /* 0x000000090f127c24 */ /* 0x001fe2000f8e02ff */
[CC--:B------:R-:W-:Y:S01]  /*11170*/  LEA R15, P4, R4.reuse, R92.reuse, 0x1 ;  /* 0x0000005c040f7211 */ /* 0x0c0fe200078808ff */
[----:B------:R-:W0:Y:S03]  /*11180*/  LDCU UR9, c[0x0][0x3b0] ;  /* 0x00007600ff0977ac */ /* 0x000e260008000800 */
[-C--:B------:R-:W-:Y:S02]  /*11190*/  LEA.HI.X.SX32 R21, R4, R93.reuse, 0x1, P4 ;  /* 0x0000005d04157211 */ /* 0x080fe400020f0eff */
[CC--:B------:R-:W-:Y:S01]  /*111a0*/  LEA R19, P4, R18.reuse, R92.reuse, 0x1 ;  /* 0x0000005c12137211 */ /* 0x0c0fe200078808ff */
[----:B------:R2:W-:Y:S03]  /*111b0*/  STL [R1+0xd74], R15 ;  /* 0x000d740f01007387 */ /* 0x0005e60000100800 */
[----:B------:R-:W-:Y:S01]  /*111c0*/  LEA.HI.X.SX32 R30, R18, R93, 0x1, P4 ;  /* 0x0000005d121e7211 */ /* 0x000fe200020f0eff */
[----:B------:R-:W-:Y:S01]  /*111d0*/  STL [R1+0xd70], R21 ;  /* 0x000d701501007387 */ /* 0x000fe20000100800 */
[----:B------:R-:W-:Y:S01]  /*111e0*/  LEA R18, P4, R20, R92, 0x1 ;  /* 0x0000005c14127211 */ /* 0x000fe200078808ff */
[----:B------:R-:W-:Y:S01]  /*111f0*/  @P0 IMAD.MOV.U32 R32, RZ, RZ, R15 ;  /* 0x000000ffff200224 */ /* 0x000fe200078e000f */
[C---:B------:R-:W-:Y:S01]  /*11200*/  SEL R4, R79.reuse, R31, !P6 ;  /* 0x0000001f4f047207 */ /* 0x040fe20007000000 */
[----:B------:R-:W-:Y:S01]  /*11210*/  @P0 IMAD.MOV.U32 R33, RZ, RZ, R21 ;  /* 0x000000ffff210224 */ /* 0x000fe200078e0015 */
[----:B------:R-:W-:Y:S01]  /*11220*/  STL [R1+0xd7c], R19 ;  /* 0x000d7c1301007387 */ /* 0x000fe20000100800 */
[----:B------:R-:W-:Y:S01]  /*11230*/  @P0 IMAD.MOV.U32 R31, RZ, RZ, R30 ;  /* 0x000000ffff1f0224 */ /* 0x000fe200078e001e */
[----:B--2---:R-:W-:-:S02]  /*11240*/  SEL R15, R79, R29, !P6 ;  /* 0x0000001d4f0f7207 */ /* 0x004fc40007000000 */
[----:B------:R2:W-:Y:S01]  /*11250*/  STL [R1+0xd78], R30 ;  /* 0x000d781e01007387 */ /* 0x0005e20000100800 */
[----:B------:R-:W-:-:S03]  /*11260*/  LEA.HI.X.SX32 R29, R20, R93, 0x1, P4 ;  /* 0x0000005d141d7211 */ /* 0x000fc600020f0eff */
[----:B------:R-:W4:Y:S01]  /*11270*/  @P0 LDG.E.U16 R66, desc[UR20][R32.64] ;  /* 0x0000001420420981 */ /* 0x000f22000c1e1500 */
[----:B--2---:R-:W-:-:S05]  /*11280*/  @P0 IMAD.MOV.U32 R30, RZ, RZ, R19 ;  /* 0x000000ffff1e0224 */ /* 0x004fca00078e0013 */
[----:B------:R2:W4:Y:S02]  /*11290*/  @P0 LDG.E.U16 R80, desc[UR20][R30.64] ;  /* 0x000000141e500981 */ /* 0x000524000c1e1500 */
[----:B--2---:R-:W-:Y:S02]  /*112a0*/  @P0 IMAD.MOV.U32 R30, RZ, RZ, R18 ;  /* 0x000000ffff1e0224 */ /* 0x004fe400078e0012 */
[----:B------:R-:W-:-:S05]  /*112b0*/  @P0 IMAD.MOV.U32 R31, RZ, RZ, R29 ;  /* 0x000000ffff1f0224 */ /* 0x000fca00078e001d */
[----:B------:R-:W2:Y:S01]  /*112c0*/  @P0 LDG.E.U16 R5, desc[UR20][R30.64] ;  /* 0x000000141e050981 */ /* 0x000ea2000c1e1500 */
[----:B------:R-:W-:-:S05]  /*112d0*/  SEL R16, R79, R41, !P6 ;  /* 0x000000294f107207 */ /* 0x000fca0007000000 */
[----:B------:R-:W-:Y:S01]  /*112e0*/  IMAD R16, R16, UR11, RZ ;  /* 0x0000000b10107c24 */ /* 0x000fe2000f8e02ff */
[----:B------:R-:W-:Y:S01]  /*112f0*/  PRMT R22, RZ, 0x7610, R22 ;  /* 0x00007610ff167816 */ /* 0x000fe20000000016 */
[----:B---3--:R-:W-:Y:S01]  /*11300*/  IMAD R4, R4, UR7, RZ ;  /* 0x0000000704047c24 */ /* 0x008fe2000f8e02ff */
[----:B------:R-:W3:Y:S02]  /*11310*/  LDCU UR7, c[0x0][0x3b0] ;  /* 0x00007600ff0777ac */ /* 0x000ee40008000800 */
[CC--:B------:R-:W-:Y:S01]  /*11320*/  LEA R20, P4, R16.reuse, R92.reuse, 0x1 ;  /* 0x0000005c10147211 */ /* 0x0c0fe200078808ff */
[----:B0-----:R-:W-:Y:S01]  /*11330*/  IMAD R15, R15, UR9, RZ ;  /* 0x000000090f0f7c24 */ /* 0x001fe2000f8e02ff */
[----:B------:R-:W-:Y:S01]  /*11340*/  PRMT R56, RZ, 0x7610, R56 ;  /* 0x00007610ff387816 */ /* 0x000fe20000000038 */
[----:B------:R-:W0:Y:S01]  /*11350*/  LDCU UR9, c[0x0][0x3b0] ;  /* 0x00007600ff0977ac */ /* 0x000e220008000800 */
[----:B------:R-:W-:Y:S02]  /*11360*/  LEA.HI.X.SX32 R21, R16, R93, 0x1, P4 ;  /* 0x0000005d10157211 */ /* 0x000fe400020f0eff */
[----:B------:R-:W-:-:S02]  /*11370*/  LEA R16, P4, R4, R92, 0x1 ;  /* 0x0000005c04107211 */ /* 0x000fc400078808ff */
[----:B------:R-:W-:Y:S01]  /*11380*/  PRMT R39, RZ, 0x7610, R39 ;  /* 0x00007610ff277816 */ /* 0x000fe20000000027 */
[----:B------:R0:W3:Y:S01]  /*11390*/  @P0 LDG.E.U16 R22, desc[UR20][R20.64] ;  /* 0x0000001414160981 */ /* 0x0000e2000c1e1500 */
[----:B------:R-:W-:Y:S02]  /*113a0*/  LEA.HI.X.SX32 R19, R4, R93, 0x1, P4 ;  /* 0x0000005d04137211 */ /* 0x000fe400020f0eff */
[----:B------:R-:W-:Y:S02]  /*113b0*/  PRMT R17, RZ, 0x7610, R17 ;  /* 0x00007610ff117816 */ /* 0x000fe40000000011 */
[----:B------:R-:W-:Y:S02]  /*113c0*/  PRMT R34, RZ, 0x7610, R34 ;  /* 0x00007610ff227816 */ /* 0x000fe40000000022 */
[----:B------:R-:W-:Y:S02]  /*113d0*/  SEL R13, R79, R13, !P6 ;  /* 0x0000000d4f0d7207 */ /* 0x000fe40007000000 */
[----:B------:R-:W-:-:S02]  /*113e0*/  PRMT R81, RZ, 0x7610, R81 ;  /* 0x00007610ff517816 */ /* 0x000fc40000000051 */
[----:B------:R-:W-:Y:S02]  /*113f0*/  PRMT R6, RZ, 0x7610, R6 ;  /* 0x00007610ff067816 */ /* 0x000fe40000000006 */
[----:B------:R-:W-:Y:S01]  /*11400*/  PRMT R23, RZ, 0x7610, R23 ;  /* 0x00007610ff177816 */ /* 0x000fe20000000017 */
[----:B------:R-:W-:Y:S01]  /*11410*/  VIADD R38, R57, 0x74 ;  /* 0x0000007439267836 */ /* 0x000fe20000000000 */
[----:B------:R-:W-:Y:S01]  /*11420*/  LEA R4, P4, R15, R92, 0x1 ;  /* 0x0000005c0f047211 */ /* 0x000fe200078808ff */
[----:B------:R-:W-:Y:S01]  /*11430*/  IMAD.MOV.U32 R76, RZ, RZ, R25 ;  /* 0x000000ffff4c7224 */ /* 0x000fe200078e0019 */
[----:B------:R-:W-:Y:S01]  /*11440*/  MOV R77, R8 ;  /* 0x00000008004d7202 */ /* 0x000fe20000000f00 */
[----:B----4-:R-:W-:Y:S01]  /*11450*/  STL [R1+0x13d8], R66 ;  /* 0x0013d84201007387 */ /* 0x010fe20000100800 */
[C---:B------:R-:W-:Y:S02]  /*11460*/  VIADD R68, R57.reuse, 0x7b ;  /* 0x0000007b39447836 */ /* 0x040fe40000000000 */
[----:B------:R-:W-:Y:S01]  /*11470*/  VIADD R67, R57, 0x7c ;  /* 0x0000007c39437836 */ /* 0x000fe20000000000 */
[----:B------:R4:W-:Y:S01]  /*11480*/  STL [R1+0xd84], R18 ;  /* 0x000d841201007387 */ /* 0x0009e20000100800 */
[----:B------:R-:W-:Y:S01]  /*11490*/  PRMT R40, RZ, 0x7610, R40 ;  /* 0x00007610ff287816 */ /* 0x000fe20000000028 */
[----:B------:R-:W0:Y:S02]  /*114a0*/  LDCU UR11, c[0x0][0x3b0] ;  /* 0x00007600ff0b77ac */ /* 0x000e240008000800 */
[----:B------:R-:W-:Y:S04]  /*114b0*/  STL [R1+0x14a8], R66 ;  /* 0x0014a84201007387 */ /* 0x000fe80000100800 */
[----:B------:R-:W-:Y:S01]  /*114c0*/  STL [R1+0xd80], R29 ;  /* 0x000d801d01007387 */ /* 0x000fe20000100800 */
[----:B----4-:R-:W-:-:S03]  /*114d0*/  LEA.HI.X.SX32 R18, R15, R93, 0x1, P4 ;  /* 0x0000005d0f127211 */ /* 0x010fc600020f0eff */
[----:B------:R-:W-:Y:S01]  /*114e0*/  STL [R1+0xd8c], R20 ;  /* 0x000d8c1401007387 */ /* 0x000fe20000100800 */
[----:B------:R-:W-:-:S03]  /*114f0*/  ISETP.GT.U32.AND P4, PT, R2, R14, PT ;  /* 0x0000000e0200720c */ /* 0x000fc60003f84070 */
[----:B------:R0:W-:Y:S01]  /*11500*/  STL [R1+0xd88], R21 ;  /* 0x000d881501007387 */ /* 0x0001e20000100800 */
[----:B------:R-:W-:-:S03]  /*11510*/  SEL R15, R79, R28, !P6 ;  /* 0x0000001c4f0f7207 */ /* 0x000fc60007000000 */
[----:B------:R3:W-:Y:S04]  /*11520*/  STL [R1+0xd94], R16 ;  /* 0x000d941001007387 */ /* 0x0007e80000100800 */
[----:B------:R-:W-:Y:S01]  /*11530*/  STL [R1+0x13e0], R80 ;  /* 0x0013e05001007387 */ /* 0x000fe20000100800 */
[----:B0-----:R-:W-:-:S03]  /*11540*/  @P0 IMAD.MOV.U32 R21, RZ, RZ, R19 ;  /* 0x000000ffff150224 */ /* 0x001fc600078e0013 */
[----:B------:R0:W-:Y:S01]  /*11550*/  STL [R1+0xd90], R19 ;  /* 0x000d901301007387 */ /* 0x0001e20000100800 */
[----:B------:R-:W-:-:S03]  /*11560*/  @P0 IMAD.MOV.U32 R20, RZ, RZ, R16 ;  /* 0x000000ffff140224 */ /* 0x000fc600078e0010 */
[----:B--2---:R-:W-:Y:S01]  /*11570*/  STL [R1+0x13e4], R5 ;  /* 0x0013e40501007387 */ /* 0x004fe20000100800 */
[----:B---3--:R-:W-:-:S03]  /*11580*/  IMAD R16, R15, UR7, RZ ;  /* 0x000000070f107c24 */ /* 0x008fc6000f8e02ff */
[----:B------:R-:W-:Y:S01]  /*11590*/  STL [R1+0xd9c], R4 ;  /* 0x000d9c0401007387 */ /* 0x000fe20000100800 */
[----:B0-----:R-:W-:Y:S02]  /*115a0*/  @P0 IMAD.MOV.U32 R19, RZ, RZ, R18 ;  /* 0x000000ffff130224 */ /* 0x001fe400078e0012 */
[----:B------:R-:W-:Y:S01]  /*115b0*/  @!P4 IMAD.IADD R14, R14, 0x1, -R2 ;  /* 0x000000010e0ec824 */ /* 0x000fe200078e0a02 */
[----:B------:R0:W-:Y:S04]  /*115c0*/  STL [R1+0xd98], R18 ;  /* 0x000d981201007387 */ /* 0x0001e80000100800 */
[----:B------:R-:W2:Y:S01]  /*115d0*/  @P0 LDG.E.U16 R39, desc[UR20][R20.64] ;  /* 0x0000001414270981 */ /* 0x000ea2000c1e1500 */
[----:B------:R-:W-:Y:S01]  /*115e0*/  SEL R15, R79, R27, !P6 ;  /* 0x0000001b4f0f7207 */ /* 0x000fe20007000000 */
[----:B------:R-:W3:Y:S01]  /*115f0*/  LDCU UR7, c[0x0][0x3b0] ;  /* 0x00007600ff0777ac */ /* 0x000ee20008000800 */
[----:B0-----:R-:W-:-:S05]  /*11600*/  @P0 IMAD.MOV.U32 R18, RZ, RZ, R4 ;  /* 0x000000ffff120224 */ /* 0x001fca00078e0004 */
[----:B------:R0:W4:Y:S02]  /*11610*/  @P0 LDG.E.U16 R56, desc[UR20][R18.64] ;  /* 0x0000001412380981 */ /* 0x000124000c1e1500 */
[----:B0-----:R-:W-:-:S04]  /*11620*/  LEA R18, P4, R16, R92, 0x1 ;  /* 0x0000005c10127211 */ /* 0x001fc800078808ff */
[----:B------:R-:W-:-:S05]  /*11630*/  LEA.HI.X.SX32 R19, R16, R93, 0x1, P4 ;  /* 0x0000005d10137211 */ /* 0x000fca00020f0eff */
[----:B------:R-:W3:Y:S01]  /*11640*/  @P0 LDG.E.U16 R17, desc[UR20][R18.64] ;  /* 0x0000001412110981 */ /* 0x000ee2000c1e1500 */
[----:B------:R-:W-:Y:S01]  /*11650*/  SEL R4, R79, R26, !P6 ;  /* 0x0000001a4f047207 */ /* 0x000fe20007000000 */
[----:B------:R-:W-:Y:S01]  /*11660*/  IMAD R15, R15, UR9, RZ ;  /* 0x000000090f0f7c24 */ /* 0x000fe2000f8e02ff */
[----:B------:R-:W-:Y:S01]  /*11670*/  PRMT R5, RZ, 0x7610, R5 ;  /* 0x00007610ff057816 */ /* 0x000fe20000000005 */
[----:B------:R-:W-:Y:S01]  /*11680*/  STL [R1+0x13ec], R22 ;  /* 0x0013ec1601007387 */ /* 0x000fe20000100800 */
[----:B------:R-:W0:Y:S01]  /*11690*/  LDCU UR9, c[0x0][0x3b0] ;  /* 0x00007600ff0977ac */ /* 0x000e220008000800 */
[----:B-1----:R-:W-:Y:S01]  /*116a0*/  IMAD R16, R4, UR10, RZ ;  /* 0x0000000a04107c24 */ /* 0x002fe2000f8e02ff */
[----:B------:R-:W-:Y:S01]  /*116b0*/  LEA R4, P4, R15, R92, 0x1 ;  /* 0x0000005c0f047211 */ /* 0x000fe200078808ff */
[----:B------:R-:W-:Y:S01]  /*116c0*/  IMAD.MOV.U32 R69, RZ, RZ, R14 ;  /* 0x000000ffff457224 */ /* 0x000fe200078e000e */
[----:B------:R-:W1:Y:S01]  /*116d0*/  LDCU UR10, c[0x0][0x3b0] ;  /* 0x00007600ff0a77ac */ /* 0x000e620008000800 */
[----:B--2---:R-:W-:Y:S04]  /*116e0*/  STL [R1+0x13f4], R39 ;  /* 0x0013f42701007387 */ /* 0x004fe80000100800 */
[----:B----4-:R-:W-:Y:S04]  /*116f0*/  STL [R1+0x13fc], R56 ;  /* 0x0013fc3801007387 */ /* 0x010fe80000100800 */
[----:B------:R2:W-:Y:S04]  /*11700*/  STL [R1+0xda4], R18 ;  /* 0x000da41201007387 */ /* 0x0005e80000100800 */
[----:B------:R-:W-:Y:S04]  /*11710*/  STL [R1+0xda0], R19 ;  /* 0x000da01301007387 */ /* 0x000fe80000100800 */
[----:B------:R-:W-:Y:S04]  /*11720*/  STL [R1+0xdac], R4 ;  /* 0x000dac0401007387 */ /* 0x000fe80000100800 */
[----:B---3--:R3:W-:Y:S01]  /*11730*/  STL [R1+0x7b8], R17 ;  /* 0x0007b81101007387 */ /* 0x0087e20000100800 */
[----:B--2---:R-:W-:-:S02]  /*11740*/  @P0 MOV R18, R4 ;  /* 0x0000000400120202 */ /* 0x004fc40000000f00 */
[----:B---3--:R-:W-:Y:S02]  /*11750*/  LEA.HI.X.SX32 R17, R15, R93, 0x1, P4 ;  /* 0x0000005d0f117211 */ /* 0x008fe400020f0eff */
[----:B------:R-:W-:-:S03]  /*11760*/  LEA R15, P4, R16, R92, 0x1 ;  /* 0x0000005c100f7211 */ /* 0x000fc600078808ff */
[----:B------:R-:W-:Y:S01]  /*11770*/  @P0 IMAD.MOV.U32 R19, RZ, RZ, R17 ;  /* 0x000000ffff130224 */ /* 0x000fe200078e0011 */
[----:B------:R-:W-:Y:S01]  /*11780*/  LEA.HI.X.SX32 R16, R16, R93, 0x1, P4 ;  /* 0x0000005d10107211 */ /* 0x000fe200020f0eff */
[----:B------:R2:W-:Y:S04]  /*11790*/  STL [R1+0xda8], R17 ;  /* 0x000da81101007387 */ /* 0x0005e80000100800 */
[----:B------:R-:W3:Y:S04]  /*117a0*/  @P0 LDG.E.U16 R5, desc[UR20][R18.64] ;  /* 0x0000001412050981 */ /* 0x000ee8000c1e1500 */
[----:B------:R-:W-:Y:S01]  /*117b0*/  STL [R1+0xdb4], R15 ;  /* 0x000db40f01007387 */ /* 0x000fe20000100800 */
[----:B--2---:R-:W-:-:S03]  /*117c0*/  @P0 IMAD.MOV.U32 R17, RZ, RZ, R16 ;  /* 0x000000ffff110224 */ /* 0x004fc600078e0010 */
[----:B------:R2:W-:Y:S02]  /*117d0*/  STL [R1+0xdb0], R16 ;  /* 0x000db01001007387 */ /* 0x0005e40000100800 */
[----:B--2---:R-:W-:-:S05]  /*117e0*/  @P0 IMAD.MOV.U32 R16, RZ, RZ, R15 ;  /* 0x000000ffff100224 */ /* 0x004fca00078e000f */
[----:B------:R-:W2:Y:S01]  /*117f0*/  @P0 LDG.E.U16 R34, desc[UR20][R16.64] ;  /* 0x0000001410220981 */ /* 0x000ea2000c1e1500 */
[----:B------:R-:W-:Y:S02]  /*11800*/  ISETP.GT.U32.AND P4, PT, R2, R12, PT ;  /* 0x0000000c0200720c */ /* 0x000fe40003f84070 */
[----:B------:R-:W-:Y:S01]  /*11810*/  SEL R4, R79, R24, !P6 ;  /* 0x000000184f047207 */ /* 0x000fe20007000000 */
[----:B------:R-:W-:Y:S01]  /*11820*/  IMAD R13, R13, UR7, RZ ;  /* 0x000000070d0d7c24 */ /* 0x000fe2000f8e02ff */
[----:B------:R-:W4:Y:S01]  /*11830*/  LDCU UR7, c[0x0][0x3b0] ;  /* 0x00007600ff0777ac */ /* 0x000f220008000800 */
[----:B------:R-:W-:-:S03]  /*11840*/  @!P2 IMAD.MOV R69, RZ, RZ, -R69 ;  /* 0x000000ffff45a224 */ /* 0x000fc600078e0a45 */
[----:B------:R-:W-:-:S05]  /*11850*/  LEA R14, P2, R13, R92, 0x1 ;  /* 0x0000005c0d0e7211 */ /* 0x000fca00078408ff */
[----:B------:R-:W-:Y:S01]  /*11860*/  @!P4 IMAD.IADD R12, R12, 0x1, -R2 ;  /* 0x000000010c0cc824 */ /* 0x000fe200078e0a02 */
[----:B------:R-:W-:-:S05]  /*11870*/  LEA.HI.X.SX32 R15, R13, R93, 0x1, P2 ;  /* 0x0000005d0d0f7211 */ /* 0x000fca00010f0eff */
[----:B------:R0:W4:Y:S04]  /*11880*/  @P0 LDG.E.U16 R81, desc[UR20][R14.64] ;  /* 0x000000140e510981 */ /* 0x000128000c1e1500 */
[----:B---3--:R0:W-:Y:S02]  /*11890*/  STL [R1+0x1404], R5 ;  /* 0x0014040501007387 */ /* 0x0081e40000100800 */
[----:B0-----:R-:W-:Y:S01]  /*118a0*/  IMAD R5, R4, UR9, RZ ;  /* 0x0000000904057c24 */ /* 0x001fe2000f8e02ff */
[----:B------:R-:W-:Y:S01]  /*118b0*/  SEL R4, R79, R7, !P6 ;  /* 0x000000074f047207 */ /* 0x000fe20007000000 */
[C---:B------:R-:W-:Y:S01]  /*118c0*/  VIADD R20, R57.reuse, 0x6d ;  /* 0x0000006d39147836 */ /* 0x040fe20000000000 */
[----:B------:R-:W-:Y:S01]  /*118d0*/  ISETP.GT.U32.AND P2, PT, R2, R12, PT ;  /* 0x0000000c0200720c */ /* 0x000fe20003f44070 */
[----:B------:R-:W-:Y:S01]  /*118e0*/  VIADD R25, R57, 0x75 ;  /* 0x0000007539197836 */ /* 0x000fe20000000000 */
[----:B------:R-:W-:Y:S01]  /*118f0*/  LEA R7, P4, R5, R92, 0x1 ;  /* 0x0000005c05077211 */ /* 0x000fe200078808ff */
[----:B------:R-:W-:-:S02]  /*11900*/  VIADD R8, R57, 0x78 ;  /* 0x0000007839087836 */ /* 0x000fc40000000000 */
[----:B------:R-:W-:Y:S01]  /*11910*/  IMAD.MOV.U32 R78, RZ, RZ, R76 ;  /* 0x000000ffff4e7224 */ /* 0x000fe200078e004c */
[----:B------:R-:W-:Y:S01]  /*11920*/  LEA.HI.X.SX32 R13, R5, R93, 0x1, P4 ;  /* 0x0000005d050d7211 */ /* 0x000fe200020f0eff */
[----:B--2---:R-:W-:Y:S01]  /*11930*/  STL [R1+0x140c], R34 ;  /* 0x00140c2201007387 */ /* 0x004fe20000100800 */
[----:B------:R-:W-:Y:S01]  /*11940*/  SEL R69, R79, R69, !P6 ;  /* 0x000000454f457207 */ /* 0x000fe20007000000 */
[----:B------:R-:W0:Y:S02]  /*11950*/  LDCU UR9, c[0x0][0x3b0] ;  /* 0x00007600ff0977ac */ /* 0x000e240008000800 */
[----:B------:R2:W-:Y:S04]  /*11960*/  STL [R1+0xdbc], R14 ;  /* 0x000dbc0e01007387 */ /* 0x0005e80000100800 */
[----:B------:R-:W-:Y:S04]  /*11970*/  STL [R1+0xdc4], R7 ;  /* 0x000dc40701007387 */ /* 0x000fe80000100800 */
[----:B------:R3:W-:Y:S01]  /*11980*/  STL [R1+0xdb8], R15 ;  /* 0x000db80f01007387 */ /* 0x0007e20000100800 */
[----:B--2---:R-:W-:-:S02]  /*11990*/  @P0 IMAD.MOV.U32 R14, RZ, RZ, R7 ;  /* 0x000000ffff0e0224 */ /* 0x004fc400078e0007 */
[----:B---3--:R-:W-:-:S05]  /*119a0*/  @P0 IMAD.MOV.U32 R15, RZ, RZ, R13 ;  /* 0x000000ffff0f0224 */ /* 0x008fca00078e000d */
[----:B------:R2:W3:Y:S01]  /*119b0*/  @P0 LDG.E.U16 R6, desc[UR20][R14.64] ;  /* 0x000000140e060981 */ /* 0x0004e2000c1e1500 */
[----:B-1----:R-:W-:Y:S01]  /*119c0*/  IMAD R4, R4, UR10, RZ ;  /* 0x0000000a04047c24 */ /* 0x002fe2000f8e02ff */
[----:B------:R-:W-:Y:S02]  /*119d0*/  @!P2 IADD3 R12, PT, PT, R12, -R2, RZ ;  /* 0x800000020c0ca210 */ /* 0x000fe40007ffe0ff */
[----:B------:R1:W-:Y:S01]  /*119e0*/  STL [R1+0xdc0], R13 ;  /* 0x000dc00d01007387 */ /* 0x0003e20000100800 */
[----:B------:R-:W-:Y:S01]  /*119f0*/  VIADD R7, R57, 0x4b ;  /* 0x0000004b39077836 */ /* 0x000fe20000000000 */
[C---:B------:R-:W-:Y:S01]  /*11a00*/  LEA R5, P4, R4.reuse, R92, 0x1 ;  /* 0x0000005c04057211 */ /* 0x040fe200078808ff */
[----:B------:R-:W-:Y:S01]  /*11a10*/  IMAD.MOV.U32 R76, RZ, RZ, R42 ;  /* 0x000000ffff4c7224 */ /* 0x000fe200078e002a */
[----:B------:R-:W-:Y:S01]  /*11a20*/  STS.U16 [R47+UR4+0x1300], R78 ;  /* 0x0013004e2f007988 */ /* 0x000fe20008000404 */
[----:B------:R-:W0:Y:S01]  /*11a30*/  LDCU UR10, c[0x0][0x3b0] ;  /* 0x00007600ff0a77ac */ /* 0x000e220008000800 */
[----:B-1----:R-:W-:Y:S01]  /*11a40*/  LEA.HI.X.SX32 R13, R4, R93, 0x1, P4 ;  /* 0x0000005d040d7211 */ /* 0x002fe200020f0eff */
[----:B--2---:R-:W-:-:S04]  /*11a50*/  @P0 IMAD.MOV.U32 R14, RZ, RZ, R5 ;  /* 0x000000ffff0e0224 */ /* 0x004fc800078e0005 */
[----:B------:R-:W-:-:S05]  /*11a60*/  @P0 IMAD.MOV.U32 R15, RZ, RZ, R13 ;  /* 0x000000ffff0f0224 */ /* 0x000fca00078e000d */
[----:B------:R-:W2:Y:S01]  /*11a70*/  @P0 LDG.E.U16 R23, desc[UR20][R14.64] ;  /* 0x000000140e170981 */ /* 0x000ea2000c1e1500 */
[----:B------:R-:W-:Y:S01]  /*11a80*/  ISETP.GT.U32.AND P4, PT, R2, R11, PT ;  /* 0x0000000b0200720c */ /* 0x000fe20003f84070 */
[----:B------:R-:W-:Y:S02]  /*11a90*/  VIADD R4, R57, 0x4a ;  /* 0x0000004a39047836 */ /* 0x000fe40000000000 */
[----:B----4-:R-:W-:Y:S04]  /*11aa0*/  STL [R1+0x1414], R81 ;  /* 0x0014145101007387 */ /* 0x010fe80000100800 */
[----:B------:R1:W-:Y:S01]  /*11ab0*/  STL [R1+0xdcc], R5 ;  /* 0x000dcc0501007387 */ /* 0x0003e20000100800 */
[----:B------:R-:W-:-:S05]  /*11ac0*/  IMAD.MOV.U32 R65, RZ, RZ, R12 ;  /* 0x000000ffff417224 */ /* 0x000fca00078e000c */
[----:B------:R-:W-:Y:S01]  /*11ad0*/  @!P4 IMAD.IADD R11, R11, 0x1, -R2 ;  /* 0x000000010b0bc824 */ /* 0x000fe200078e0a02 */
[----:B------:R-:W-:Y:S01]  /*11ae0*/  ISETP.GT.U32.AND P2, PT, R2, R9, PT ;  /* 0x000000090200720c */ /* 0x000fe20003f44070 */
[----:B------:R-:W-:Y:S01]  /*11af0*/  @!P5 IMAD.MOV R65, RZ, RZ, -R65 ;  /* 0x000000ffff41d224 */ /* 0x000fe200078e0a41 */
[----:B------:R-:W-:Y:S02]  /*11b00*/  ISETP.GE.AND P4, PT, R10, RZ, PT ;  /* 0x000000ff0a00720c */ /* 0x000fe40003f86270 */
[----:B------:R-:W-:Y:S02]  /*11b10*/  ISETP.GT.U32.AND P5, PT, R2, R11, PT ;  /* 0x0000000b0200720c */ /* 0x000fe40003fa4070 */
[----:B-1----:R-:W-:-:S07]  /*11b20*/  IABS R5, R7 ;  /* 0x0000000700057213 */ /* 0x002fce0000000000 */
[----:B------:R-:W-:-:S04]  /*11b30*/  @!P2 IMAD.IADD R9, R9, 0x1, -R2 ;  /* 0x000000010909a824 */ /* 0x000fc800078e0a02 */
[----:B------:R-:W-:Y:S01]  /*11b40*/  @!P5 IMAD.IADD R11, R11, 0x1, -R2 ;  /* 0x000000010b0bd824 */ /* 0x000fe200078e0a02 */
[----:B------:R-:W-:-:S03]  /*11b50*/  ISETP.GT.U32.AND P2, PT, R2, R9, PT ;  /* 0x000000090200720c */ /* 0x000fc60003f44070 */
[----:B------:R-:W-:-:S05]  /*11b60*/  IMAD.MOV.U32 R16, RZ, RZ, R11 ;  /* 0x000000ffff107224 */ /* 0x000fca00078e000b */
[----:B------:R-:W-:-:S05]  /*11b70*/  @!P3 IADD3 R16, PT, PT, -R16, RZ, RZ ;  /* 0x000000ff1010b210 */ /* 0x000fca0007ffe1ff */
[----:B------:R-:W-:Y:S01]  /*11b80*/  @!P2 IMAD.IADD R9, R9, 0x1, -R2 ;  /* 0x000000010909a824 */ /* 0x000fe200078e0a02 */
[----:B------:R-:W-:-:S03]  /*11b90*/  ISETP.GE.AND P2, PT, R4, RZ, PT ;  /* 0x000000ff0400720c */ /* 0x000fc60003f46270 */
[----:B------:R-:W-:Y:S01]  /*11ba0*/  @!P4 IMAD.MOV R9, RZ, RZ, -R9 ;  /* 0x000000ffff09c224 */ /* 0x000fe200078e0a09 */
[----:B------:R-:W-:Y:S01]  /*11bb0*/  ISETP.GE.AND P4, PT, R7, RZ, PT ;  /* 0x000000ff0700720c */ /* 0x000fe20003f86270 */
[----:B------:R-:W-:Y:S01]  /*11bc0*/  VIADD R7, R57, 0x4d ;  /* 0x0000004d39077836 */ /* 0x000fe20000000000 */
[----:B---3--:R1:W-:Y:S02]  /*11bd0*/  STL [R1+0x141c], R6 ;  /* 0x00141c0601007387 */ /* 0x0083e40000100800 */
[----:B-1----:R-:W-:-:S05]  /*11be0*/  IABS R6, R4 ;  /* 0x0000000400067213 */ /* 0x002fca0000000000 */
[----:B------:R-:W-:-:S04]  /*11bf0*/  IMAD.MOV.U32 R12, RZ, RZ, R6 ;  /* 0x000000ffff0c7224 */ /* 0x000fc800078e0006 */
[----:B------:R-:W-:-:S04]  /*11c00*/  IMAD.HI.U32 R10, R0, R12, RZ ;  /* 0x0000000c000a7227 */ /* 0x000fc800078e00ff */
[----:B------:R-:W-:Y:S02]  /*11c10*/  IMAD.MOV R10, RZ, RZ, -R10 ;  /* 0x000000ffff0a7224 */ /* 0x000fe400078e0a0a */
[----:B------:R-:W-:Y:S02]  /*11c20*/  IMAD.MOV.U32 R6, RZ, RZ, R5 ;  /* 0x000000ffff067224 */ /* 0x000fe400078e0005 */
[----:B------:R-:W-:Y:S02]  /*11c30*/  IMAD R10, R2, R10, R12 ;  /* 0x0000000a020a7224 */ /* 0x000fe400078e020c */
[----:B------:R-:W-:-:S03]  /*11c40*/  IMAD.HI.U32 R5, R0, R6, RZ ;  /* 0x0000000600057227 */ /* 0x000fc600078e00ff */
[----:B------:R-:W-:Y:S01]  /*11c50*/  ISETP.GT.U32.AND P5, PT, R2, R10, PT ;  /* 0x0000000a0200720c */ /* 0x000fe20003fa4070 */
[----:B------:R-:W-:-:S04]  /*11c60*/  IMAD.MOV R5, RZ, RZ, -R5 ;  /* 0x000000ffff057224 */ /* 0x000fc800078e0a05 */
[----:B------:R-:W-:Y:S02]  /*11c70*/  IMAD R6, R2, R5, R6 ;  /* 0x0000000502067224 */ /* 0x000fe400078e0206 */
[----:B------:R-:W-:-:S03]  /*11c80*/  VIADD R12, R57, 0x4c ;  /* 0x0000004c390c7836 */ /* 0x000fc60000000000 */
[----:B------:R-:W-:Y:S02]  /*11c90*/  ISETP.GT.U32.AND P3, PT, R2, R6, PT ;  /* 0x000000060200720c */ /* 0x000fe40003f64070 */
[----:B------:R-:W-:Y:S01]  /*11ca0*/  IABS R5, R12 ;  /* 0x0000000c00057213 */ /* 0x000fe20000000000 */
[----:B------:R-:W-:-:S04]  /*11cb0*/  @!P5 IMAD.IADD R10, R10, 0x1, -R2 ;  /* 0x000000010a0ad824 */ /* 0x000fc800078e0a02 */
[----:B------:R-:W-:Y:S01]  /*11cc0*/  IMAD.HI.U32 R4, R0, R5, RZ ;  /* 0x0000000500047227 */ /* 0x000fe200078e00ff */
[----:B------:R-:W-:-:S03]  /*11cd0*/  ISETP.GT.U32.AND P5, PT, R2, R10, PT ;  /* 0x0000000a0200720c */ /* 0x000fc60003fa4070 */
[----:B------:R-:W-:Y:S02]  /*11ce0*/  IMAD.MOV R4, RZ, RZ, -R4 ;  /* 0x000000ffff047224 */ /* 0x000fe400078e0a04 */
[----:B------:R-:W-:Y:S02]  /*11cf0*/  @!P3 IMAD.IADD R6, R6, 0x1, -R2 ;  /* 0x000000010606b824 */ /* 0x000fe400078e0a02 */
[----:B------:R-:W-:-:S03]  /*11d00*/  IMAD R5, R2, R4, R5 ;  /* 0x0000000402057224 */ /* 0x000fc600078e0205 */
[----:B------:R-:W-:-:S03]  /*11d10*/  ISETP.GT.U32.AND P3, PT, R2, R6, PT ;  /* 0x000000060200720c */ /* 0x000fc60003f64070 */
[----:B------:R-:W-:Y:S01]  /*11d20*/  @!P5 IMAD.IADD R10, R10, 0x1, -R2 ;  /* 0x000000010a0ad824 */ /* 0x000fe200078e0a02 */
[----:B------:R-:W-:Y:S02]  /*11d30*/  ISETP.GT.U32.AND P5, PT, R2, R5, PT ;  /* 0x000000050200720c */ /* 0x000fe40003fa4070 */
[----:B------:R-:W-:Y:S01]  /*11d40*/  IABS R4, R7 ;  /* 0x0000000700047213 */ /* 0x000fe20000000000 */
[----:B------:R-:W-:Y:S04]  /*11d50*/  STL [R1+0xdc8], R13 ;  /* 0x000dc80d01007387 */ /* 0x000fe80000100800 */
[----:B------:R-:W-:Y:S02]  /*11d60*/  IMAD.MOV.U32 R11, RZ, RZ, R4 ;  /* 0x000000ffff0b7224 */ /* 0x000fe400078e0004 */
[----:B------:R-:W-:Y:S01]  /*11d70*/  @!P3 IMAD.IADD R6, R6, 0x1, -R2 ;  /* 0x000000010606b824 */ /* 0x000fe200078e0a02 */
[----:B--2---:R1:W-:Y:S01]  /*11d80*/  STL [R1+0x1424], R23 ;  /* 0x0014241701007387 */ /* 0x0043e20000100800 */
[----:B------:R-:W-:-:S04]  /*11d90*/  IMAD.HI.U32 R4, R0, R11, RZ ;  /* 0x0000000b00047227 */ /* 0x000fc800078e00ff */
[----:B------:R-:W-:Y:S02]  /*11da0*/  @!P5 IMAD.IADD R5, R5, 0x1, -R2 ;  /* 0x000000010505d824 */ /* 0x000fe400078e0a02 */
[----:B------:R-:W-:Y:S02]  /*11db0*/  IMAD.MOV R4, RZ, RZ, -R4 ;  /* 0x000000ffff047224 */ /* 0x000fe400078e0a04 */
[----:B-1----:R-:W-:Y:S02]  /*11dc0*/  IMAD.MOV.U32 R23, RZ, RZ, R6 ;  /* 0x000000ffff177224 */ /* 0x002fe400078e0006 */
[----:B------:R-:W-:Y:S02]  /*11dd0*/  VIADD R6, R57, 0x4e ;  /* 0x0000004e39067836 */ /* 0x000fe40000000000 */
[----:B------:R-:W-:Y:S01]  /*11de0*/  @!P4 IMAD.MOV R23, RZ, RZ, -R23 ;  /* 0x000000ffff17c224 */ /* 0x000fe200078e0a17 */
[----:B------:R-:W-:Y:S01]  /*11df0*/  ISETP.GE.AND P4, PT, R7, RZ, PT ;  /* 0x000000ff0700720c */ /* 0x000fe20003f86270 */
[----:B------:R-:W-:Y:S01]  /*11e00*/  IMAD.MOV.U32 R26, RZ, RZ, R10 ;  /* 0x000000ffff1a7224 */ /* 0x000fe200078e000a */
[C---:B------:R-:W-:Y:S01]  /*11e10*/  ISETP.GT.U32.AND P5, PT, R2.reuse, R5, PT ;  /* 0x000000050200720c */ /* 0x040fe20003fa4070 */
[----:B------:R-:W-:Y:S01]  /*11e20*/  IMAD R4, R2, R4, R11 ;  /* 0x0000000402047224 */ /* 0x000fe200078e020b */
[----:B------:R-:W-:-:S02]  /*11e30*/  IABS R7, R6 ;  /* 0x0000000600077213 */ /* 0x000fc40000000000 */
[----:B------:R-:W-:Y:S02]  /*11e40*/  @!P2 IADD3 R26, PT, PT, -R26, RZ, RZ ;  /* 0x000000ff1a1aa210 */ /* 0x000fe40007ffe1ff */
[----:B------:R-:W-:Y:S01]  /*11e50*/  ISETP.GT.U32.AND P2, PT, R2, R4, PT ;  /* 0x000000040200720c */ /* 0x000fe20003f44070 */
[----:B------:R-:W-:Y:S01]  /*11e60*/  IMAD.MOV.U32 R11, RZ, RZ, R7 ;  /* 0x000000ffff0b7224 */ /* 0x000fe200078e0007 */
[----:B------:R-:W-:-:S03]  /*11e70*/  ISETP.GE.AND P3, PT, R12, RZ, PT ;  /* 0x000000ff0c00720c */ /* 0x000fc60003f66270 */
[----:B------:R-:W-:-:S04]  /*11e80*/  IMAD.HI.U32 R7, R0, R11, RZ ;  /* 0x0000000b00077227 */ /* 0x000fc800078e00ff */
[--C-:B------:R-:W-:Y:S02]  /*11e90*/  @!P5 IMAD.IADD R5, R5, 0x1, -R2.reuse ;  /* 0x000000010505d824 */ /* 0x100fe400078e0a02 */
[----:B------:R-:W-:Y:S02]  /*11ea0*/  IMAD.MOV R7, RZ, RZ, -R7 ;  /* 0x000000ffff077224 */ /* 0x000fe400078e0a07 */
[----:B------:R-:W-:Y:S02]  /*11eb0*/  IMAD.MOV.U32 R22, RZ, RZ, R5 ;  /* 0x000000ffff167224 */ /* 0x000fe400078e0005 */
[----:B------:R-:W-:Y:S02]  /*11ec0*/  IMAD R7, R2, R7, R11 ;  /* 0x0000000702077224 */ /* 0x000fe400078e020b */
[----:B------:R-:W-:Y:S02]  /*11ed0*/  @!P2 IMAD.IADD R4, R4, 0x1, -R2 ;  /* 0x000000010404a824 */ /* 0x000fe400078e0a02 */
[----:B------:R-:W-:Y:S01]  /*11ee0*/  @!P3 IMAD.MOV R22, RZ, RZ, -R22 ;  /* 0x000000ffff16b224 */ /* 0x000fe200078e0a16 */
[C---:B------:R-:W-:Y:S01]  /*11ef0*/  ISETP.GT.U32.AND P3, PT, R2.reuse, R7, PT ;  /* 0x000000070200720c */ /* 0x040fe20003f64070 */
[----:B------:R-:W-:Y:S01]  /*11f00*/  VIADD R10, R57, 0x4f ;  /* 0x0000004f390a7836 */ /* 0x000fe20000000000 */
[----:B------:R-:W-:-:S02]  /*11f10*/  ISETP.GT.U32.AND P2, PT, R2, R4, PT ;  /* 0x000000040200720c */ /* 0x000fc40003f44070 */
[----:B------:R-:W-:Y:S02]  /*11f20*/  ISETP.GE.AND P5, PT, R6, RZ, PT ;  /* 0x000000ff0600720c */ /* 0x000fe40003fa6270 */
[----:B------:R-:W-:-:S05]  /*11f30*/  IABS R6, R10 ;  /* 0x0000000a00067213 */ /* 0x000fca0000000000 */
[----:B------:R-:W-:Y:S02]  /*11f40*/  IMAD.HI.U32 R5, R0, R6, RZ ;  /* 0x0000000600057227 */ /* 0x000fe400078e00ff */
[----:B------:R-:W-:Y:S02]  /*11f50*/  @!P3 IADD3 R7, PT, PT, R7, -R2, RZ ;  /* 0x800000020707b210 */ /* 0x000fe40007ffe0ff */
[----:B------:R-:W-:Y:S01]  /*11f60*/  @!P2 IMAD.IADD R4, R4, 0x1, -R2 ;  /* 0x000000010404a824 */ /* 0x000fe200078e0a02 */
[----:B------:R-:W-:Y:S01]  /*11f70*/  ISETP.GE.AND P2, PT, R10, RZ, PT ;  /* 0x000000ff0a00720c */ /* 0x000fe20003f46270 */
[----:B------:R-:W-:Y:S01]  /*11f80*/  IMAD.MOV R5, RZ, RZ, -R5 ;  /* 0x000000ffff057224 */ /* 0x000fe200078e0a05 */
[C---:B------:R-:W-:Y:S01]  /*11f90*/  ISETP.GT.U32.AND P3, PT, R2.reuse, R7, PT ;  /* 0x000000070200720c */ /* 0x040fe20003f64070 */
[----:B------:R-:W-:Y:S02]  /*11fa0*/  VIADD R10, R57, 0x50 ;  /* 0x00000050390a7836 */ /* 0x000fe40000000000 */
[----:B------:R-:W-:-:S02]  /*11fb0*/  IMAD R6, R2, R5, R6 ;  /* 0x0000000502067224 */ /* 0x000fc400078e0206 */
[----:B------:R-:W-:Y:S01]  /*11fc0*/  IMAD.MOV.U32 R49, RZ, RZ, R4 ;  /* 0x000000ffff317224 */ /* 0x000fe200078e0004 */
[----:B------:R-:W-:-:S03]  /*11fd0*/  IABS R5, R10 ;  /* 0x0000000a00057213 */ /* 0x000fc60000000000 */
[----:B------:R-:W-:Y:S01]  /*11fe0*/  @!P4 IMAD.MOV R49, RZ, RZ, -R49 ;  /* 0x000000ffff31c224 */ /* 0x000fe200078e0a31 */
[----:B------:R-:W-:Y:S01]  /*11ff0*/  ISETP.GT.U32.AND P4, PT, R2, R6, PT ;  /* 0x000000060200720c */ /* 0x000fe20003f84070 */
[----:B------:R-:W-:-:S04]  /*12000*/  IMAD.HI.U32 R4, R0, R5, RZ ;  /* 0x0000000500047227 */ /* 0x000fc800078e00ff */
[----:B------:R-:W-:Y:S02]  /*12010*/  IMAD.MOV R4, RZ, RZ, -R4 ;  /* 0x000000ffff047224 */ /* 0x000fe400078e0a04 */
[--C-:B------:R-:W-:Y:S01]  /*12020*/  @!P3 IMAD.IADD R7, R7, 0x1, -R2.reuse ;  /* 0x000000010707b824 */ /* 0x100fe200078e0a02 */
[----:B------:R-:W-:Y:S01]  /*12030*/  ISETP.GE.AND P3, PT, R10, RZ, PT ;  /* 0x000000ff0a00720c */ /* 0x000fe20003f66270 */
[C---:B------:R-:W-:Y:S02]  /*12040*/  IMAD R5, R2.reuse, R4, R5 ;  /* 0x0000000402057224 */ /* 0x040fe400078e0205 */
[----:B------:R-:W-:Y:S02]  /*12050*/  IMAD.MOV.U32 R35, RZ, RZ, R7 ;  /* 0x000000ffff237224 */ /* 0x000fe400078e0007 */
[----:B------:R-:W-:Y:S02]  /*12060*/  VIADD R10, R57, 0x51 ;  /* 0x00000051390a7836 */ /* 0x000fe40000000000 */
[----:B------:R-:W-:Y:S01]  /*12070*/  @!P5 IMAD.MOV R35, RZ, RZ, -R35 ;  /* 0x000000ffff23d224 */ /* 0x000fe200078e0a23 */
[----:B------:R-:W-:Y:S01]  /*12080*/  ISETP.GT.U32.AND P5, PT, R2, R5, PT ;  /* 0x000000050200720c */ /* 0x000fe20003fa4070 */
[----:B------:R-:W-:Y:S01]  /*12090*/  @!P4 IMAD.IADD R6, R6, 0x1, -R2 ;  /* 0x000000010606c824 */ /* 0x000fe200078e0a02 */
[----:B------:R-:W-:-:S04]  /*120a0*/  IABS R4, R10 ;  /* 0x0000000a00047213 */ /* 0x000fc80000000000 */
[----:B------:R-:W-:Y:S01]  /*120b0*/  ISETP.GT.U32.AND P4, PT, R2, R6, PT ;  /* 0x000000060200720c */ /* 0x000fe20003f84070 */
[----:B------:R-:W-:-:S04]  /*120c0*/  IMAD.MOV.U32 R7, RZ, RZ, R4 ;  /* 0x000000ffff077224 */ /* 0x000fc800078e0004 */
[----:B------:R-:W-:-:S04]  /*120d0*/  IMAD.HI.U32 R4, R0, R7, RZ ;  /* 0x0000000700047227 */ /* 0x000fc800078e00ff */
[----:B------:R-:W-:Y:S02]  /*120e0*/  @!P5 IMAD.IADD R5, R5, 0x1, -R2 ;  /* 0x000000010505d824 */ /* 0x000fe400078e0a02 */
[----:B------:R-:W-:Y:S02]  /*120f0*/  IMAD.MOV R4, RZ, RZ, -R4 ;  /* 0x000000ffff047224 */ /* 0x000fe400078e0a04 */
[----:B------:R-:W-:Y:S01]  /*12100*/  @!P4 IMAD.IADD R6, R6, 0x1, -R2 ;  /* 0x000000010606c824 */ /* 0x000fe200078e0a02 */
[C---:B------:R-:W-:Y:S01]  /*12110*/  ISETP.GT.U32.AND P5, PT, R2.reuse, R5, PT ;  /* 0x000000050200720c */ /* 0x040fe20003fa4070 */
[----:B------:R-:W-:Y:S02]  /*12120*/  IMAD R4, R2, R4, R7 ;  /* 0x0000000402047224 */ /* 0x000fe400078e0207 */
[----:B------:R-:W-:Y:S01]  /*12130*/  VIADD R7, R57, 0x52 ;  /* 0x0000005239077836 */ /* 0x000fe20000000000 */
[----:B------:R-:W-:-:S04]  /*12140*/  MOV R18, R6 ;  /* 0x0000000600127202 */ /* 0x000fc80000000f00 */
[----:B------:R-:W-:Y:S01]  /*12150*/  IABS R6, R7 ;  /* 0x0000000700067213 */ /* 0x000fe20000000000 */
[----:B------:R-:W-:Y:S01]  /*12160*/  @!P2 IMAD.MOV R18, RZ, RZ, -R18 ;  /* 0x000000ffff12a224 */ /* 0x000fe200078e0a12 */
[----:B------:R-:W-:-:S03]  /*12170*/  ISETP.GT.U32.AND P2, PT, R2, R4, PT ;  /* 0x000000040200720c */ /* 0x000fc60003f44070 */
[----:B------:R-:W-:Y:S02]  /*12180*/  IMAD.MOV.U32 R11, RZ, RZ, R6 ;  /* 0x000000ffff0b7224 */ /* 0x000fe400078e0006 */
[----:B------:R-:W-:Y:S01]  /*12190*/  @!P5 IMAD.IADD R5, R5, 0x1, -R2 ;  /* 0x000000010505d824 */ /* 0x000fe200078e0a02 */
[----:B------:R-:W-:Y:S01]  /*121a0*/  ISETP.GE.AND P5, PT, R7, RZ, PT ;  /* 0x000000ff0700720c */ /* 0x000fe20003fa6270 */
[----:B------:R-:W-:-:S04]  /*121b0*/  IMAD.HI.U32 R7, R0, R11, RZ ;  /* 0x0000000b00077227 */ /* 0x000fc800078e00ff */
[----:B------:R-:W-:Y:S02]  /*121c0*/  IMAD.MOV R7, RZ, RZ, -R7 ;  /* 0x000000ffff077224 */ /* 0x000fe400078e0a07 */
[----:B------:R-:W-:Y:S02]  /*121d0*/  IMAD.MOV.U32 R52, RZ, RZ, R5 ;  /* 0x000000ffff347224 */ /* 0x000fe400078e0005 */
[----:B------:R-:W-:Y:S02]  /*121e0*/  IMAD R7, R2, R7, R11 ;  /* 0x0000000702077224 */ /* 0x000fe400078e020b */
[----:B------:R-:W-:Y:S02]  /*121f0*/  @!P2 IMAD.IADD R4, R4, 0x1, -R2 ;  /* 0x000000010404a824 */ /* 0x000fe400078e0a02 */
[----:B------:R-:W-:Y:S01]  /*12200*/  @!P3 IMAD.MOV R52, RZ, RZ, -R52 ;  /* 0x000000ffff34b224 */ /* 0x000fe200078e0a34 */
[----:B------:R-:W-:Y:S02]  /*12210*/  ISETP.GT.U32.AND P3, PT, R2, R7, PT ;  /* 0x000000070200720c */ /* 0x000fe40003f64070 */
[----:B------:R-:W-:Y:S01]  /*12220*/  ISETP.GE.AND P4, PT, R10, RZ, PT ;  /* 0x000000ff0a00720c */ /* 0x000fe20003f86270 */
[----:B------:R-:W-:Y:S01]  /*12230*/  VIADD R10, R57, 0x53 ;  /* 0x00000053390a7836 */ /* 0x000fe20000000000 */
[----:B------:R-:W-:-:S04]  /*12240*/  ISETP.GT.U32.AND P2, PT, R2, R4, PT ;  /* 0x000000040200720c */ /* 0x000fc80003f44070 */
[----:B------:R-:W-:-:S05]  /*12250*/  IABS R6, R10 ;  /* 0x0000000a00067213 */ /* 0x000fca0000000000 */
[----:B------:R-:W-:Y:S01]  /*12260*/  IMAD.HI.U32 R5, R0, R6, RZ ;  /* 0x0000000600057227 */ /* 0x000fe200078e00ff */
[----:B------:R-:W-:-:S03]  /*12270*/  @!P3 IADD3 R7, PT, PT, R7, -R2, RZ ;  /* 0x800000020707b210 */ /* 0x000fc60007ffe0ff */
[----:B------:R-:W-:Y:S01]  /*12280*/  @!P2 IMAD.IADD R4, R4, 0x1, -R2 ;  /* 0x000000010404a824 */ /* 0x000fe200078e0a02 */
[----:B------:R-:W-:Y:S01]  /*12290*/  ISETP.GE.AND P2, PT, R10, RZ, PT ;  /* 0x000000ff0a00720c */ /* 0x000fe20003f46270 */
[----:B------:R-:W-:Y:S01]  /*122a0*/  IMAD.MOV R5, RZ, RZ, -R5 ;  /* 0x000000ffff057224 */ /* 0x000fe200078e0a05 */
[C---:B------:R-:W-:Y:S01]  /*122b0*/  ISETP.GT.U32.AND P3, PT, R2.reuse, R7, PT ;  /* 0x000000070200720c */ /* 0x040fe20003f64070 */
[----:B------:R-:W-:Y:S02]  /*122c0*/  VIADD R10, R57, 0x54 ;  /* 0x00000054390a7836 */ /* 0x000fe40000000000 */
[----:B------:R-:W-:Y:S02]  /*122d0*/  IMAD R6, R2, R5, R6 ;  /* 0x0000000502067224 */ /* 0x000fe400078e0206 */
        /* <DEDUP_REMOVED lines=8> */
[----:B------:R-:W-:Y:S02]  /*12360*/  IMAD R5, R2, R4, R5 ;  /* 0x0000000402057224 */ /* 0x000fe400078e0205 */
[----:B------:R-:W-:Y:S02]  /*12370*/  IMAD.MOV.U32 R10, RZ, RZ, R7 ;  /* 0x000000ffff0a7224 */ /* 0x000fe400078e0007 */
[----:B------:R-:W-:Y:S02]  /*12380*/  @!P4 IMAD.IADD R6, R6, 0x1, -R2 ;  /* 0x000000010606c824 */ /* 0x000fe400078e0a02 */
[----:B------:R-:W-:Y:S01]  /*12390*/  @!P5 IMAD.MOV R10, RZ, RZ, -R10 ;  /* 0x000000ffff0ad224 */ /* 0x000fe200078e0a0a */
[C---:B------:R-:W-:Y:S01]  /*123a0*/  ISETP.GT.U32.AND P5, PT, R2.reuse, R5, PT ;  /* 0x000000050200720c */ /* 0x040fe20003fa4070 */
[----:B------:R-:W-:Y:S01]  /*123b0*/  VIADD R11, R57, 0x55 ;  /* 0x00000055390b7836 */ /* 0x000fe20000000000 */
[----:B------:R-:W-:-:S04]  /*123c0*/  ISETP.GT.U32.AND P4, PT, R2, R6, PT ;  /* 0x000000060200720c */ /* 0x000fc80003f84070 */
[----:B------:R-:W-:-:S05]  /*123d0*/  IABS R4, R11 ;  /* 0x0000000b00047213 */ /* 0x000fca0000000000 */
[----:B------:R-:W-:Y:S02]  /*123e0*/  IMAD.MOV.U32 R7, RZ, RZ, R4 ;  /* 0x000000ffff077224 */ /* 0x000fe400078e0004 */
[----:B------:R-:W-:Y:S02]  /*123f0*/  @!P5 IMAD.IADD R5, R5, 0x1, -R2 ;  /* 0x000000010505d824 */ /* 0x000fe400078e0a02 */
[----:B------:R-:W-:-:S03]  /*12400*/  IMAD.HI.U32 R4, R0, R7, RZ ;  /* 0x0000000700047227 */ /* 0x000fc600078e00ff */
[----:B------:R-:W-:Y:S01]  /*12410*/  ISETP.GT.U32.AND P5, PT, R2, R5, PT ;  /* 0x000000050200720c */ /* 0x000fe20003fa4070 */
[----:B------:R-:W-:Y:S01]  /*12420*/  @!P4 IMAD.IADD R6, R6, 0x1, -R2 ;  /* 0x000000010606c824 */ /* 0x000fe200078e0a02 */
[----:B------:R-:W-:Y:S01]  /*12430*/  ISETP.GE.AND P4, PT, R11, RZ, PT ;  /* 0x000000ff0b00720c */ /* 0x000fe20003f86270 */
[----:B------:R-:W-:Y:S02]  /*12440*/  IMAD.MOV R4, RZ, RZ, -R4 ;  /* 0x000000ffff047224 */ /* 0x000fe400078e0a04 */
[----:B------:R-:W-:Y:S02]  /*12450*/  VIADD R11, R57, 0x56 ;  /* 0x00000056390b7836 */ /* 0x000fe40000000000 */
[----:B------:R-:W-:-:S03]  /*12460*/  IMAD R4, R2, R4, R7 ;  /* 0x0000000402047224 */ /* 0x000fc600078e0207 */
[----:B------:R-:W-:Y:S02]  /*12470*/  IABS R7, R11 ;  /* 0x0000000b00077213 */ /* 0x000fe40000000000 */
[----:B------:R-:W-:Y:S01]  /*12480*/  @!P2 IADD3 R6, PT, PT, -R6, RZ, RZ ;  /* 0x000000ff0606a210 */ /* 0x000fe20007ffe1ff */
[----:B------:R-:W-:Y:S01]  /*12490*/  @!P5 IMAD.IADD R5, R5, 0x1, -R2 ;  /* 0x000000010505d824 */ /* 0x000fe200078e0a02 */
[----:B------:R-:W-:Y:S01]  /*124a0*/  ISETP.GT.U32.AND P2, PT, R2, R4, PT ;  /* 0x000000040200720c */ /* 0x000fe20003f44070 */
[----:B------:R-:W-:Y:S01]  /*124b0*/  IMAD.MOV.U32 R13, RZ, RZ, R7 ;  /* 0x000000ffff0d7224 */ /* 0x000fe200078e0007 */
[----:B------:R-:W-:-:S03]  /*124c0*/  ISETP.GE.AND P5, PT, R11, RZ, PT ;  /* 0x000000ff0b00720c */ /* 0x000fc60003fa6270 */
[----:B------:R-:W-:-:S04]  /*124d0*/  IMAD.HI.U32 R11, R0, R13, RZ ;  /* 0x0000000d000b7227 */ /* 0x000fc800078e00ff */
[----:B------:R-:W-:Y:S02]  /*124e0*/  IMAD.MOV R11, RZ, RZ, -R11 ;  /* 0x000000ffff0b7224 */ /* 0x000fe400078e0a0b */
[----:B------:R-:W-:Y:S02]  /*124f0*/  IMAD.MOV.U32 R44, RZ, RZ, R5 ;  /* 0x000000ffff2c7224 */ /* 0x000fe400078e0005 */
[----:B------:R-:W-:Y:S02]  /*12500*/  IMAD R11, R2, R11, R13 ;  /* 0x0000000b020b7224 */ /* 0x000fe400078e020d */
[----:B------:R-:W-:Y:S02]  /*12510*/  @!P2 IMAD.IADD R4, R4, 0x1, -R2 ;  /* 0x000000010404a824 */ /* 0x000fe400078e0a02 */
[----:B------:R-:W-:Y:S01]  /*12520*/  @!P3 IMAD.MOV R44, RZ, RZ, -R44 ;  /* 0x000000ffff2cb224 */ /* 0x000fe200078e0a2c */
[C---:B------:R-:W-:Y:S01]  /*12530*/  ISETP.GT.U32.AND P3, PT, R2.reuse, R11, PT ;  /* 0x0000000b0200720c */ /* 0x040fe20003f64070 */
[----:B------:R-:W-:Y:S01]  /*12540*/  VIADD R12, R57, 0x57 ;  /* 0x00000057390c7836 */ /* 0x000fe20000000000 */
[----:B------:R-:W-:-:S04]  /*12550*/  ISETP.GT.U32.AND P2, PT, R2, R4, PT ;  /* 0x000000040200720c */ /* 0x000fc80003f44070 */
[----:B------:R-:W-:-:S05]  /*12560*/  IABS R7, R12 ;  /* 0x0000000c00077213 */ /* 0x000fca0000000000 */
[----:B------:R-:W-:-:S04]  /*12570*/  IMAD.HI.U32 R5, R0, R7, RZ ;  /* 0x0000000700057227 */ /* 0x000fc800078e00ff */
[--C-:B------:R-:W-:Y:S02]  /*12580*/  @!P3 IMAD.IADD R11, R11, 0x1, -R2.reuse ;  /* 0x000000010b0bb824 */ /* 0x100fe400078e0a02 */
[----:B------:R-:W-:Y:S01]  /*12590*/  @!P2 IMAD.IADD R4, R4, 0x1, -R2 ;  /* 0x000000010404a824 */ /* 0x000fe200078e0a02 */
[----:B------:R-:W-:Y:S01]  /*125a0*/  ISETP.GE.AND P2, PT, R12, RZ, PT ;  /* 0x000000ff0c00720c */ /* 0x000fe20003f46270 */
[----:B------:R-:W-:Y:S01]  /*125b0*/  IMAD.MOV R5, RZ, RZ, -R5 ;  /* 0x000000ffff057224 */ /* 0x000fe200078e0a05 */
[C---:B------:R-:W-:Y:S01]  /*125c0*/  ISETP.GT.U32.AND P3, PT, R2.reuse, R11, PT ;  /* 0x0000000b0200720c */ /* 0x040fe20003f64070 */
[----:B------:R-:W-:Y:S01]  /*125d0*/  VIADD R12, R57, 0x58 ;  /* 0x00000058390c7836 */ /* 0x000fe20000000000 */
[----:B------:R-:W-:Y:S01]  /*125e0*/  MOV R15, R4 ;  /* 0x00000004000f7202 */ /* 0x000fe20000000f00 */
[----:B------:R-:W-:-:S03]  /*125f0*/  IMAD R7, R2, R5, R7 ;  /* 0x0000000502077224 */ /* 0x000fc600078e0207 */
[----:B------:R-:W-:Y:S01]  /*12600*/  IABS R5, R12 ;  /* 0x0000000c00057213 */ /* 0x000fe20000000000 */
[----:B------:R-:W-:Y:S01]  /*12610*/  @!P4 IMAD.MOV R15, RZ, RZ, -R15 ;  /* 0x000000ffff0fc224 */ /* 0x000fe200078e0a0f */
[----:B------:R-:W-:-:S03]  /*12620*/  ISETP.GT.U32.AND P4, PT, R2, R7, PT ;  /* 0x000000070200720c */ /* 0x000fc60003f84070 */
        /* <DEDUP_REMOVED lines=19> */
[----:B------:R-:W-:Y:S02]  /*12760*/  VIADD R11, R57, 0x5a ;  /* 0x0000005a390b7836 */ /* 0x000fe40000000000 */
[----:B------:R-:W-:-:S03]  /*12770*/  IMAD.MOV.U32 R32, RZ, RZ, R7 ;  /* 0x000000ffff207224 */ /* 0x000fc600078e0007 */
[----:B------:R-:W-:Y:S02]  /*12780*/  IABS R7, R11 ;  /* 0x0000000b00077213 */ /* 0x000fe40000000000 */
[----:B------:R-:W-:Y:S02]  /*12790*/  @!P2 IADD3 R32, PT, PT, -R32, RZ, RZ ;  /* 0x000000ff2020a210 */ /* 0x000fe40007ffe1ff */
[----:B------:R-:W-:Y:S01]  /*127a0*/  ISETP.GT.U32.AND P2, PT, R2, R4, PT ;  /* 0x000000040200720c */ /* 0x000fe20003f44070 */
        /* <DEDUP_REMOVED lines=28> */
[--C-:B------:R-:W-:Y:S02]  /*12970*/  @!P3 IMAD.IADD R11, R11, 0x1, -R2.reuse ;  /* 0x000000010b0bb824 */ /* 0x100fe400078e0a02 */
[----:B------:R-:W-:Y:S02]  /*12980*/  IMAD R5, R2, R4, R5 ;  /* 0x0000000402057224 */ /* 0x000fe400078e0205 */
[----:B------:R-:W-:Y:S01]  /*12990*/  IMAD.MOV.U32 R28, RZ, RZ, R11 ;  /* 0x000000ffff1c7224 */ /* 0x000fe200078e000b */
[----:B------:R-:W-:Y:S01]  /*129a0*/  ISETP.GE.AND P3, PT, R12, RZ, PT ;  /* 0x000000ff0c00720c */ /* 0x000fe20003f66270 */
        /* <DEDUP_REMOVED lines=14> */
[----:B------:R-:W-:Y:S02]  /*12a90*/  IMAD R4, R2, R4, R11 ;  /* 0x0000000402047224 */ /* 0x000fe400078e020b */
[----:B------:R-:W-:Y:S01]  /*12aa0*/  IMAD.MOV.U32 R11, RZ, RZ, R7 ;  /* 0x000000ffff0b7224 */ /* 0x000fe200078e0007 */
[----:B------:R-:W-:-:S04]  /*12ab0*/  IABS R7, R12 ;  /* 0x0000000c00077213 */ /* 0x000fc80000000000 */
[----:B------:R-:W-:Y:S01]  /*12ac0*/  @!P2 IADD3 R11, PT, PT, -R11, RZ, RZ ;  /* 0x000000ff0b0ba210 */ /* 0x000fe20007ffe1ff */
[----:B------:R-:W-:Y:S01]  /*12ad0*/  IMAD.MOV.U32 R14, RZ, RZ, R7 ;  /* 0x000000ffff0e7224 */ /* 0x000fe200078e0007 */
[----:B------:R-:W-:Y:S01]  /*12ae0*/  ISETP.GT.U32.AND P2, PT, R2, R4, PT ;  /* 0x000000040200720c */ /* 0x000fe20003f44070 */
        /* <DEDUP_REMOVED lines=14> */
[----:B------:R-:W-:Y:S02]  /*12bd0*/  @!P2 IMAD.IADD R4, R4, 0x1, -R2 ;  /* 0x000000010404a824 */ /* 0x000fe400078e0a02 */
[----:B------:R-:W-:Y:S01]  /*12be0*/  IMAD.MOV R5, RZ, RZ, -R5 ;  /* 0x000000ffff057224 */ /* 0x000fe200078e0a05 */
[----:B------:R-:W-:Y:S01]  /*12bf0*/  ISETP.GE.AND P2, PT, R13, RZ, PT ;  /* 0x000000ff0d00720c */ /* 0x000fe20003f46270 */
[----:B------:R-:W-:Y:S01]  /*12c00*/  VIADD R13, R57, 0x60 ;  /* 0x00000060390d7836 */ /* 0x000fe20000000000 */
[C---:B------:R-:W-:Y:S01]  /*12c10*/  ISETP.GT.U32.AND P3, PT, R2.reuse, R12, PT ;  /* 0x0000000c0200720c */ /* 0x040fe20003f64070 */
[----:B------:R-:W-:Y:S01]  /*12c20*/  IMAD R7, R2, R5, R7 ;  /* 0x0000000502077224 */ /* 0x000fe200078e0207 */
[----:B------:R-:W-:Y:S02]  /*12c30*/  MOV R51, R4 ;  /* 0x0000000400337202 */ /* 0x000fe40000000f00 */
[----:B------:R-:W-:-:S03]  /*12c40*/  IABS R5, R13 ;  /* 0x0000000d00057213 */ /* 0x000fc60000000000 */
[----:B------:R-:W-:Y:S01]  /*12c50*/  @!P4 IMAD.MOV R51, RZ, RZ, -R51 ;  /* 0x000000ffff33c224 */ /* 0x000fe200078e0a33 */
[----:B------:R-:W-:Y:S01]  /*12c60*/  ISETP.GT.U32.AND P4, PT, R2, R7, PT ;  /* 0x000000070200720c */ /* 0x000fe20003f84070 */
[----:B------:R-:W-:-:S04]  /*12c70*/  IMAD.HI.U32 R4, R0, R5, RZ ;  /* 0x0000000500047227 */ /* 0x000fc800078e00ff */
[----:B------:R-:W-:Y:S01]  /*12c80*/  @!P3 IMAD.IADD R12, R12, 0x1, -R2 ;  /* 0x000000010c0cb824 */ /* 0x000fe200078e0a02 */
[----:B------:R-:W-:Y:S01]  /*12c90*/  ISETP.GE.AND P3, PT, R13, RZ, PT ;  /* 0x000000ff0d00720c */ /* 0x000fe20003f66270 */
[----:B------:R-:W-:Y:S02]  /*12ca0*/  IMAD.MOV R4, RZ, RZ, -R4 ;  /* 0x000000ffff047224 */ /* 0x000fe400078e0a04 */
[----:B------:R-:W-:Y:S02]  /*12cb0*/  VIADD R13, R57, 0x61 ;  /* 0x00000061390d7836 */ /* 0x000fe40000000000 */
[----:B------:R-:W-:Y:S02]  /*12cc0*/  IMAD R5, R2, R4, R5 ;  /* 0x0000000402057224 */ /* 0x000fe400078e0205 */
[----:B------:R-:W-:Y:S01]  /*12cd0*/  @!P4 IMAD.IADD R7, R7, 0x1, -R2 ;  /* 0x000000010707c824 */ /* 0x000fe200078e0a02 */
[----:B------:R-:W-:Y:S01]  /*12ce0*/  IABS R4, R13 ;  /* 0x0000000d00047213 */ /* 0x000fe20000000000 */
[----:B------:R-:W-:-:S03]  /*12cf0*/  IMAD.MOV.U32 R30, RZ, RZ, R12 ;  /* 0x000000ffff1e7224 */ /* 0x000fc600078e000c */
[C---:B------:R-:W-:Y:S01]  /*12d00*/  ISETP.GT.U32.AND P4, PT, R2.reuse, R7, PT ;  /* 0x000000070200720c */ /* 0x040fe20003f84070 */
[----:B------:R-:W-:Y:S01]  /*12d10*/  @!P5 IMAD.MOV R30, RZ, RZ, -R30 ;  /* 0x000000ffff1ed224 */ /* 0x000fe200078e0a1e */
[----:B------:R-:W-:Y:S01]  /*12d20*/  ISETP.GT.U32.AND P5, PT, R2, R5, PT ;  /* 0x000000050200720c */ /* 0x000fe20003fa4070 */
[----:B------:R-:W-:-:S04]  /*12d30*/  IMAD.MOV.U32 R12, RZ, RZ, R4 ;  /* 0x000000ffff0c7224 */ /* 0x000fc800078e0004 */
[----:B------:R-:W-:-:S04]  /*12d40*/  IMAD.HI.U32 R4, R0, R12, RZ ;  /* 0x0000000c00047227 */ /* 0x000fc800078e00ff */
[----:B------:R-:W-:Y:S02]  /*12d50*/  IMAD.MOV R4, RZ, RZ, -R4 ;  /* 0x000000ffff047224 */ /* 0x000fe400078e0a04 */
[----:B------:R-:W-:Y:S02]  /*12d60*/  @!P4 IMAD.IADD R7, R7, 0x1, -R2 ;  /* 0x000000010707c824 */ /* 0x000fe400078e0a02 */
[C---:B------:R-:W-:Y:S02]  /*12d70*/  IMAD R4, R2.reuse, R4, R12 ;  /* 0x0000000402047224 */ /* 0x040fe400078e020c */
[----:B------:R-:W-:Y:S02]  /*12d80*/  @!P5 IMAD.IADD R5, R5, 0x1, -R2 ;  /* 0x000000010505d824 */ /* 0x000fe400078e0a02 */
[----:B------:R-:W-:Y:S02]  /*12d90*/  VIADD R12, R57, 0x62 ;  /* 0x00000062390c7836 */ /* 0x000fe40000000000 */
[----:B------:R-:W-:Y:S01]  /*12da0*/  IMAD.MOV.U32 R46, RZ, RZ, R7 ;  /* 0x000000ffff2e7224 */ /* 0x000fe200078e0007 */
[----:B------:R-:W-:-:S02]  /*12db0*/  ISETP.GT.U32.AND P5, PT, R2, R5, PT ;  /* 0x000000050200720c */ /* 0x000fc40003fa4070 */
[----:B------:R-:W-:Y:S02]  /*12dc0*/  IABS R7, R12 ;  /* 0x0000000c00077213 */ /* 0x000fe40000000000 */
[----:B------:R-:W-:Y:S02]  /*12dd0*/  @!P2 IADD3 R46, PT, PT, -R46, RZ, RZ ;  /* 0x000000ff2e2ea210 */ /* 0x000fe40007ffe1ff */
[----:B------:R-:W-:Y:S01]  /*12de0*/  ISETP.GT.U32.AND P2, PT, R2, R4, PT ;  /* 0x000000040200720c */ /* 0x000fe20003f44070 */
[----:B------:R-:W-:Y:S01]  /*12df0*/  IMAD.MOV.U32 R14, RZ, RZ, R7 ;  /* 0x000000ffff0e7224 */ /* 0x000fe200078e0007 */
[----:B------:R-:W-:-:S03]  /*12e00*/  ISETP.GE.AND P4, PT, R13, RZ, PT ;  /* 0x000000ff0d00720c */ /* 0x000fc60003f86270 */
[----:B------:R-:W-:-:S04]  /*12e10*/  IMAD.HI.U32 R13, R0, R14, RZ ;  /* 0x0000000e000d7227 */ /* 0x000fc800078e00ff */
[----:B------:R-:W-:Y:S02]  /*12e20*/  @!P5 IMAD.IADD R5, R5, 0x1, -R2 ;  /* 0x000000010505d824 */ /* 0x000fe400078e0a02 */
[----:B------:R-:W-:Y:S02]  /*12e30*/  IMAD.MOV R13, RZ, RZ, -R13 ;  /* 0x000000ffff0d7224 */ /* 0x000fe400078e0a0d */
[----:B------:R-:W-:Y:S02]  /*12e40*/  IMAD.MOV.U32 R58, RZ, RZ, R5 ;  /* 0x000000ffff3a7224 */ /* 0x000fe400078e0005 */
[----:B------:R-:W-:Y:S02]  /*12e50*/  IMAD R13, R2, R13, R14 ;  /* 0x0000000d020d7224 */ /* 0x000fe400078e020e */
[----:B------:R-:W-:Y:S02]  /*12e60*/  @!P2 IMAD.IADD R4, R4, 0x1, -R2 ;  /* 0x000000010404a824 */ /* 0x000fe400078e0a02 */
[----:B------:R-:W-:Y:S01]  /*12e70*/  @!P3 IMAD.MOV R58, RZ, RZ, -R58 ;  /* 0x000000ffff3ab224 */ /* 0x000fe200078e0a3a */
[----:B------:R-:W-:-:S02]  /*12e80*/  ISETP.GT.U32.AND P3, PT, R2, R13, PT ;  /* 0x0000000d0200720c */ /* 0x000fc40003f64070 */
[----:B------:R-:W-:Y:S01]  /*12e90*/  ISETP.GE.AND P5, PT, R12, RZ, PT ;  /* 0x000000ff0c00720c */ /* 0x000fe20003fa6270 */
[----:B------:R-:W-:Y:S01]  /*12ea0*/  VIADD R12, R57, 0x63 ;  /* 0x00000063390c7836 */ /* 0x000fe20000000000 */
[----:B------:R-:W-:-:S04]  /*12eb0*/  ISETP.GT.U32.AND P2, PT, R2, R4, PT ;  /* 0x000000040200720c */ /* 0x000fc80003f44070 */
[----:B------:R-:W-:Y:S01]  /*12ec0*/  IABS R7, R12 ;  /* 0x0000000c00077213 */ /* 0x000fe20000000000 */
[----:B------:R-:W-:-:S04]  /*12ed0*/  VIADD R14, R57, 0x64 ;  /* 0x00000064390e7836 */ /* 0x000fc80000000000 */
[----:B------:R-:W-:-:S04]  /*12ee0*/  IMAD.HI.U32 R5, R0, R7, RZ ;  /* 0x0000000700057227 */ /* 0x000fc800078e00ff */
[--C-:B------:R-:W-:Y:S02]  /*12ef0*/  @!P3 IMAD.IADD R13, R13, 0x1, -R2.reuse ;  /* 0x000000010d0db824 */ /* 0x100fe400078e0a02 */
[----:B------:R-:W-:Y:S02]  /*12f00*/  @!P2 IMAD.IADD R4, R4, 0x1, -R2 ;  /* 0x000000010404a824 */ /* 0x000fe400078e0a02 */
[----:B------:R-:W-:Y:S01]  /*12f10*/  IMAD.MOV R5, RZ, RZ, -R5 ;  /* 0x000000ffff057224 */ /* 0x000fe200078e0a05 */
[----:B------:R-:W-:Y:S02]  /*12f20*/  ISETP.GT.U32.AND P3, PT, R2, R13, PT ;  /* 0x0000000d0200720c */ /* 0x000fe40003f64070 */
[----:B------:R-:W-:Y:S01]  /*12f30*/  ISETP.GE.AND P2, PT, R12, RZ, PT ;  /* 0x000000ff0c00720c */ /* 0x000fe20003f46270 */
[----:B------:R-:W-:Y:S01]  /*12f40*/  IMAD R7, R2, R5, R7 ;  /* 0x0000000502077224 */ /* 0x000fe200078e0207 */
[----:B------:R-:W-:Y:S02]  /*12f50*/  MOV R12, R4 ;  /* 0x00000004000c7202 */ /* 0x000fe40000000f00 */
        /* <DEDUP_REMOVED lines=9> */
[----:B------:R-:W-:Y:S02]  /*12ff0*/  VIADD R14, R57, 0x65 ;  /* 0x00000065390e7836 */ /* 0x000fe40000000000 */
[----:B------:R-:W-:-:S02]  /*13000*/  @!P4 IMAD.IADD R7, R7, 0x1, -R2 ;  /* 0x000000010707c824 */ /* 0x000fc400078e0a02 */
[----:B------:R-:W-:Y:S01]  /*13010*/  @!P5 IMAD.MOV R34, RZ, RZ, -R34 ;  /* 0x000000ffff22d224 */ /* 0x000fe200078e0a22 */
[C---:B------:R-:W-:Y:S02]  /*13020*/  ISETP.GT.U32.AND P5, PT, R2.reuse, R5, PT ;  /* 0x000000050200720c */ /* 0x040fe40003fa4070 */
[----:B------:R-:W-:Y:S02]  /*13030*/  IABS R4, R14 ;  /* 0x0000000e00047213 */ /* 0x000fe40000000000 */
[----:B------:R-:W-:-:S03]  /*13040*/  ISETP.GT.U32.AND P4, PT, R2, R7, PT ;  /* 0x000000070200720c */ /* 0x000fc60003f84070 */
        /* <DEDUP_REMOVED lines=18> */
[----:B------:R-:W-:Y:S02]  /*13170*/  @!P2 IMAD.IADD R4, R4, 0x1, -R2 ;  /* 0x000000010404a824 */ /* 0x000fe400078e0a02 */
[----:B------:R-:W-:Y:S01]  /*13180*/  IMAD R13, R2, R13, R17 ;  /* 0x0000000d020d7224 */ /* 0x000fe200078e0211 */
[----:B------:R-:W-:Y:S01]  /*13190*/  ISETP.GE.AND P4, PT, R14, RZ, PT ;  /* 0x000000ff0e00720c */ /* 0x000fe20003f86270 */
        /* <DEDUP_REMOVED lines=11> */
[----:B------:R-:W-:Y:S01]  /*13250*/  MOV R36, R4 ;  /* 0x0000000400247202 */ /* 0x000fe20000000f00 */
[C---:B------:R-:W-:Y:S01]  /*13260*/  IMAD R7, R2.reuse, R5, R7 ;  /* 0x0000000502077224 */ /* 0x040fe200078e0207 */
[C---:B------:R-:W-:Y:S02]  /*13270*/  ISETP.GT.U32.AND P3, PT, R2.reuse, R13, PT ;  /* 0x0000000d0200720c */ /* 0x040fe40003f64070 */
[----:B------:R-:W-:Y:S01]  /*13280*/  IABS R5, R14 ;  /* 0x0000000e00057213 */ /* 0x000fe20000000000 */
[----:B------:R-:W-:Y:S01]  /*13290*/  @!P4 IMAD.MOV R36, RZ, RZ, -R36 ;  /* 0x000000ffff24c224 */ /* 0x000fe200078e0a24 */
[----:B------:R-:W-:-:S03]  /*132a0*/  ISETP.GT.U32.AND P4, PT, R2, R7, PT ;  /* 0x000000070200720c */ /* 0x000fc60003f84070 */
        /* <DEDUP_REMOVED lines=19> */
[----:B------:R-:W-:Y:S02]  /*133e0*/  IMAD.MOV.U32 R62, RZ, RZ, R7 ;  /* 0x000000ffff3e7224 */ /* 0x000fe400078e0007 */
[----:B------:R-:W-:-:S03]  /*133f0*/  VIADD R13, R57, 0x6a ;  /* 0x0000006a390d7836 */ /* 0x000fc60000000000 */
[----:B------:R-:W-:Y:S02]  /*13400*/  @!P2 IADD3 R62, PT, PT, -R62, RZ, RZ ;  /* 0x000000ff3e3ea210 */ /* 0x000fe40007ffe1ff */
[----:B------:R-:W-:Y:S02]  /*13410*/  ISETP.GT.U32.AND P2, PT, R2, R4, PT ;  /* 0x000000040200720c */ /* 0x000fe40003f44070 */
[----:B------:R-:W-:Y:S01]  /*13420*/  IABS R7, R13 ;  /* 0x0000000d00077213 */ /* 0x000fe20000000000 */
[----:B------:R-:W-:Y:S01]  /*13430*/  @!P5 IMAD.IADD R5, R5, 0x1, -R2 ;  /* 0x000000010505d824 */ /* 0x000fe200078e0a02 */
[----:B------:R-:W-:-:S03]  /*13440*/  ISETP.GE.AND P5, PT, R13, RZ, PT ;  /* 0x000000ff0d00720c */ /* 0x000fc60003fa6270 */
[----:B------:R-:W-:-:S04]  /*13450*/  IMAD.MOV.U32 R19, RZ, RZ, R7 ;  /* 0x000000ffff137224 */ /* 0x000fc800078e0007 */
[----:B------:R-:W-:-:S04]  /*13460*/  IMAD.HI.U32 R13, R0, R19, RZ ;  /* 0x00000013000d7227 */ /* 0x000fc800078e00ff */
[----:B------:R-:W-:Y:S02]  /*13470*/  @!P2 IMAD.IADD R4, R4, 0x1, -R2 ;  /* 0x000000010404a824 */ /* 0x000fe400078e0a02 */
[----:B------:R-:W-:Y:S01]  /*13480*/  IMAD.MOV R13, RZ, RZ, -R13 ;  /* 0x000000ffff0d7224 */ /* 0x000fe200078e0a0d */
[----:B------:R-:W-:Y:S01]  /*13490*/  ISETP.GE.AND P4, PT, R14, RZ, PT ;  /* 0x000000ff0e00720c */ /* 0x000fe20003f86270 */
[----:B------:R-:W-:Y:S01]  /*134a0*/  IMAD.MOV.U32 R31, RZ, RZ, R5 ;  /* 0x000000ffff1f7224 */ /* 0x000fe200078e0005 */
[C---:B------:R-:W-:Y:S01]  /*134b0*/  ISETP.GT.U32.AND P2, PT, R2.reuse, R4, PT ;  /* 0x000000040200720c */ /* 0x040fe20003f44070 */
[C---:B------:R-:W-:Y:S02]  /*134c0*/  IMAD R13, R2.reuse, R13, R19 ;  /* 0x0000000d020d7224 */ /* 0x040fe400078e0213 */
[----:B------:R-:W-:Y:S02]  /*134d0*/  VIADD R14, R57, 0x6b ;  /* 0x0000006b390e7836 */ /* 0x000fe40000000000 */
[----:B------:R-:W-:Y:S01]  /*134e0*/  @!P3 IMAD.MOV R31, RZ, RZ, -R31 ;  /* 0x000000ffff1fb224 */ /* 0x000fe200078e0a1f */
[----:B------:R-:W-:-:S02]  /*134f0*/  ISETP.GT.U32.AND P3, PT, R2, R13, PT ;  /* 0x0000000d0200720c */ /* 0x000fc40003f64070 */
[----:B------:R-:W-:-:S05]  /*13500*/  IABS R7, R14 ;  /* 0x0000000e00077213 */ /* 0x000fca0000000000 */
[----:B------:R-:W-:-:S04]  /*13510*/  IMAD.HI.U32 R5, R0, R7, RZ ;  /* 0x0000000700057227 */ /* 0x000fc800078e00ff */
[--C-:B------:R-:W-:Y:S02]  /*13520*/  @!P2 IMAD.IADD R4, R4, 0x1, -R2.reuse ;  /* 0x000000010404a824 */ /* 0x100fe400078e0a02 */
[----:B------:R-:W-:Y:S01]  /*13530*/  IMAD.MOV R5, RZ, RZ, -R5 ;  /* 0x000000ffff057224 */ /* 0x000fe200078e0a05 */
[----:B------:R-:W-:Y:S01]  /*13540*/  ISETP.GE.AND P2, PT, R14, RZ, PT ;  /* 0x000000ff0e00720c */ /* 0x000fe20003f46270 */
[----:B------:R-:W-:Y:S01]  /*13550*/  VIADD R19, R57, 0x6c ;  /* 0x0000006c39137836 */ /* 0x000fe20000000000 */
[----:B------:R-:W-:Y:S01]  /*13560*/  MOV R14, R4 ;  /* 0x00000004000e7202 */ /* 0x000fe20000000f00 */
[----:B------:R-:W-:Y:S02]  /*13570*/  @!P3 IMAD.IADD R13, R13, 0x1, -R2 ;  /* 0x000000010d0db824 */ /* 0x000fe400078e0a02 */
[C---:B------:R-:W-:Y:S01]  /*13580*/  IMAD R5, R2.reuse, R5, R7 ;  /* 0x0000000502057224 */ /* 0x040fe200078e0207 */
[----:B------:R-:W-:Y:S01]  /*13590*/  IABS R7, R19 ;  /* 0x0000001300077213 */ /* 0x000fe20000000000 */
[----:B------:R-:W-:Y:S01]  /*135a0*/  @!P4 IMAD.MOV R14, RZ, RZ, -R14 ;  /* 0x000000ffff0ec224 */ /* 0x000fe200078e0a0e */
[----:B------:R-:W-:-:S02]  /*135b0*/  ISETP.GT.U32.AND P3, PT, R2, R13, PT ;  /* 0x0000000d0200720c */ /* 0x000fc40003f64070 */
[----:B------:R-:W-:Y:S01]  /*135c0*/  ISETP.GT.U32.AND P4, PT, R2, R5, PT ;  /* 0x000000050200720c */ /* 0x000fe20003f84070 */
[----:B------:R-:W-:-:S04]  /*135d0*/  IMAD.HI.U32 R4, R0, R7, RZ ;  /* 0x0000000700047227 */ /* 0x000fc800078e00ff */
[----:B------:R-:W-:-:S04]  /*135e0*/  IMAD.MOV R4, RZ, RZ, -R4 ;  /* 0x000000ffff047224 */ /* 0x000fc800078e0a04 */
[C---:B------:R-:W-:Y:S02]  /*135f0*/  IMAD R7, R2.reuse, R4, R7 ;  /* 0x0000000402077224 */ /* 0x040fe400078e0207 */
[--C-:B------:R-:W-:Y:S02]  /*13600*/  @!P3 IMAD.IADD R13, R13, 0x1, -R2.reuse ;  /* 0x000000010d0db824 */ /* 0x100fe400078e0a02 */
[----:B------:R-:W-:Y:S02]  /*13610*/  @!P4 IMAD.IADD R5, R5, 0x1, -R2 ;  /* 0x000000010505c824 */ /* 0x000fe400078e0a02 */
[----:B------:R-:W-:Y:S01]  /*13620*/  @!P5 IMAD.MOV R13, RZ, RZ, -R13 ;  /* 0x000000ffff0dd224 */ /* 0x000fe200078e0a0d */
[C---:B------:R-:W-:Y:S02]  /*13630*/  ISETP.GT.U32.AND P5, PT, R2.reuse, R7, PT ;  /* 0x000000070200720c */ /* 0x040fe40003fa4070 */
[----:B------:R-:W-:Y:S02]  /*13640*/  IABS R4, R20 ;  /* 0x0000001400047213 */ /* 0x000fe40000000000 */
[----:B------:R-:W-:-:S02]  /*13650*/  ISETP.GT.U32.AND P4, PT, R2, R5, PT ;  /* 0x000000050200720c */ /* 0x000fc40003f84070 */
[----:B------:R-:W-:Y:S01]  /*13660*/  ISETP.GE.AND P3, PT, R19, RZ, PT ;  /* 0x000000ff1300720c */ /* 0x000fe20003f66270 */
[----:B------:R-:W-:-:S04]  /*13670*/  IMAD.MOV.U32 R19, RZ, RZ, R4 ;  /* 0x000000ffff137224 */ /* 0x000fc800078e0004 */
[----:B------:R-:W-:-:S04]  /*13680*/  IMAD.HI.U32 R4, R0, R19, RZ ;  /* 0x0000001300047227 */ /* 0x000fc800078e00ff */
[----:B------:R-:W-:Y:S02]  /*13690*/  @!P5 IMAD.IADD R7, R7, 0x1, -R2 ;  /* 0x000000010707d824 */ /* 0x000fe400078e0a02 */
[----:B------:R-:W-:Y:S02]  /*136a0*/  IMAD.MOV R4, RZ, RZ, -R4 ;  /* 0x000000ffff047224 */ /* 0x000fe400078e0a04 */
[----:B------:R-:W-:Y:S01]  /*136b0*/  @!P4 IMAD.IADD R5, R5, 0x1, -R2 ;  /* 0x000000010505c824 */ /* 0x000fe200078e0a02 */
[----:B------:R-:W-:Y:S01]  /*136c0*/  ISETP.GE.AND P4, PT, R20, RZ, PT ;  /* 0x000000ff1400720c */ /* 0x000fe20003f86270 */
[----:B------:R-:W-:Y:S01]  /*136d0*/  VIADD R20, R57, 0x6e ;  /* 0x0000006e39147836 */ /* 0x000fe20000000000 */
[C---:B------:R-:W-:Y:S01]  /*136e0*/  ISETP.GT.U32.AND P5, PT, R2.reuse, R7, PT ;  /* 0x000000070200720c */ /* 0x040fe20003fa4070 */
[----:B------:R-:W-:Y:S02]  /*136f0*/  IMAD R4, R2, R4, R19 ;  /* 0x0000000402047224 */ /* 0x000fe400078e0213 */
[----:B------:R-:W-:Y:S01]  /*13700*/  @!P2 IMAD.MOV R5, RZ, RZ, -R5 ;  /* 0x000000ffff05a224 */ /* 0x000fe200078e0a05 */
[----:B------:R-:W-:-:S02]  /*13710*/  IABS R19, R20 ;  /* 0x0000001400137213 */ /* 0x000fc40000000000 */
[----:B------:R-:W-:-:S03]  /*13720*/  ISETP.GT.U32.AND P2, PT, R2, R4, PT ;  /* 0x000000040200720c */ /* 0x000fc60003f44070 */
[----:B------:R-:W-:-:S04]  /*13730*/  IMAD.MOV.U32 R33, RZ, RZ, R19 ;  /* 0x000000ffff217224 */ /* 0x000fc800078e0013 */
[----:B------:R-:W-:Y:S01]  /*13740*/  @!P5 IADD3 R7, PT, PT, R7, -R2, RZ ;  /* 0x800000020707d210 */ /* 0x000fe20007ffe0ff */
[----:B------:R-:W-:Y:S01]  /*13750*/  IMAD.HI.U32 R24, R0, R33, RZ ;  /* 0x0000002100187227 */ /* 0x000fe200078e00ff */
[----:B------:R-:W-:-:S03]  /*13760*/  ISETP.GE.AND P5, PT, R20, RZ, PT ;  /* 0x000000ff1400720c */ /* 0x000fc60003fa6270 */
[----:B------:R-:W-:Y:S02]  /*13770*/  VIADD R20, R57, 0x6f ;  /* 0x0000006f39147836 */ /* 0x000fe40000000000 */
[----:B------:R-:W-:Y:S02]  /*13780*/  IMAD.MOV R24, RZ, RZ, -R24 ;  /* 0x000000ffff187224 */ /* 0x000fe400078e0a18 */
[----:B------:R-:W-:Y:S01]  /*13790*/  @!P2 IMAD.IADD R4, R4, 0x1, -R2 ;  /* 0x000000010404a824 */ /* 0x000fe200078e0a02 */
[----:B------:R-:W-:Y:S01]  /*137a0*/  IABS R19, R20 ;  /* 0x0000001400137213 */ /* 0x000fe20000000000 */
[C---:B------:R-:W-:Y:S02]  /*137b0*/  IMAD R24, R2.reuse, R24, R33 ;  /* 0x0000001802187224 */ /* 0x040fe400078e0221 */
[----:B------:R-:W-:Y:S01]  /*137c0*/  IMAD.MOV.U32 R48, RZ, RZ, R7 ;  /* 0x000000ffff307224 */ /* 0x000fe200078e0007 */
[----:B------:R-:W-:Y:S01]  /*137d0*/  ISETP.GT.U32.AND P2, PT, R2, R4, PT ;  /* 0x000000040200720c */ /* 0x000fe20003f44070 */
[----:B------:R-:W-:-:S04]  /*137e0*/  IMAD.HI.U32 R7, R0, R19, RZ ;  /* 0x0000001300077227 */ /* 0x000fc800078e00ff */
[----:B------:R-:W-:Y:S01]  /*137f0*/  @!P3 IMAD.MOV R48, RZ, RZ, -R48 ;  /* 0x000000ffff30b224 */ /* 0x000fe200078e0a30 */
[C---:B------:R-:W-:Y:S01]  /*13800*/  ISETP.GT.U32.AND P3, PT, R2.reuse, R24, PT ;  /* 0x000000180200720c */ /* 0x040fe20003f64070 */
[----:B------:R-:W-:Y:S02]  /*13810*/  IMAD.MOV R7, RZ, RZ, -R7 ;  /* 0x000000ffff077224 */ /* 0x000fe400078e0a07 */
[----:B------:R-:W-:Y:S02]  /*13820*/  VIADD R33, R57, 0x70 ;  /* 0x0000007039217836 */ /* 0x000fe40000000000 */
[----:B------:R-:W-:-:S03]  /*13830*/  IMAD R7, R2, R7, R19 ;  /* 0x0000000702077224 */ /* 0x000fc600078e0213 */
[----:B------:R-:W-:Y:S01]  /*13840*/  IABS R19, R33 ;  /* 0x0000002100137213 */ /* 0x000fe20000000000 */
[----:B------:R-:W-:Y:S01]  /*13850*/  @!P2 IMAD.IADD R4, R4, 0x1, -R2 ;  /* 0x000000010404a824 */ /* 0x000fe200078e0a02 */
[----:B------:R-:W-:-:S03]  /*13860*/  ISETP.GE.AND P2, PT, R20, RZ, PT ;  /* 0x000000ff1400720c */ /* 0x000fc60003f46270 */
[----:B------:R-:W-:Y:S02]  /*13870*/  @!P3 IMAD.IADD R24, R24, 0x1, -R2 ;  /* 0x000000011818b824 */ /* 0x000fe400078e0a02 */
[----:B------:R-:W-:Y:S02]  /*13880*/  IMAD.MOV.U32 R20, RZ, RZ, R19 ;  /* 0x000000ffff147224 */ /* 0x000fe400078e0013 */
[----:B------:R-:W-:Y:S01]  /*13890*/  IMAD.MOV.U32 R19, RZ, RZ, R4 ;  /* 0x000000ffff137224 */ /* 0x000fe200078e0004 */
[----:B------:R-:W-:-:S04]  /*138a0*/  ISETP.GT.U32.AND P3, PT, R2, R24, PT ;  /* 0x000000180200720c */ /* 0x000fc80003f64070 */
[----:B------:R-:W-:Y:S02]  /*138b0*/  @!P4 IADD3 R19, PT, PT, -R19, RZ, RZ ;  /* 0x000000ff1313c210 */ /* 0x000fe40007ffe1ff */
[----:B------:R-:W-:Y:S01]  /*138c0*/  ISETP.GT.U32.AND P4, PT, R2, R7, PT ;  /* 0x000000070200720c */ /* 0x000fe20003f84070 */
[----:B------:R-:W-:-:S04]  /*138d0*/  IMAD.HI.U32 R4, R0, R20, RZ ;  /* 0x0000001400047227 */ /* 0x000fc800078e00ff */
[----:B------:R-:W-:Y:S02]  /*138e0*/  IMAD.MOV R4, RZ, RZ, -R4 ;  /* 0x000000ffff047224 */ /* 0x000fe400078e0a04 */
[----:B------:R-:W-:Y:S01]  /*138f0*/  @!P3 IMAD.IADD R24, R24, 0x1, -R2 ;  /* 0x000000011818b824 */ /* 0x000fe200078e0a02 */
[----:B------:R-:W-:Y:S01]  /*13900*/  ISETP.GE.AND P3, PT, R33, RZ, PT ;  /* 0x000000ff2100720c */ /* 0x000fe20003f66270 */
[----:B------:R-:W-:-:S04]  /*13910*/  VIADD R33, R57, 0x71 ;  /* 0x0000007139217836 */ /* 0x000fc80000000000 */
[----:B------:R-:W-:Y:S02]  /*13920*/  @!P4 IMAD.IADD R7, R7, 0x1, -R2 ;  /* 0x000000010707c824 */ /* 0x000fe400078e0a02 */
[C---:B------:R-:W-:Y:S01]  /*13930*/  IMAD R4, R2.reuse, R4, R20 ;  /* 0x0000000402047224 */ /* 0x040fe200078e0214 */
[----:B------:R-:W-:Y:S02]  /*13940*/  IABS R20, R33 ;  /* 0x0000002100147213 */ /* 0x000fe40000000000 */
[----:B------:R-:W-:Y:S01]  /*13950*/  ISETP.GT.U32.AND P4, PT, R2, R7, PT ;  /* 0x000000070200720c */ /* 0x000fe20003f84070 */
[----:B------:R-:W-:Y:S02]  /*13960*/  IMAD.MOV.U32 R56, RZ, RZ, R24 ;  /* 0x000000ffff387224 */ /* 0x000fe400078e0018 */
[----:B------:R-:W-:-:S04]  /*13970*/  IMAD.MOV.U32 R24, RZ, RZ, R20 ;  /* 0x000000ffff187224 */ /* 0x000fc800078e0014 */
[----:B------:R-:W-:-:S04]  /*13980*/  IMAD.HI.U32 R20, R0, R24, RZ ;  /* 0x0000001800147227 */ /* 0x000fc800078e00ff */
[----:B------:R-:W-:Y:S01]  /*13990*/  @!P5 IMAD.MOV R56, RZ, RZ, -R56 ;  /* 0x000000ffff38d224 */ /* 0x000fe200078e0a38 */
[C---:B------:R-:W-:Y:S01]  /*139a0*/  ISETP.GT.U32.AND P5, PT, R2.reuse, R4, PT ;  /* 0x000000040200720c */ /* 0x040fe20003fa4070 */
[----:B------:R-:W-:Y:S02]  /*139b0*/  IMAD.MOV R20, RZ, RZ, -R20 ;  /* 0x000000ffff147224 */ /* 0x000fe400078e0a14 */
[----:B------:R-:W-:Y:S02]  /*139c0*/  @!P4 IMAD.IADD R7, R7, 0x1, -R2 ;  /* 0x000000010707c824 */ /* 0x000fe400078e0a02 */
[----:B------:R-:W-:Y:S02]  /*139d0*/  IMAD R39, R2, R20, R24 ;  /* 0x0000001402277224 */ /* 0x000fe400078e0218 */
[----:B------:R-:W-:-:S04]  /*139e0*/  IMAD.MOV.U32 R54, RZ, RZ, R7 ;  /* 0x000000ffff367224 */ /* 0x000fc800078e0007 */
[----:B------:R-:W-:Y:S01]  /*139f0*/  @!P2 IMAD.MOV R54, RZ, RZ, -R54 ;  /* 0x000000ffff36a224 */ /* 0x000fe200078e0a36 */
[----:B------:R-:W-:Y:S01]  /*13a00*/  ISETP.GT.U32.AND P2, PT, R2, R39, PT ;  /* 0x000000270200720c */ /* 0x000fe20003f44070 */
[----:B------:R-:W-:Y:S01]  /*13a10*/  @!P5 IMAD.IADD R4, R4, 0x1, -R2 ;  /* 0x000000010404d824 */ /* 0x000fe200078e0a02 */
[----:B------:R-:W-:-:S04]  /*13a20*/  IADD3 R20, PT, PT, R57, 0x72, RZ ;  /* 0x0000007239147810 */ /* 0x000fc80007ffe0ff */
[----:B------:R-:W-:Y:S02]  /*13a30*/  ISETP.GT.U32.AND P5, PT, R2, R4, PT ;  /* 0x000000040200720c */ /* 0x000fe40003fa4070 */
[----:B------:R-:W-:Y:S02]  /*13a40*/  IABS R7, R20 ;  /* 0x0000001400077213 */ /* 0x000fe40000000000 */
[----:B------:R-:W-:-:S03]  /*13a50*/  ISETP.GE.AND P4, PT, R33, RZ, PT ;  /* 0x000000ff2100720c */ /* 0x000fc60003f86270 */
[----:B------:R-:W-:Y:S02]  /*13a60*/  @!P2 IMAD.IADD R39, R39, 0x1, -R2 ;  /* 0x000000012727a824 */ /* 0x000fe400078e0a02 */
[----:B------:R-:W-:Y:S02]  /*13a70*/  IMAD.MOV.U32 R33, RZ, RZ, R7 ;  /* 0x000000ffff217224 */ /* 0x000fe400078e0007 */
[----:B------:R-:W-:Y:S01]  /*13a80*/  VIADD R24, R57, 0x73 ;  /* 0x0000007339187836 */ /* 0x000fe20000000000 */
[----:B------:R-:W-:Y:S01]  /*13a90*/  ISETP.GT.U32.AND P2, PT, R2, R39, PT ;  /* 0x000000270200720c */ /* 0x000fe20003f44070 */
[----:B------:R-:W-:-:S04]  /*13aa0*/  IMAD.HI.U32 R7, R0, R33, RZ ;  /* 0x0000002100077227 */ /* 0x000fc800078e00ff */
[----:B------:R-:W-:Y:S01]  /*13ab0*/  @!P5 IMAD.IADD R4, R4, 0x1, -R2 ;  /* 0x000000010404d824 */ /* 0x000fe200078e0a02 */
[----:B------:R-:W-:Y:S01]  /*13ac0*/  ISETP.GE.AND P5, PT, R20, RZ, PT ;  /* 0x000000ff1400720c */ /* 0x000fe20003fa6270 */
[----:B------:R-:W-:Y:S01]  /*13ad0*/  IMAD.MOV R7, RZ, RZ, -R7 ;  /* 0x000000ffff077224 */ /* 0x000fe200078e0a07 */
[----:B------:R-:W-:-:S03]  /*13ae0*/  IABS R20, R24 ;  /* 0x0000001800147213 */ /* 0x000fc60000000000 */
[----:B------:R-:W-:Y:S02]  /*13af0*/  IMAD R33, R2, R7, R33 ;  /* 0x0000000702217224 */ /* 0x000fe400078e0221 */
[----:B------:R-:W-:Y:S02]  /*13b00*/  IMAD.MOV.U32 R7, RZ, RZ, R4 ;  /* 0x000000ffff077224 */ /* 0x000fe400078e0004 */
[----:B------:R-:W-:-:S04]  /*13b10*/  IMAD.HI.U32 R4, R0, R20, RZ ;  /* 0x0000001400047227 */ /* 0x000fc800078e00ff */
[----:B------:R-:W-:Y:S02]  /*13b20*/  @!P2 IMAD.IADD R39, R39, 0x1, -R2 ;  /* 0x000000012727a824 */ /* 0x000fe400078e0a02 */
[----:B------:R-:W-:Y:S01]  /*13b30*/  IMAD.MOV R4, RZ, RZ, -R4 ;  /* 0x000000ffff047224 */ /* 0x000fe200078e0a04 */
[----:B------:R-:W-:Y:S02]  /*13b40*/  ISETP.GE.AND P2, PT, R24, RZ, PT ;  /* 0x000000ff1800720c */ /* 0x000fe40003f46270 */
[----:B------:R-:W-:Y:S01]  /*13b50*/  MOV R50, R39 ;  /* 0x0000002700327202 */ /* 0x000fe20000000f00 */
[----:B------:R-:W-:-:S04]  /*13b60*/  IMAD R24, R2, R4, R20 ;  /* 0x0000000402187224 */ /* 0x000fc800078e0214 */
[----:B------:R-:W-:Y:S01]  /*13b70*/  @!P4 IMAD.MOV R50, RZ, RZ, -R50 ;  /* 0x000000ffff32c224 */ /* 0x000fe200078e0a32 */
[C---:B------:R-:W-:Y:S01]  /*13b80*/  ISETP.GT.U32.AND P4, PT, R2.reuse, R24, PT ;  /* 0x000000180200720c */ /* 0x040fe20003f84070 */
[----:B------:R-:W-:Y:S01]  /*13b90*/  @!P3 IMAD.MOV R7, RZ, RZ, -R7 ;  /* 0x000000ffff07b224 */ /* 0x000fe200078e0a07 */
[----:B------:R-:W-:Y:S02]  /*13ba0*/  ISETP.GT.U32.AND P3, PT, R2, R33, PT ;  /* 0x000000210200720c */ /* 0x000fe40003f64070 */
[----:B------:R-:W-:-:S05]  /*13bb0*/  IABS R4, R38 ;  /* 0x0000002600047213 */ /* 0x000fca0000000000 */
[----:B------:R-:W-:-:S04]  /*13bc0*/  IMAD.MOV.U32 R20, RZ, RZ, R4 ;  /* 0x000000ffff147224 */ /* 0x000fc800078e0004 */
[----:B------:R-:W-:-:S04]  /*13bd0*/  IMAD.HI.U32 R4, R0, R20, RZ ;  /* 0x0000001400047227 */ /* 0x000fc800078e00ff */
[--C-:B------:R-:W-:Y:S02]  /*13be0*/  @!P4 IMAD.IADD R24, R24, 0x1, -R2.reuse ;  /* 0x000000011818c824 */ /* 0x100fe400078e0a02 */
[----:B------:R-:W-:Y:S02]  /*13bf0*/  @!P3 IMAD.IADD R33, R33, 0x1, -R2 ;  /* 0x000000012121b824 */ /* 0x000fe400078e0a02 */
[----:B------:R-:W-:Y:S01]  /*13c00*/  IMAD.MOV R4, RZ, RZ, -R4 ;  /* 0x000000ffff047224 */ /* 0x000fe200078e0a04 */
[C---:B------:R-:W-:Y:S02]  /*13c10*/  ISETP.GT.U32.AND P4, PT, R2.reuse, R24, PT ;  /* 0x000000180200720c */ /* 0x040fe40003f84070 */
[C---:B------:R-:W-:Y:S01]  /*13c20*/  ISETP.GT.U32.AND P3, PT, R2.reuse, R33, PT ;  /* 0x000000210200720c */ /* 0x040fe20003f64070 */
[----:B------:R-:W-:Y:S01]  /*13c30*/  IMAD R39, R2, R4, R20 ;  /* 0x0000000402277224 */ /* 0x000fe200078e0214 */
[----:B------:R-:W-:-:S05]  /*13c40*/  IABS R4, R25 ;  /* 0x0000001900047213 */ /* 0x000fca0000000000 */
[----:B------:R-:W-:-:S04]  /*13c50*/  IMAD.MOV.U32 R20, RZ, RZ, R4 ;  /* 0x000000ffff147224 */ /* 0x000fc800078e0004 */
[----:B------:R-:W-:-:S04]  /*13c60*/  IMAD.HI.U32 R4, R0, R20, RZ ;  /* 0x0000001400047227 */ /* 0x000fc800078e00ff */
[--C-:B------:R-:W-:Y:S01]  /*13c70*/  @!P4 IMAD.IADD R24, R24, 0x1, -R2.reuse ;  /* 0x000000011818c824 */ /* 0x100fe200078e0a02 */
[C---:B------:R-:W-:Y:S01]  /*13c80*/  ISETP.GT.U32.AND P4, PT, R2.reuse, R39, PT ;  /* 0x000000270200720c */ /* 0x040fe20003f84070 */
[----:B------:R-:W-:Y:S02]  /*13c90*/  @!P3 IMAD.IADD R33, R33, 0x1, -R2 ;  /* 0x000000012121b824 */ /* 0x000fe400078e0a02 */
[----:B------:R-:W-:Y:S02]  /*13ca0*/  IMAD.MOV R4, RZ, RZ, -R4 ;  /* 0x000000ffff047224 */ /* 0x000fe400078e0a04 */
[----:B------:R-:W-:Y:S02]  /*13cb0*/  IMAD.MOV.U32 R41, RZ, RZ, R33 ;  /* 0x000000ffff297224 */ /* 0x000fe400078e0021 */
[----:B------:R-:W-:Y:S02]  /*13cc0*/  IMAD R33, R2, R4, R20 ;  /* 0x0000000402217224 */ /* 0x000fe400078e0214 */
[----:B------:R-:W-:-:S02]  /*13cd0*/  VIADD R4, R57, 0x76 ;  /* 0x0000007639047836 */ /* 0x000fc40000000000 */
[----:B------:R-:W-:Y:S02]  /*13ce0*/  @!P5 IMAD.MOV R41, RZ, RZ, -R41 ;  /* 0x000000ffff29d224 */ /* 0x000fe400078e0a29 */
[----:B------:R-:W-:Y:S01]  /*13cf0*/  @!P4 IMAD.IADD R39, R39, 0x1, -R2 ;  /* 0x000000012727c824 */ /* 0x000fe200078e0a02 */
[----:B------:R-:W-:Y:S02]  /*13d00*/  IABS R20, R4 ;  /* 0x0000000400147213 */ /* 0x000fe40000000000 */
[----:B------:R-:W-:Y:S02]  /*13d10*/  ISETP.GE.AND P5, PT, R25, RZ, PT ;  /* 0x000000ff1900720c */ /* 0x000fe40003fa6270 */
[----:B------:R-:W-:Y:S02]  /*13d20*/  MOV R25, R20 ;  /* 0x0000001400197202 */ /* 0x000fe40000000f00 */
[C---:B------:R-:W-:Y:S01]  /*13d30*/  ISETP.GT.U32.AND P4, PT, R2.reuse, R39, PT ;  /* 0x000000270200720c */ /* 0x040fe20003f84070 */
[----:B------:R-:W-:Y:S01]  /*13d40*/  @!P2 IMAD.MOV R24, RZ, RZ, -R24 ;  /* 0x000000ffff18a224 */ /* 0x000fe200078e0a18 */
[----:B------:R-:W-:Y:S01]  /*13d50*/  ISETP.GT.U32.AND P2, PT, R2, R33, PT ;  /* 0x000000210200720c */ /* 0x000fe20003f44070 */
[----:B------:R-:W-:Y:S01]  /*13d60*/  IMAD.HI.U32 R20, R0, R25, RZ ;  /* 0x0000001900147227 */ /* 0x000fe200078e00ff */
[----:B------:R-:W-:-:S03]  /*13d70*/  ISETP.GE.AND P3, PT, R38, RZ, PT ;  /* 0x000000ff2600720c */ /* 0x000fc60003f66270 */
[----:B------:R-:W-:-:S04]  /*13d80*/  IMAD.MOV R20, RZ, RZ, -R20 ;  /* 0x000000ffff147224 */ /* 0x000fc800078e0a14 */
[C---:B------:R-:W-:Y:S02]  /*13d90*/  IMAD R20, R2.reuse, R20, R25 ;  /* 0x0000001402147224 */ /* 0x040fe400078e0219 */
[----:B------:R-:W-:Y:S02]  /*13da0*/  VIADD R25, R57, 0x77 ;  /* 0x0000007739197836 */ /* 0x000fe40000000000 */
[--C-:B------:R-:W-:Y:S01]  /*13db0*/  @!P4 IMAD.IADD R39, R39, 0x1, -R2.reuse ;  /* 0x000000012727c824 */ /* 0x100fe200078e0a02 */
[----:B------:R-:W-:Y:S01]  /*13dc0*/  ISETP.GT.U32.AND P4, PT, R2, R20, PT ;  /* 0x000000140200720c */ /* 0x000fe20003f84070 */
[----:B------:R-:W-:Y:S01]  /*13dd0*/  @!P2 IMAD.IADD R33, R33, 0x1, -R2 ;  /* 0x000000012121a824 */ /* 0x000fe200078e0a02 */
[----:B------:R-:W-:Y:S01]  /*13de0*/  IABS R38, R25 ;  /* 0x0000001900267213 */ /* 0x000fe20000000000 */
[----:B------:R-:W-:-:S03]  /*13df0*/  IMAD.MOV.U32 R43, RZ, RZ, R39 ;  /* 0x000000ffff2b7224 */ /* 0x000fc600078e0027 */
[----:B------:R-:W-:Y:S01]  /*13e00*/  ISETP.GT.U32.AND P2, PT, R2, R33, PT ;  /* 0x000000210200720c */ /* 0x000fe20003f44070 */
[----:B------:R-:W-:Y:S01]  /*13e10*/  @!P3 IMAD.MOV R43, RZ, RZ, -R43 ;  /* 0x000000ffff2bb224 */ /* 0x000fe200078e0a2b */
[----:B------:R-:W-:Y:S01]  /*13e20*/  ISETP.GE.AND P3, PT, R4, RZ, PT ;  /* 0x000000ff0400720c */ /* 0x000fe20003f66270 */
[----:B------:R-:W-:-:S04]  /*13e30*/  IMAD.HI.U32 R4, R0, R38, RZ ;  /* 0x0000002600047227 */ /* 0x000fc800078e00ff */
[----:B------:R-:W-:Y:S02]  /*13e40*/  IMAD.MOV R4, RZ, RZ, -R4 ;  /* 0x000000ffff047224 */ /* 0x000fe400078e0a04 */
[----:B------:R-:W-:Y:S02]  /*13e50*/  @!P4 IMAD.IADD R20, R20, 0x1, -R2 ;  /* 0x000000011414c824 */ /* 0x000fe400078e0a02 */
[C---:B------:R-:W-:Y:S02]  /*13e60*/  IMAD R4, R2.reuse, R4, R38 ;  /* 0x0000000402047224 */ /* 0x040fe400078e0226 */
[----:B------:R-:W-:Y:S01]  /*13e70*/  @!P2 IMAD.IADD R33, R33, 0x1, -R2 ;  /* 0x000000012121a824 */ /* 0x000fe200078e0a02 */
[C---:B------:R-:W-:Y:S02]  /*13e80*/  ISETP.GT.U32.AND P4, PT, R2.reuse, R20, PT ;  /* 0x000000140200720c */ /* 0x040fe40003f84070 */
[----:B------:R-:W-:Y:S02]  /*13e90*/  ISETP.GT.U32.AND P2, PT, R2, R4, PT ;  /* 0x000000040200720c */ /* 0x000fe40003f44070 */
[----:B------:R-:W-:-:S09]  /*13ea0*/  IABS R38, R8 ;  /* 0x0000000800267213 */ /* 0x000fd20000000000 */
[--C-:B------:R-:W-:Y:S01]  /*13eb0*/  @!P4 IMAD.IADD R20, R20, 0x1, -R2.reuse ;  /* 0x000000011414c824 */ /* 0x100fe200078e0a02 */
[----:B------:R-:W-:Y:S01]  /*13ec0*/  ISETP.GE.AND P4, PT, R25, RZ, PT ;  /* 0x000000ff1900720c */ /* 0x000fe20003f86270 */
[----:B------:R-:W-:Y:S02]  /*13ed0*/  @!P2 IMAD.IADD R4, R4, 0x1, -R2 ;  /* 0x000000010404a824 */ /* 0x000fe400078e0a02 */
[----:B------:R-:W-:-:S03]  /*13ee0*/  IMAD.HI.U32 R25, R0, R38, RZ ;  /* 0x0000002600197227 */ /* 0x000fc600078e00ff */
[----:B------:R-:W-:Y:S01]  /*13ef0*/  ISETP.GT.U32.AND P2, PT, R2, R4, PT ;  /* 0x000000040200720c */ /* 0x000fe20003f44070 */
[----:B------:R-:W-:-:S04]  /*13f00*/  IMAD.MOV R25, RZ, RZ, -R25 ;  /* 0x000000ffff197224 */ /* 0x000fc800078e0a19 */
[----:B------:R-:W-:Y:S02]  /*13f10*/  IMAD R25, R2, R25, R38 ;  /* 0x0000001902197224 */ /* 0x000fe400078e0226 */
[----:B------:R-:W-:-:S04]  /*13f20*/  IMAD.MOV.U32 R38, RZ, RZ, R33 ;  /* 0x000000ffff267224 */ /* 0x000fc800078e0021 */
[----:B------:R-:W-:Y:S01]  /*13f30*/  @!P5 IMAD.MOV R38, RZ, RZ, -R38 ;  /* 0x000000ffff26d224 */ /* 0x000fe200078e0a26 */
[----:B------:R-:W-:Y:S01]  /*13f40*/  ISETP.GE.AND P5, PT, R8, RZ, PT ;  /* 0x000000ff0800720c */ /* 0x000fe20003fa6270 */
[----:B------:R-:W-:Y:S02]  /*13f50*/  VIADD R8, R57, 0x79 ;  /* 0x0000007939087836 */ /* 0x000fe40000000000 */
[----:B------:R-:W-:-:S03]  /*13f60*/  @!P2 IMAD.IADD R4, R4, 0x1, -R2 ;  /* 0x000000010404a824 */ /* 0x000fc600078e0a02 */
[----:B------:R-:W-:Y:S01]  /*13f70*/  ISETP.GE.AND P2, PT, R8, RZ, PT ;  /* 0x000000ff0800720c */ /* 0x000fe20003f46270 */
[----:B------:R-:W-:Y:S01]  /*13f80*/  IMAD.MOV.U32 R42, RZ, RZ, R4 ;  /* 0x000000ffff2a7224 */ /* 0x000fe200078e0004 */
[----:B------:R-:W-:Y:S02]  /*13f90*/  IABS R8, R8 ;  /* 0x0000000800087213 */ /* 0x000fe40000000000 */
[----:B------:R-:W-:Y:S01]  /*13fa0*/  IADD3 R4, PT, PT, R57, 0x7a, RZ ;  /* 0x0000007a39047810 */ /* 0x000fe20007ffe0ff */
[----:B------:R-:W-:-:S03]  /*13fb0*/  @!P4 IMAD.MOV R42, RZ, RZ, -R42 ;  /* 0x000000ffff2ac224 */ /* 0x000fc600078e0a2a */
[----:B------:R-:W-:Y:S02]  /*13fc0*/  ISETP.GE.AND P4, PT, R4, RZ, PT ;  /* 0x000000ff0400720c */ /* 0x000fe40003f86270 */
[----:B------:R-:W-:Y:S01]  /*13fd0*/  IABS R39, R4 ;  /* 0x0000000400277213 */ /* 0x000fe20000000000 */
[----:B------:R-:W-:-:S04]  /*13fe0*/  IMAD.HI.U32 R4, R0, R8, RZ ;  /* 0x0000000800047227 */ /* 0x000fc800078e00ff */
[----:B------:R-:W-:Y:S01]  /*13ff0*/  IMAD.MOV.U32 R33, RZ, RZ, R20 ;  /* 0x000000ffff217224 */ /* 0x000fe200078e0014 */
[----:B------:R-:W-:Y:S01]  /*14000*/  IABS R20, R68 ;  /* 0x0000004400147213 */ /* 0x000fe20000000000 */
[----:B------:R-:W-:Y:S02]  /*14010*/  IMAD.MOV.U32 R64, RZ, RZ, R39 ;  /* 0x000000ffff407224 */ /* 0x000fe400078e0027 */
[----:B------:R-:W-:Y:S02]  /*14020*/  IMAD.MOV R4, RZ, RZ, -R4 ;  /* 0x000000ffff047224 */ /* 0x000fe400078e0a04 */
[----:B------:R-:W-:-:S04]  /*14030*/  IMAD.HI.U32 R39, R0, R64, RZ ;  /* 0x0000004000277227 */ /* 0x000fc800078e00ff */
[----:B------:R-:W-:Y:S02]  /*14040*/  IMAD R8, R2, R4, R8 ;  /* 0x0000000402087224 */ /* 0x000fe400078e0208 */
[----:B------:R-:W-:-:S04]  /*14050*/  IMAD.HI.U32 R4, R0, R20, RZ ;  /* 0x0000001400047227 */ /* 0x000fc800078e00ff */
[----:B------:R-:W-:Y:S01]  /*14060*/  IMAD.MOV R63, RZ, RZ, -R39 ;  /* 0x000000ffff3f7224 */ /* 0x000fe200078e0a27 */
[----:B------:R-:W-:Y:S01]  /*14070*/  IABS R39, R67 ;  /* 0x0000004300277213 */ /* 0x000fe20000000000 */
[----:B------:R-:W-:Y:S02]  /*14080*/  IMAD.MOV R4, RZ, RZ, -R4 ;  /* 0x000000ffff047224 */ /* 0x000fe400078e0a04 */
[----:B------:R-:W-:Y:S02]  /*14090*/  @!P3 IMAD.MOV R33, RZ, RZ, -R33 ;  /* 0x000000ffff21b224 */ /* 0x000fe400078e0a21 */
[C---:B------:R-:W-:Y:S01]  /*140a0*/  IMAD R20, R2.reuse, R4, R20 ;  /* 0x0000000402147224 */ /* 0x040fe200078e0214 */
[----:B------:R-:W-:Y:S01]  /*140b0*/  ISETP.GT.U32.AND P3, PT, R2, R25, PT ;  /* 0x000000190200720c */ /* 0x000fe20003f64070 */
[----:B------:R-:W-:-:S04]  /*140c0*/  IMAD.HI.U32 R4, R0, R39, RZ ;  /* 0x0000002700047227 */ /* 0x000fc800078e00ff */
[C---:B------:R-:W-:Y:S02]  /*140d0*/  IMAD R66, R2.reuse, R63, R64 ;  /* 0x0000003f02427224 */ /* 0x040fe400078e0240 */
[----:B------:R-:W-:Y:S02]  /*140e0*/  IMAD.MOV R4, RZ, RZ, -R4 ;  /* 0x000000ffff047224 */ /* 0x000fe400078e0a04 */
[C---:B------:R-:W-:Y:S02]  /*140f0*/  VIADD R64, R57.reuse, 0x7d ;  /* 0x0000007d39407836 */ /* 0x040fe40000000000 */
[----:B------:R-:W-:Y:S02]  /*14100*/  IMAD R4, R2, R4, R39 ;  /* 0x0000000402047224 */ /* 0x000fe400078e0227 */
[----:B------:R-:W-:Y:S01]  /*14110*/  VIADD R63, R57, 0x7e ;  /* 0x0000007e393f7836 */ /* 0x000fe20000000000 */
[----:B------:R-:W-:Y:S01]  /*14120*/  IABS R39, R64 ;  /* 0x0000004000277213 */ /* 0x000fe20000000000 */
[----:B------:R-:W-:Y:S01]  /*14130*/  @!P3 IMAD.IADD R25, R25, 0x1, -R2 ;  /* 0x000000011919b824 */ /* 0x000fe200078e0a02 */
[----:B------:R-:W2:Y:S02]  /*14140*/  LDL.LU R57, [R1+0x14d8] ;  /* 0x0014d80001397983 */ /* 0x000ea40000300800 */
[----:B------:R-:W-:-:S02]  /*14150*/  MOV R71, R39 ;  /* 0x0000002700477202 */ /* 0x000fc40000000f00 */
[----:B------:R-:W-:Y:S02]  /*14160*/  IABS R39, R63 ;  /* 0x0000003f00277213 */ /* 0x000fe40000000000 */
[----:B------:R-:W-:-:S03]  /*14170*/  ISETP.GT.U32.AND P3, PT, R2, R25, PT ;  /* 0x000000190200720c */ /* 0x000fc60003f64070 */
[----:B------:R-:W-:Y:S02]  /*14180*/  IMAD.MOV.U32 R70, RZ, RZ, R39 ;  /* 0x000000ffff467224 */ /* 0x000fe400078e0027 */
[----:B------:R-:W-:-:S04]  /*14190*/  IMAD.HI.U32 R39, R0, R71, RZ ;  /* 0x0000004700277227 */ /* 0x000fc800078e00ff */
[----:B------:R-:W-:-:S04]  /*141a0*/  IMAD.HI.U32 R0, R0, R70, RZ ;  /* 0x0000004600007227 */ /* 0x000fc800078e00ff */
[----:B------:R-:W-:Y:S02]  /*141b0*/  IMAD.MOV R0, RZ, RZ, -R0 ;  /* 0x000000ffff007224 */ /* 0x000fe400078e0a00 */
[----:B------:R-:W-:Y:S02]  /*141c0*/  @!P3 IMAD.IADD R25, R25, 0x1, -R2 ;  /* 0x000000011919b824 */ /* 0x000fe400078e0a02 */
[C---:B------:R-:W-:Y:S02]  /*141d0*/  IMAD R0, R2.reuse, R0, R70 ;  /* 0x0000000002007224 */ /* 0x040fe400078e0246 */
[----:B------:R-:W-:Y:S02]  /*141e0*/  IMAD R70, R69, UR7, RZ ;  /* 0x0000000745467c24 */ /* 0x000fe4000f8e02ff */
[----:B------:R-:W-:Y:S01]  /*141f0*/  IMAD.MOV R39, RZ, RZ, -R39 ;  /* 0x000000ffff277224 */ /* 0x000fe200078e0a27 */
[----:B------:R-:W-:Y:S01]  /*14200*/  ISETP.GT.U32.AND P3, PT, R2, R8, PT ;  /* 0x000000080200720c */ /* 0x000fe20003f64070 */
[----:B------:R-:W-:Y:S01]  /*14210*/  @!P5 IMAD.MOV R25, RZ, RZ, -R25 ;  /* 0x000000ffff19d224 */ /* 0x000fe200078e0a19 */
[C---:B------:R-:W-:Y:S01]  /*14220*/  LEA R69, P5, R70.reuse, R92, 0x1 ;  /* 0x0000005c46457211 */ /* 0x040fe200078a08ff */
[----:B------:R-:W1:Y:S03]  /*14230*/  LDCU UR7, c[0x0][0x3b0] ;  /* 0x00007600ff0777ac */ /* 0x000e660008000800 */
[----:B------:R-:W-:Y:S01]  /*14240*/  LEA.HI.X.SX32 R70, R70, R93, 0x1, P5 ;  /* 0x0000005d46467211 */ /* 0x000fe200028f0eff */
[----:B------:R-:W-:Y:S01]  /*14250*/  IMAD R39, R2, R39, R71 ;  /* 0x0000002702277224 */ /* 0x000fe200078e0247 */
[----:B------:R-:W-:Y:S03]  /*14260*/  STL [R1+0xb94], R69 ;  /* 0x000b944501007387 */ /* 0x000fe60000100800 */
[----:B------:R-:W-:Y:S01]  /*14270*/  @P0 IMAD.MOV.U32 R71, RZ, RZ, R70 ;  /* 0x000000ffff470224 */ /* 0x000fe200078e0046 */
[----:B------:R3:W-:Y:S02]  /*14280*/  STL [R1+0xb90], R70 ;  /* 0x000b904601007387 */ /* 0x0007e40000100800 */
[----:B---3--:R-:W-:-:S05]  /*14290*/  @P0 IMAD.MOV.U32 R70, RZ, RZ, R69 ;  /* 0x000000ffff460224 */ /* 0x008fca00078e0045 */
[----:B------:R-:W3:Y:S01]  /*142a0*/  @P0 LDG.E.U16 R40, desc[UR20][R70.64] ;  /* 0x0000001446280981 */ /* 0x000ee2000c1e1500 */
[----:B------:R-:W-:-:S05]  /*142b0*/  @!P3 IMAD.IADD R8, R8, 0x1, -R2 ;  /* 0x000000010808b824 */ /* 0x000fca00078e0a02 */
[----:B------:R-:W-:-:S13]  /*142c0*/  ISETP.GT.U32.AND P3, PT, R2, R8, PT ;  /* 0x000000080200720c */ /* 0x000fda0003f64070 */
[----:B------:R-:W-:Y:S01]  /*142d0*/  @!P3 IMAD.IADD R8, R8, 0x1, -R2 ;  /* 0x000000010808b824 */ /* 0x000fe200078e0a02 */
[----:B------:R-:W-:-:S03]  /*142e0*/  ISETP.GT.U32.AND P3, PT, R2, R66, PT ;  /* 0x000000420200720c */ /* 0x000fc60003f64070 */
[----:B------:R-:W-:Y:S01]  /*142f0*/  @!P2 IMAD.MOV R8, RZ, RZ, -R8 ;  /* 0x000000ffff08a224 */ /* 0x000fe200078e0a08 */
[----:B------:R-:W-:-:S09]  /*14300*/  ISETP.GT.U32.AND P2, PT, R2, R4, PT ;  /* 0x000000040200720c */ /* 0x000fd20003f44070 */
[----:B------:R-:W-:Y:S01]  /*14310*/  @!P3 IMAD.IADD R66, R66, 0x1, -R2 ;  /* 0x000000014242b824 */ /* 0x000fe200078e0a02 */
[----:B------:R-:W-:-:S03]  /*14320*/  ISETP.GT.U32.AND P3, PT, R2, R20, PT ;  /* 0x000000140200720c */ /* 0x000fc60003f64070 */
[----:B------:R-:W-:-:S10]  /*14330*/  @!P2 IMAD.IADD R4, R4, 0x1, -R2 ;  /* 0x000000010404a824 */ /* 0x000fd400078e0a02 */
[----:B------:R-:W-:Y:S01]  /*14340*/  @!P3 IMAD.IADD R20, R20, 0x1, -R2 ;  /* 0x000000011414b824 */ /* 0x000fe200078e0a02 */
[C---:B------:R-:W-:Y:S02]  /*14350*/  ISETP.GT.U32.AND P3, PT, R2.reuse, R66, PT ;  /* 0x000000420200720c */ /* 0x040fe40003f64070 */
[----:B------:R-:W-:Y:S02]  /*14360*/  ISETP.GT.U32.AND P2, PT, R2, R4, PT ;  /* 0x000000040200720c */ /* 0x000fe40003f44070 */
[----:B------:R-:W-:-:S09]  /*14370*/  SEL R65, R79, R65, !P6 ;  /* 0x000000414f417207 */ /* 0x000fd20007000000 */
[--C-:B------:R-:W-:Y:S02]  /*14380*/  @!P3 IMAD.IADD R66, R66, 0x1, -R2.reuse ;  /* 0x000000014242b824 */ /* 0x100fe400078e0a02 */
[----:B------:R-:W-:Y:S01]  /*14390*/  @!P2 IMAD.IADD R4, R4, 0x1, -R2 ;  /* 0x000000010404a824 */ /* 0x000fe200078e0a02 */
[----:B--2---:R-:W-:Y:S01]  /*143a0*/  PRMT R57, RZ, 0x7610, R57 ;  /* 0x00007610ff397816 */ /* 0x004fe20000000039 */
[----:B---3--:R2:W-:Y:S04]  /*143b0*/  STL [R1+0x142c], R40 ;  /* 0x00142c2801007387 */ /* 0x0085e80000100800 */
[----:B------:R-:W3:Y:S01]  /*143c0*/  LDL.LU R87, [R1+0x8b4] ;  /* 0x0008b40001577983 */ /* 0x000ee20000300800 */
[----:B--2---:R-:W-:Y:S02]  /*143d0*/  IMAD.MOV.U32 R40, RZ, RZ, R66 ;  /* 0x000000ffff287224 */ /* 0x004fe400078e0042 */
[----:B-1----:R-:W-:Y:S01]  /*143e0*/  IMAD R66, R65, UR7, RZ ;  /* 0x0000000741427c24 */ /* 0x002fe2000f8e02ff */
[----:B------:R-:W-:-:S02]  /*143f0*/  ISETP.GT.U32.AND P5, PT, R2, R20, PT ;  /* 0x000000140200720c */ /* 0x000fc40003fa4070 */
[----:B------:R-:W-:Y:S01]  /*14400*/  ISETP.GT.U32.AND P3, PT, R2, R39, PT ;  /* 0x000000270200720c */ /* 0x000fe20003f64070 */
[----:B------:R-:W-:Y:S01]  /*14410*/  @!P4 IMAD.MOV R40, RZ, RZ, -R40 ;  /* 0x000000ffff28c224 */ /* 0x000fe200078e0a28 */
[C---:B------:R-:W-:Y:S01]  /*14420*/  LEA R65, P2, R66.reuse, R92, 0x1 ;  /* 0x0000005c42417211 */ /* 0x040fe200078408ff */
[----:B------:R-:W-:Y:S01]  /*14430*/  STS.U16 [R47+UR4+0x9300], R77 ;  /* 0x0093004d2f007988 */ /* 0x000fe20008000404 */
[----:B------:R-:W-:Y:S01]  /*14440*/  SEL R16, R79, R16, !P6 ;  /* 0x000000104f107207 */ /* 0x000fe20007000000 */
[----:B------:R-:W1:Y:S01]  /*14450*/  LDCU UR7, c[0x0][0x3b0] ;  /* 0x00007600ff0777ac */ /* 0x000e620008000800 */
[----:B------:R-:W-:Y:S01]  /*14460*/  LEA.HI.X.SX32 R66, R66, R93, 0x1, P2 ;  /* 0x0000005d42427211 */ /* 0x000fe200010f0eff */
[----:B------:R-:W-:Y:S01]  /*14470*/  STL [R1+0xb9c], R65 ;  /* 0x000b9c4101007387 */ /* 0x000fe20000100800 */
[----:B------:R-:W-:-:S03]  /*14480*/  ISETP.GE.AND P2, PT, R67, RZ, PT ;  /* 0x000000ff4300720c */ /* 0x000fc60003f46270 */
[----:B------:R2:W-:Y:S01]  /*14490*/  STL [R1+0xb98], R66 ;  /* 0x000b984201007387 */ /* 0x0005e20000100800 */
[----:B------:R-:W-:Y:S02]  /*144a0*/  @P0 IMAD.MOV.U32 R67, RZ, RZ, R66 ;  /* 0x000000ffff430224 */ /* 0x000fe400078e0042 */
[----:B--2---:R-:W-:-:S05]  /*144b0*/  @P0 IMAD.MOV.U32 R66, RZ, RZ, R65 ;  /* 0x000000ffff420224 */ /* 0x004fca00078e0041 */
[----:B------:R-:W2:Y:S01]  /*144c0*/  @P0 LDG.E.U16 R57, desc[UR20][R66.64] ;  /* 0x0000001442390981 */ /* 0x000ea2000c1e1500 */
[----:B------:R-:W-:Y:S02]  /*144d0*/  @!P5 IADD3 R20, PT, PT, R20, -R2, RZ ;  /* 0x800000021414d210 */ /* 0x000fe40007ffe0ff */
[----:B------:R-:W-:Y:S01]  /*144e0*/  ISETP.GT.U32.AND P5, PT, R2, R0, PT ;  /* 0x000000000200720c */ /* 0x000fe20003fa4070 */
[----:B------:R-:W-:-:S12]  /*144f0*/  @!P3 IMAD.IADD R39, R39, 0x1, -R2 ;  /* 0x000000012727b824 */ /* 0x000fd800078e0a02 */
[----:B------:R-:W-:Y:S01]  /*14500*/  @!P5 IMAD.IADD R0, R0, 0x1, -R2 ;  /* 0x000000010000d824 */ /* 0x000fe200078e0a02 */
[----:B------:R-:W-:-:S04]  /*14510*/  ISETP.GT.U32.AND P5, PT, R2, R39, PT ;  /* 0x000000270200720c */ /* 0x000fc80003fa4070 */
[----:B------:R-:W-:Y:S02]  /*14520*/  ISETP.GT.U32.AND P4, PT, R2, R0, PT ;  /* 0x000000000200720c */ /* 0x000fe40003f84070 */
[----:B------:R-:W-:-:S07]  /*14530*/  ISETP.GE.AND P3, PT, R68, RZ, PT ;  /* 0x000000ff4400720c */ /* 0x000fce0003f66270 */
[----:B------:R-:W-:Y:S01]  /*14540*/  @!P5 IMAD.IADD R39, R39, 0x1, -R2 ;  /* 0x000000012727d824 */ /* 0x000fe200078e0a02 */
[----:B------:R-:W-:-:S03]  /*14550*/  ISETP.GE.AND P5, PT, R64, RZ, PT ;  /* 0x000000ff4000720c */ /* 0x000fc60003fa6270 */
[----:B------:R-:W-:Y:S01]  /*14560*/  @!P4 IMAD.IADD R0, R0, 0x1, -R2 ;  /* 0x000000010000c824 */ /* 0x000fe200078e0a02 */
[----:B------:R-:W-:Y:S01]  /*14570*/  ISETP.GE.AND P4, PT, R63, RZ, PT ;  /* 0x000000ff3f00720c */ /* 0x000fe20003f86270 */
[----:B------:R-:W-:Y:S01]  /*14580*/  IMAD.MOV.U32 R2, RZ, RZ, R39 ;  /* 0x000000ffff027224 */ /* 0x000fe200078e0027 */
[----:B------:R-:W-:Y:S01]  /*14590*/  @!P2 IADD3 R4, PT, PT, -R4, RZ, RZ ;  /* 0x000000ff0404a210 */ /* 0x000fe20007ffe1ff */
[----:B------:R-:W-:Y:S01]  /*145a0*/  @!P3 IMAD.MOV R20, RZ, RZ, -R20 ;  /* 0x000000ffff14b224 */ /* 0x000fe200078e0a14 */
[----:B------:R-:W-:-:S05]  /*145b0*/  SEL R9, R79, R9, !P6 ;  /* 0x000000094f097207 */ /* 0x000fca0007000000 */
[----:B------:R-:W-:-:S04]  /*145c0*/  @!P5 IMAD.MOV R2, RZ, RZ, -R2 ;  /* 0x000000ffff02d224 */ /* 0x000fc800078e0a02 */
[----:B------:R-:W-:Y:S01]  /*145d0*/  @!P4 IMAD.MOV R0, RZ, RZ, -R0 ;  /* 0x000000ffff00c224 */ /* 0x000fe200078e0a00 */
[C---:B------:R-:W-:Y:S02]  /*145e0*/  SEL R26, R79.reuse, R26, !P6 ;  /* 0x0000001a4f1a7207 */ /* 0x040fe40007000000 */
[C---:B------:R-:W-:Y:S02]  /*145f0*/  SEL R23, R79.reuse, R23, !P6 ;  /* 0x000000174f177207 */ /* 0x040fe40007000000 */
[C---:B------:R-:W-:Y:S02]  /*14600*/  SEL R22, R79.reuse, R22, !P6 ;  /* 0x000000164f167207 */ /* 0x040fe40007000000 */
[C---:B------:R-:W-:Y:S02]  /*14610*/  SEL R49, R79.reuse, R49, !P6 ;  /* 0x000000314f317207 */ /* 0x040fe40007000000 */
[C---:B------:R-:W-:Y:S02]  /*14620*/  SEL R35, R79.reuse, R35, !P6 ;  /* 0x000000234f237207 */ /* 0x040fe40007000000 */
[----:B------:R-:W-:-:S02]  /*14630*/  SEL R18, R79, R18, !P6 ;  /* 0x000000124f127207 */ /* 0x000fc40007000000 */
        /* <DEDUP_REMOVED lines=45> */
[C---:B------:R-:W-:Y:S01]  /*14910*/  SEL R0, R79.reuse, R0, !P6 ;  /* 0x000000004f007207 */ /* 0x040fe20007000000 */
[----:B------:R-:W-:Y:S01]  /*14920*/  STS.U16 [R47+UR4+0x1700], R76 ;  /* 0x0017004c2f007988 */ /* 0x000fe20008000404 */
[----:B---3--:R-:W-:-:S03]  /*14930*/  SEL R39, R79, R87, !P6 ;  /* 0x000000574f277207 */ /* 0x008fc60007000000 */
[----:B--2---:R2:W-:Y:S04]  /*14940*/  STL [R1+0x1434], R57 ;  /* 0x0014343901007387 */ /* 0x0045e80000100800 */
[----:B------:R-:W3:Y:S04]  /*14950*/  LDL.LU R73, [R1+0x974] ;  /* 0x0009740001497983 */ /* 0x000ee80000300800 */
[----:B------:R-:W4:Y:S04]  /*14960*/  LDL.LU R63, [R1+0x96c] ;  /* 0x00096c00013f7983 */ /* 0x000f280000300800 */
[----:B------:R-:W4:Y:S01]  /*14970*/  LDL.LU R90, [R1+0x968] ;  /* 0x00096800015a7983 */ /* 0x000f220000300800 */
[----:B--2---:R-:W-:-:S03]  /*14980*/  SEL R57, R79, R62, !P6 ;  /* 0x0000003e4f397207 */ /* 0x004fc60007000000 */
        /* <DEDUP_REMOVED lines=12> */
[----:B---3--:R-:W-:Y:S04]  /*14a50*/  STS.U16 [R47+UR4+0x9700], R73 ;  /* 0x009700492f007988 */ /* 0x008fe80008000404 */
[----:B----4-:R-:W-:Y:S04]  /*14a60*/  STS.U16 [R47+UR4+0x1b00], R63 ;  /* 0x001b003f2f007988 */ /* 0x010fe80008000404 */
[----:B------:R-:W-:Y:S04]  /*14a70*/  STS.U16 [R47+UR4+0x9b00], R90 ;  /* 0x009b005a2f007988 */ /* 0x000fe80008000404 */
[----:B--2---:R-:W-:Y:S04]  /*14a80*/  STS.U16 [R47+UR4+0x1f00], R91 ;  /* 0x001f005b2f007988 */ /* 0x004fe80008000404 */
        /* <DEDUP_REMOVED lines=8> */
[----:B------:R4:W-:Y:S04]  /*14b10*/  STS.U16 [R47+UR4+0xaf00], R78 ;  /* 0x00af004e2f007988 */ /* 0x0009e80008000404 */
[----:B--2---:R-:W2:Y:S04]  /*14b20*/  LDL.LU R87, [R1+0x9b4] ;  /* 0x0009b40001577983 */ /* 0x004ea80000300800 */
[----:B------:R-:W-:Y:S04]  /*14b30*/  STS.U16 [R47+UR4+0x3300], R77 ;  /* 0x0033004d2f007988 */ /* 0x000fe80008000404 */
[----:B---3--:R-:W3:Y:S04]  /*14b40*/  LDL.LU R79, [R1+0x9b0] ;  /* 0x0009b000014f7983 */ /* 0x008ee80000300800 */
[----:B------:R-:W-:Y:S04]  /*14b50*/  STS.U16 [R47+UR4+0xb300], R76 ;  /* 0x00b3004c2f007988 */ /* 0x000fe80008000404 */
[----:B----4-:R-:W4:Y:S04]  /*14b60*/  LDL.LU R78, [R1+0x9ac] ;  /* 0x0009ac00014e7983 */ /* 0x010f280000300800 */
[----:B------:R0:W-:Y:S04]  /*14b70*/  STS.U16 [R47+UR4+0x3700], R60 ;  /* 0x0037003c2f007988 */ /* 0x0001e80008000404 */
[----:B------:R1:W-:Y:S04]  /*14b80*/  STS.U16 [R47+UR4+0xb700], R3 ;  /* 0x00b700032f007988 */ /* 0x0003e80008000404 */
[----:B0-----:R-:W2:Y:S04]  /*14b90*/  LDL.LU R60, [R1+0x14d4] ;  /* 0x0014d400013c7983 */ /* 0x001ea80000300800 */
[----:B------:R-:W2:Y:S04]  /*14ba0*/  LDL.LU R77, [R1+0x9a8] ;  /* 0x0009a800014d7983 */ /* 0x000ea80000300800 */
[----:B-1----:R-:W2:Y:S04]  /*14bb0*/  LDL.LU R3, [R1+0x14d0] ;  /* 0x0014d00001037983 */ /* 0x002ea80000300800 */
[----:B------:R-:W3:Y:S04]  /*14bc0*/  LDL.LU R76, [R1+0x9a4] ;  /* 0x0009a400014c7983 */ /* 0x000ee80000300800 */
[----:B------:R0:W-:Y:S04]  /*14bd0*/  STS.U16 [R47+UR4+0x3b00], R75 ;  /* 0x003b004b2f007988 */ /* 0x0001e80008000404 */
[----:B------:R1:W-:Y:S04]  /*14be0*/  STS.U16 [R47+UR4+0xbb00], R74 ;  /* 0x00bb004a2f007988 */ /* 0x0003e80008000404 */
[----:B------:R1:W-:Y:S04]  /*14bf0*/  STS.U16 [R47+UR4+0x3f00], R72 ;  /* 0x003f00482f007988 */ /* 0x0003e80008000404 */
[----:B0-----:R-:W3:Y:S04]  /*14c00*/  LDL.LU R75, [R1+0x9a0] ;  /* 0x0009a000014b7983 */ /* 0x001ee80000300800 */
[----:B-1----:R-:W3:Y:S04]  /*14c10*/  LDL.LU R74, [R1+0x99c] ;  /* 0x00099c00014a7983 */ /* 0x002ee80000300800 */
[----:B------:R-:W3:Y:S04]  /*14c20*/  LDL.LU R72, [R1+0x998] ;  /* 0x0009980001487983 */ /* 0x000ee80000300800 */
[----:B------:R-:W3:Y:S04]  /*14c30*/  LDL.LU R90, [R1+0x984] ;  /* 0x00098400015a7983 */ /* 0x000ee80000300800 */
[----:B------:R-:W-:Y:S04]  /*14c40*/  STL [R1+0x1438], R47 ;  /* 0x0014382f01007387 */ /* 0x000fe80000100800 */
[----:B------:R0:W-:Y:S04]  /*14c50*/  STS.U16 [R47+UR4+0xbf00], R61 ;  /* 0x00bf003d2f007988 */ /* 0x0001e80008000404 */
[----:B--2---:R-:W-:Y:S04]  /*14c60*/  STL [R1+0x14bc], R3 ;  /* 0x0014bc0301007387 */ /* 0x004fe80000100800 */
[----:B------:R-:W2:Y:S01]  /*14c70*/  LDL.LU R91, [R1+0x980] ;  /* 0x00098000015b7983 */ /* 0x000ea20000300800 */
[----:B0-----:R-:W-:-:S03]  /*14c80*/  LOP3.LUT R61, R3, 0x70, RZ, 0x3c, !PT ;  /* 0x00000070033d7812 */ /* 0x001fc600078e3cff */
[----:B------:R-:W2:Y:S04]  /*14c90*/  LDL.LU R88, [R1+0x97c] ;  /* 0x00097c0001587983 */ /* 0x000ea80000300800 */
[----:B------:R-:W2:Y:S04]  /*14ca0*/  LDL.LU R89, [R1+0x970] ;  /* 0x0009700001597983 */ /* 0x000ea80000300800 */
[----:B------:R-:W2:Y:S04]  /*14cb0*/  LDL.LU R62, [R1+0x964] ;  /* 0x00096400013e7983 */ /* 0x000ea80000300800 */
[----:B------:R-:W2:Y:S04]  /*14cc0*/  LDL.LU R64, [R1+0x960] ;  /* 0x0009600001407983 */ /* 0x000ea80000300800 */
[----:B------:R-:W2:Y:S04]  /*14cd0*/  LDL.LU R65, [R1+0x954] ;  /* 0x0009540001417983 */ /* 0x000ea80000300800 */
[----:B------:R-:W2:Y:S04]  /*14ce0*/  LDL.LU R86, [R1+0x950] ;  /* 0x0009500001567983 */ /* 0x000ea80000300800 */
[----:B------:R0:W-:Y:S04]  /*14cf0*/  STS.U16 [R61+UR4+0x380], R87 ;  /* 0x000380573d007988 */ /* 0x0001e80008000404 */
[----:B0-----:R-:W2:Y:S04]  /*14d00*/  LDL.LU R87, [R1+0x94c] ;  /* 0x00094c0001577983 */ /* 0x001ea80000300800 */
[----:B---3--:R0:W-:Y:S04]  /*14d10*/  STS.U16 [R61+UR4+0x8380], R79 ;  /* 0x0083804f3d007988 */ /* 0x0081e80008000404 */
[----:B----4-:R1:W-:Y:S04]  /*14d20*/  STS.U16 [R61+UR4+0x780], R78 ;  /* 0x0007804e3d007988 */ /* 0x0103e80008000404 */
[----:B------:R3:W-:Y:S04]  /*14d30*/  STS.U16 [R61+UR4+0x8780], R77 ;  /* 0x0087804d3d007988 */ /* 0x0007e80008000404 */
[----:B0-----:R-:W4:Y:S04]  /*14d40*/  LDL.LU R79, [R1+0x940] ;  /* 0x00094000014f7983 */ /* 0x001f280000300800 */
[----:B-1----:R-:W4:Y:S04]  /*14d50*/  LDL.LU R78, [R1+0x92c] ;  /* 0x00092c00014e7983 */ /* 0x002f280000300800 */
[----:B------:R0:W-:Y:S04]  /*14d60*/  STS.U16 [R61+UR4+0xb80], R76 ;  /* 0x000b804c3d007988 */ /* 0x0001e80008000404 */
[----:B---3--:R-:W3:Y:S04]  /*14d70*/  LDL.LU R77, [R1+0x928] ;  /* 0x00092800014d7983 */ /* 0x008ee80000300800 */
[----:B0-----:R-:W3:Y:S04]  /*14d80*/  LDL.LU R76, [R1+0x914] ;  /* 0x00091400014c7983 */ /* 0x001ee80000300800 */
[----:B------:R0:W-:Y:S04]  /*14d90*/  STS.U16 [R61+UR4+0x8b80], R75 ;  /* 0x008b804b3d007988 */ /* 0x0001e80008000404 */
[----:B------:R1:W-:Y:S04]  /*14da0*/  STS.U16 [R61+UR4+0xf80], R74 ;  /* 0x000f804a3d007988 */ /* 0x0003e80008000404 */
[----:B------:R1:W-:Y:S04]  /*14db0*/  STS.U16 [R61+UR4+0x8f80], R72 ;  /* 0x008f80483d007988 */ /* 0x0003e80008000404 */
[----:B0-----:R-:W3:Y:S04]  /*14dc0*/  LDL.LU R75, [R1+0x910] ;  /* 0x00091000014b7983 */ /* 0x001ee80000300800 */
[----:B-1----:R-:W3:Y:S04]  /*14dd0*/  LDL.LU R74, [R1+0x90c] ;  /* 0x00090c00014a7983 */ /* 0x002ee80000300800 */
[----:B------:R-:W3:Y:S01]  /*14de0*/  LDL.LU R72, [R1+0x908] ;  /* 0x0009080001487983 */ /* 0x000ee20000300800 */
[----:B------:R-:W-:-:S02]  /*14df0*/  IMAD R47, R57, UR41, RZ ;  /* 0x00000029392f7c24 */ /* 0x000fc4000f8e02ff */
[----:B------:R-:W-:Y:S01]  /*14e00*/  IMAD R57, R56, UR48, RZ ;  /* 0x0000003038397c24 */ /* 0x000fe2000f8e02ff */
[----:B------:R-:W-:Y:S01]  /*14e10*/  STS.U16 [R61+UR4+0x1380], R90 ;  /* 0x0013805a3d007988 */ /* 0x000fe20008000404 */
[----:B------:R-:W-:Y:S02]  /*14e20*/  IMAD R56, R54, UR49, RZ ;  /* 0x0000003136387c24 */ /* 0x000fe4000f8e02ff */
[----:B------:R-:W-:Y:S02]  /*14e30*/  IMAD R54, R50, UR51, RZ ;  /* 0x0000003332367c24 */ /* 0x000fe4000f8e02ff */
[----:B------:R-:W-:Y:S02]  /*14e40*/  IMAD R16, R16, UR7, RZ ;  /* 0x0000000710107c24 */ /* 0x000fe4000f8e02ff */
[----:B------:R-:W-:Y:S02]  /*14e50*/  IMAD R50, R43, UR54, RZ ;  /* 0x000000362b327c24 */ /* 0x000fe4000f8e02ff */
[----:B------:R-:W-:-:S02]  /*14e60*/  IMAD R43, R39, UR65, RZ ;  /* 0x00000041272b7c24 */ /* 0x000fc4000f8e02ff */
[----:B------:R-:W-:Y:S02]  /*14e70*/  IMAD R9, R9, UR9, RZ ;  /* 0x0000000909097c24 */ /* 0x000fe4000f8e02ff */
[----:B------:R-:W-:Y:S01]  /*14e80*/  IMAD R3, R58, UR34, RZ ;  /* 0x000000223a037c24 */ /* 0x000fe2000f8e02ff */
[-C--:B------:R-:W-:Y:S01]  /*14e90*/  LEA R58, P2, R16, R92.reuse, 0x1 ;  /* 0x0000005c103a7211 */ /* 0x080fe200078408ff */
[----:B------:R-:W-:Y:S02]  /*14ea0*/  IMAD R39, R20, UR61, RZ ;  /* 0x0000003d14277c24 */ /* 0x000fe4000f8e02ff */
[----:B------:R-:W-:Y:S01]  /*14eb0*/  IMAD R20, R4, UR62, RZ ;  /* 0x0000003e04147c24 */ /* 0x000fe2000f8e02ff */
[----:B------:R-:W-:Y:S01]  /*14ec0*/  LEA R4, P3, R9, R92, 0x1 ;  /* 0x0000005c09047211 */ /* 0x000fe200078608ff */
[----:B------:R-:W-:Y:S01]  /*14ed0*/  STL [R1+0x9ec], R58 ;  /* 0x0009ec3a01007387 */ /* 0x000fe20000100800 */
[----:B------:R-:W-:Y:S01]  /*14ee0*/  LEA.HI.X.SX32 R16, R16, R93, 0x1, P2 ;  /* 0x0000005d10107211 */ /* 0x000fe200010f0eff */
[----:B------:R-:W-:-:S02]  /*14ef0*/  IMAD R26, R26, UR10, RZ ;  /* 0x0000000a1a1a7c24 */ /* 0x000fc4000f8e02ff */
[----:B------:R-:W-:Y:S02]  /*14f00*/  IMAD R23, R23, UR11, RZ ;  /* 0x0000000b17177c24 */ /* 0x000fe4000f8e02ff */
[----:B------:R-:W-:Y:S02]  /*14f10*/  IMAD R22, R22, UR12, RZ ;  /* 0x0000000c16167c24 */ /* 0x000fe4000f8e02ff */
[----:B------:R-:W-:Y:S02]  /*14f20*/  IMAD R49, R49, UR13, RZ ;  /* 0x0000000d31317c24 */ /* 0x000fe4000f8e02ff */
[----:B------:R-:W-:Y:S02]  /*14f30*/  IMAD R35, R35, UR14, RZ ;  /* 0x0000000e23237c24 */ /* 0x000fe4000f8e02ff */
[----:B------:R-:W-:Y:S02]  /*14f40*/  IMAD R18, R18, UR15, RZ ;  /* 0x0000000f12127c24 */ /* 0x000fe4000f8e02ff */
        /* <DEDUP_REMOVED lines=28> */
[----:B------:R-:W-:Y:S01]  /*15110*/  IMAD R7, R7, UR50, RZ ;  /* 0x0000003207077c24 */ /* 0x000fe2000f8e02ff */
[----:B--2---:R-:W-:Y:S04]  /*15120*/  STS.U16 [R61+UR4+0x9380], R91 ;  /* 0x0093805b3d007988 */ /* 0x004fe80008000404 */
[----:B------:R-:W-:Y:S04]  /*15130*/  STS.U16 [R61+UR4+0x1780], R88 ;  /* 0x001780583d007988 */ /* 0x000fe80008000404 */
[----:B------:R-:W-:Y:S04]  /*15140*/  STS.U16 [R61+UR4+0x9780], R89 ;  /* 0x009780593d007988 */ /* 0x000fe80008000404 */
[----:B------:R-:W-:Y:S04]  /*15150*/  STS.U16 [R61+UR4+0x1b80], R62 ;  /* 0x001b803e3d007988 */ /* 0x000fe80008000404 */
[----:B------:R-:W-:Y:S04]  /*15160*/  STS.U16 [R61+UR4+0x9b80], R64 ;  /* 0x009b80403d007988 */ /* 0x000fe80008000404 */
[----:B------:R-:W-:Y:S04]  /*15170*/  STS.U16 [R61+UR4+0x1f80], R65 ;  /* 0x001f80413d007988 */ /* 0x000fe80008000404 */
[----:B------:R0:W-:Y:S02]  /*15180*/  STS.U16 [R61+UR4+0x9f80], R86 ;  /* 0x009f80563d007988 */ /* 0x0001e40008000404 */
[----:B0-----:R-:W-:-:S02]  /*15190*/  LEA R86, P4, R43, R92, 0x1 ;  /* 0x0000005c2b567211 */ /* 0x001fc400078808ff */
[----:B------:R0:W-:Y:S04]  /*151a0*/  STS.U16 [R61+UR4+0x2380], R87 ;  /* 0x002380573d007988 */ /* 0x0001e80008000404 */
[----:B------:R-:W-:Y:S04]  /*151b0*/  STL [R1+0xb8c], R86 ;  /* 0x000b8c5601007387 */ /* 0x000fe80000100800 */
[----:B------:R-:W-:Y:S01]  /*151c0*/  STL [R1+0x143c], R86 ;  /* 0x00143c5601007387 */ /* 0x000fe20000100800 */
[----:B0-----:R-:W-:-:S03]  /*151d0*/  LEA.HI.X.SX32 R87, R43, R93, 0x1, P4 ;  /* 0x0000005d2b577211 */ /* 0x001fc600020f0eff */
[----:B------:R-:W-:Y:S04]  /*151e0*/  STL [R1+0x9f4], R4 ;  /* 0x0009f40401007387 */ /* 0x000fe80000100800 */
[----:B------:R0:W-:Y:S04]  /*151f0*/  STL [R1+0x14ac], R4 ;  /* 0x0014ac0401007387 */ /* 0x0001e80000100800 */
[----:B------:R-:W-:Y:S04]  /*15200*/  STL [R1+0xb88], R87 ;  /* 0x000b885701007387 */ /* 0x000fe80000100800 */
[----:B------:R1:W-:Y:S01]  /*15210*/  STL [R1+0x9e8], R16 ;  /* 0x0009e81001007387 */ /* 0x0003e20000100800 */
[----:B0-----:R-:W-:-:S03]  /*15220*/  LEA.HI.X.SX32 R4, R9, R93, 0x1, P3 ;  /* 0x0000005d09047211 */ /* 0x001fc600018f0eff */
[----:B----4-:R-:W-:Y:S04]  /*15230*/  STS.U16 [R61+UR4+0xa380], R79 ;  /* 0x00a3804f3d007988 */ /* 0x010fe80008000404 */
[----:B------:R-:W-:Y:S01]  /*15240*/  STS.U16 [R61+UR4+0x2780], R78 ;  /* 0x0027804e3d007988 */ /* 0x000fe20008000404 */
[----:B-1----:R-:W-:-:S03]  /*15250*/  LEA R16, P2, R26, R92, 0x1 ;  /* 0x0000005c1a107211 */ /* 0x002fc600078408ff */
[----:B------:R-:W-:Y:S04]  /*15260*/  STL [R1+0x1440], R87 ;  /* 0x0014405701007387 */ /* 0x000fe80000100800 */
[----:B---3--:R-:W-:Y:S04]  /*15270*/  STS.U16 [R61+UR4+0xa780], R77 ;  /* 0x00a7804d3d007988 */ /* 0x008fe80008000404 */
[----:B------:R0:W-:Y:S01]  /*15280*/  STL [R1+0x9f0], R4 ;  /* 0x0009f00401007387 */ /* 0x0001e20000100800 */
[----:B------:R-:W-:-:S03]  /*15290*/  LEA R9, P4, R22, R92, 0x1 ;  /* 0x0000005c16097211 */ /* 0x000fc600078808ff */
[----:B------:R1:W-:Y:S04]  /*152a0*/  STS.U16 [R61+UR4+0x2b80], R76 ;  /* 0x002b804c3d007988 */ /* 0x0003e80008000404 */
[----:B------:R-:W-:Y:S01]  /*152b0*/  STL [R1+0x14c0], R87 ;  /* 0x0014c05701007387 */ /* 0x000fe20000100800 */
[----:B0-----:R-:W-:-:S03]  /*152c0*/  LEA.HI.X.SX32 R4, R26, R93, 0x1, P2 ;  /* 0x0000005d1a047211 */ /* 0x001fc600010f0eff */
[----:B------:R-:W-:Y:S01]  /*152d0*/  STL [R1+0x9fc], R16 ;  /* 0x0009fc1001007387 */ /* 0x000fe20000100800 */
[----:B-1----:R-:W-:-:S03]  /*152e0*/  LEA R76, P3, R23, R92, 0x1 ;  /* 0x0000005c174c7211 */ /* 0x002fc600078608ff */
[----:B------:R-:W-:Y:S01]  /*152f0*/  STL [R1+0x147c], R16 ;  /* 0x00147c1001007387 */ /* 0x000fe20000100800 */
[----:B------:R-:W-:-:S03]  /*15300*/  LEA.HI.X.SX32 R23, R23, R93, 0x1, P3 ;  /* 0x0000005d17177211 */ /* 0x000fc600018f0eff */
[----:B------:R-:W-:Y:S01]  /*15310*/  STL [R1+0x9f8], R4 ;  /* 0x0009f80401007387 */ /* 0x000fe20000100800 */
[----:B------:R-:W-:-:S03]  /*15320*/  LEA.HI.X.SX32 R22, R22, R93, 0x1, P4 ;  /* 0x0000005d16167211 */ /* 0x000fc600020f0eff */
[----:B------:R-:W-:Y:S01]  /*15330*/  STL [R1+0xa04], R76 ;  /* 0x000a044c01007387 */ /* 0x000fe20000100800 */
[----:B------:R-:W-:-:S03]  /*15340*/  LEA R26, P2, R49, R92, 0x1 ;  /* 0x0000005c311a7211 */ /* 0x000fc600078408ff */
[----:B------:R-:W-:Y:S04]  /*15350*/  STL [R1+0x1444], R76 ;  /* 0x0014444c01007387 */ /* 0x000fe80000100800 */
[----:B------:R-:W-:Y:S04]  /*15360*/  STL [R1+0xa0c], R9 ;  /* 0x000a0c0901007387 */ /* 0x000fe80000100800 */
[----:B------:R-:W-:Y:S01]  /*15370*/  STL [R1+0x1448], R9 ;  /* 0x0014480901007387 */ /* 0x000fe20000100800 */
[----:B------:R-:W-:-:S03]  /*15380*/  LEA R43, P3, R35, R92, 0x1 ;  /* 0x0000005c232b7211 */ /* 0x000fc600078608ff */
[----:B------:R-:W-:Y:S04]  /*15390*/  STL [R1+0xa00], R23 ;  /* 0x000a001701007387 */ /* 0x000fe80000100800 */
[----:B------:R-:W-:Y:S01]  /*153a0*/  STL [R1+0x144c], R23 ;  /* 0x00144c1701007387 */ /* 0x000fe20000100800 */
[----:B------:R-:W-:-:S03]  /*153b0*/  LEA.HI.X.SX32 R82, R49, R93, 0x1, P2 ;  /* 0x0000005d31527211 */ /* 0x000fc600010f0eff */
[----:B------:R-:W-:Y:S04]  /*153c0*/  STL [R1+0x14c4], R23 ;  /* 0x0014c41701007387 */ /* 0x000fe80000100800 */
[----:B------:R-:W-:Y:S04]  /*153d0*/  STL [R1+0xa08], R22 ;  /* 0x000a081601007387 */ /* 0x000fe80000100800 */
[----:B------:R-:W-:Y:S04]  /*153e0*/  STS.U16 [R61+UR4+0xab80], R75 ;  /* 0x00ab804b3d007988 */ /* 0x000fe80008000404 */
[----:B------:R-:W-:Y:S04]  /*153f0*/  STL [R1+0x1454], R22 ;  /* 0x0014541601007387 */ /* 0x000fe80000100800 */
[----:B------:R-:W-:Y:S04]  /*15400*/  STS.U16 [R61+UR4+0x2f80], R74 ;  /* 0x002f804a3d007988 */ /* 0x000fe80008000404 */
[----:B------:R-:W-:Y:S04]  /*15410*/  STL [R1+0xa14], R26 ;  /* 0x000a141a01007387 */ /* 0x000fe80000100800 */
[----:B------:R-:W-:Y:S04]  /*15420*/  STS.U16 [R61+UR4+0xaf80], R72 ;  /* 0x00af80483d007988 */ /* 0x000fe80008000404 */
[----:B------:R-:W-:Y:S01]  /*15430*/  STL [R1+0x1458], R26 ;  /* 0x0014581a01007387 */ /* 0x000fe20000100800 */
[----:B------:R-:W-:-:S03]  /*15440*/  LEA.HI.X.SX32 R35, R35, R93, 0x1, P3 ;  /* 0x0000005d23237211 */ /* 0x000fc600018f0eff */
[----:B------:R0:W-:Y:S04]  /*15450*/  STS.U16 [R61+UR4+0x3380], R60 ;  /* 0x0033803c3d007988 */ /* 0x0001e80008000404 */
[----:B------:R-:W-:Y:S04]  /*15460*/  STL [R1+0x14c8], R26 ;  /* 0x0014c81a01007387 */ /* 0x000fe80000100800 */
[----:B------:R-:W-:Y:S01]  /*15470*/  STL [R1+0xa1c], R43 ;  /* 0x000a1c2b01007387 */ /* 0x000fe20000100800 */
[----:B0-----:R-:W-:-:S03]  /*15480*/  LEA R60, P4, R18, R92, 0x1 ;  /* 0x0000005c123c7211 */ /* 0x001fc600078808ff */
[----:B------:R0:W-:Y:S01]  /*15490*/  STL [R1+0x1460], R43 ;  /* 0x0014602b01007387 */ /* 0x0001e20000100800 */
[----:B------:R-:W-:-:S03]  /*154a0*/  LEA R4, P2, R52, R92, 0x1 ;  /* 0x0000005c34047211 */ /* 0x000fc600078408ff */
        /* <DEDUP_REMOVED lines=12> */
[----:B------:R1:W-:Y:S01]  /*15570*/  STL [R1+0xa2c], R4 ;  /* 0x000a2c0401007387 */ /* 0x0003e20000100800 */
[----:B0-----:R-:W-:-:S03]  /*15580*/  LEA.HI.X.SX32 R43, R10, R93, 0x1, P4 ;  /* 0x0000005d0a2b7211 */ /* 0x001fc600020f0eff */
[----:B------:R-:W-:Y:S01]  /*15590*/  STL [R1+0x1484], R84 ;  /* 0x0014845401007387 */ /* 0x000fe20000100800 */
[----:B------:R-:W-:-:S03]  /*155a0*/  LEA R77, P2, R6, R92, 0x1 ;  /* 0x0000005c064d7211 */ /* 0x000fc600078408ff */
[----:B------:R-:W-:Y:S01]  /*155b0*/  STL [R1+0xa34], R18 ;  /* 0x000a341201007387 */ /* 0x000fe20000100800 */
[----:B-1----:R-:W-:-:S03]  /*155c0*/  LEA.HI.X.SX32 R4, R27, R93, 0x1, P3 ;  /* 0x0000005d1b047211 */ /* 0x002fc600018f0eff */
[----:B------:R-:W-:Y:S01]  /*155d0*/  STL [R1+0x14a4], R18 ;  /* 0x0014a41201007387 */ /* 0x000fe20000100800 */
[----:B------:R-:W-:-:S03]  /*155e0*/  LEA R10, P3, R44, R92, 0x1 ;  /* 0x0000005c2c0a7211 */ /* 0x000fc600078608ff */
[----:B------:R-:W-:Y:S01]  /*155f0*/  STL [R1+0xa3c], R49 ;  /* 0x000a3c3101007387 */ /* 0x000fe20000100800 */
[----:B------:R-:W-:-:S03]  /*15600*/  LEA R27, P4, R15, R92, 0x1 ;  /* 0x0000005c0f1b7211 */ /* 0x000fc600078808ff */
[----:B------:R0:W-:Y:S01]  /*15610*/  STL [R1+0xa30], R4 ;  /* 0x000a300401007387 */ /* 0x0001e20000100800 */
[----:B------:R-:W-:-:S03]  /*15620*/  LEA.HI.X.SX32 R6, R6, R93, 0x1, P2 ;  /* 0x0000005d06067211 */ /* 0x000fc600010f0eff */
[----:B------:R-:W-:Y:S04]  /*15630*/  STL [R1+0xa28], R23 ;  /* 0x000a281701007387 */ /* 0x000fe80000100800 */
[----:B------:R-:W-:Y:S04]  /*15640*/  STL [R1+0x148c], R49 ;  /* 0x00148c3101007387 */ /* 0x000fe80000100800 */
[----:B------:R-:W-:Y:S01]  /*15650*/  STL [R1+0xa38], R43 ;  /* 0x000a382b01007387 */ /* 0x000fe20000100800 */
[----:B------:R-:W-:-:S03]  /*15660*/  LEA.HI.X.SX32 R80, R44, R93, 0x1, P3 ;  /* 0x0000005d2c507211 */ /* 0x000fc600018f0eff */
[----:B------:R1:W-:Y:S01]  /*15670*/  STL [R1+0x1494], R43 ;  /* 0x0014942b01007387 */ /* 0x0003e20000100800 */
[----:B------:R-:W-:-:S03]  /*15680*/  LEA.HI.X.SX32 R52, R15, R93, 0x1, P4 ;  /* 0x0000005d0f347211 */ /* 0x000fc600020f0eff */
[----:B------:R-:W-:Y:S01]  /*15690*/  STL [R1+0xa44], R77 ;  /* 0x000a444d01007387 */ /* 0x000fe20000100800 */
[----:B------:R-:W-:-:S03]  /*156a0*/  LEA R44, P2, R55, R92, 0x1 ;  /* 0x0000005c372c7211 */ /* 0x000fc600078408ff */
[----:B------:R-:W-:Y:S01]  /*156b0*/  STL [R1+0x14b0], R77 ;  /* 0x0014b04d01007387 */ /* 0x000fe20000100800 */
[----:B------:R-:W-:-:S03]  /*156c0*/  LEA R87, P4, R37, R92, 0x1 ;  /* 0x0000005c25577211 */ /* 0x000fc600078808ff */
[----:B------:R-:W-:Y:S01]  /*156d0*/  STL [R1+0xa4c], R10 ;  /* 0x000a4c0a01007387 */ /* 0x000fe20000100800 */
[----:B------:R-:W-:-:S03]  /*156e0*/  LEA R15, P3, R32, R92, 0x1 ;  /* 0x0000005c200f7211 */ /* 0x000fc600078608ff */
[----:B------:R-:W-:Y:S01]  /*156f0*/  STL [R1+0x14b4], R10 ;  /* 0x0014b40a01007387 */ /* 0x000fe20000100800 */
[----:B------:R-:W-:-:S03]  /*15700*/  LEA.HI.X.SX32 R68, R55, R93, 0x1, P2 ;  /* 0x0000005d37447211 */ /* 0x000fc600010f0eff */
[----:B------:R-:W-:Y:S01]  /*15710*/  STL [R1+0xa40], R6 ;  /* 0x000a400601007387 */ /* 0x000fe20000100800 */
[----:B0-----:R-:W-:-:S03]  /*15720*/  LEA.HI.X.SX32 R4, R37, R93, 0x1, P4 ;  /* 0x0000005d25047211 */ /* 0x001fc600020f0eff */
        /* <DEDUP_REMOVED lines=9> */
[----:B-1----:R-:W-:-:S03]  /*157c0*/  LEA.HI.X.SX32 R43, R45, R93, 0x1, P2 ;  /* 0x0000005d2d2b7211 */ /* 0x002fc600010f0eff */
[----:B------:R-:W-:Y:S01]  /*157d0*/  STL [R1+0xa6c], R87 ;  /* 0x000a6c5701007387 */ /* 0x000fe20000100800 */
[----:B------:R-:W-:-:S03]  /*157e0*/  LEA.HI.X.SX32 R81, R11, R93, 0x1, P4 ;  /* 0x0000005d0b517211 */ /* 0x000fc600020f0eff */
[----:B------:R-:W-:Y:S01]  /*157f0*/  STL [R1+0xa64], R15 ;  /* 0x000a640f01007387 */ /* 0x000fe20000100800 */
[----:B------:R-:W-:-:S03]  /*15800*/  LEA.HI.X.SX32 R22, R28, R93, 0x1, P3 ;  /* 0x0000005d1c167211 */ /* 0x000fc600018f0eff */
[----:B------:R-:W-:Y:S01]  /*15810*/  STL [R1+0xa58], R68 ;  /* 0x000a584401007387 */ /* 0x000fe20000100800 */
[----:B------:R-:W-:-:S03]  /*15820*/  LEA R11, P2, R53, R92, 0x1 ;  /* 0x0000005c350b7211 */ /* 0x000fc600078408ff */
[----:B------:R-:W-:Y:S01]  /*15830*/  STL [R1+0xa60], R32 ;  /* 0x000a602001007387 */ /* 0x000fe20000100800 */
[----:B------:R-:W-:-:S03]  /*15840*/  LEA R28, P3, R51, R92, 0x1 ;  /* 0x0000005c331c7211 */ /* 0x000fc600078608ff */
[----:B------:R1:W-:Y:S01]  /*15850*/  STL [R1+0xa68], R4 ;  /* 0x000a680401007387 */ /* 0x0003e20000100800 */
[----:B------:R-:W-:-:S03]  /*15860*/  LEA R45, P4, R30, R92, 0x1 ;  /* 0x0000005c1e2d7211 */ /* 0x000fc600078808ff */
[----:B------:R-:W-:Y:S01]  /*15870*/  STL [R1+0xa74], R37 ;  /* 0x000a742501007387 */ /* 0x000fe20000100800 */
[----:B------:R-:W-:-:S03]  /*15880*/  LEA.HI.X.SX32 R55, R53, R93, 0x1, P2 ;  /* 0x0000005d35377211 */ /* 0x000fc600010f0eff */
[----:B------:R-:W-:Y:S01]  /*15890*/  STL [R1+0xa7c], R73 ;  /* 0x000a7c4901007387 */ /* 0x000fe20000100800 */
[----:B------:R-:W-:-:S03]  /*158a0*/  LEA.HI.X.SX32 R53, R51, R93, 0x1, P3 ;  /* 0x0000005d33357211 */ /* 0x000fc600018f0eff */
[----:B------:R-:W-:Y:S01]  /*158b0*/  STL [R1+0xa70], R43 ;  /* 0x000a702b01007387 */ /* 0x000fe20000100800 */
[----:B------:R-:W-:-:S03]  /*158c0*/  LEA.HI.X.SX32 R51, R30, R93, 0x1, P4 ;  /* 0x0000005d1e337211 */ /* 0x000fc600020f0eff */
[----:B------:R-:W-:Y:S01]  /*158d0*/  STL [R1+0xa84], R74 ;  /* 0x000a844a01007387 */ /* 0x000fe20000100800 */
[----:B------:R-:W-:-:S03]  /*158e0*/  LEA R62, P2, R46, R92, 0x1 ;  /* 0x0000005c2e3e7211 */ /* 0x000fc600078408ff */
[----:B------:R-:W-:Y:S01]  /*158f0*/  STL [R1+0xa78], R22 ;  /* 0x000a781601007387 */ /* 0x000fe20000100800 */
[----:B0-----:R-:W-:-:S03]  /*15900*/  LEA R6, P3, R3, R92, 0x1 ;  /* 0x0000005c03067211 */ /* 0x001fc600078608ff */
[----:B------:R-:W-:Y:S01]  /*15910*/  STL [R1+0xa80], R81 ;  /* 0x000a805101007387 */ /* 0x000fe20000100800 */
[----:B------:R-:W-:-:S03]  /*15920*/  LEA R30, P4, R12, R92, 0x1 ;  /* 0x0000005c0c1e7211 */ /* 0x000fc600078808ff */
[----:B------:R-:W-:Y:S01]  /*15930*/  STL [R1+0xa8c], R11 ;  /* 0x000a8c0b01007387 */ /* 0x000fe20000100800 */
[----:B------:R-:W-:-:S03]  /*15940*/  LEA.HI.X.SX32 R63, R46, R93, 0x1, P2 ;  /* 0x0000005d2e3f7211 */ /* 0x000fc600010f0eff */
        /* <DEDUP_REMOVED lines=55> */
[----:B------:R-:W-:Y:S01]  /*15cc0*/  IMAD R24, R24, UR53, RZ ;  /* 0x0000003518187c24 */ /* 0x000fe2000f8e02ff */
[-C--:B------:R-:W-:Y:S02]  /*15cd0*/  LEA R88, P3, R56, R92.reuse, 0x1 ;  /* 0x0000005c38587211 */ /* 0x080fe400078608ff */
[----:B------:R-:W-:Y:S01]  /*15ce0*/  STL [R1+0xaf8], R86 ;  /* 0x000af85601007387 */ /* 0x000fe20000100800 */
[----:B------:R-:W-:Y:S01]  /*15cf0*/  LEA R66, P4, R7, R92, 0x1 ;  /* 0x0000005c07427211 */ /* 0x000fe200078808ff */
[----:B------:R-:W-:Y:S02]  /*15d00*/  IMAD R41, R41, UR52, RZ ;  /* 0x0000003429297c24 */ /* 0x000fe4000f8e02ff */
[----:B------:R-:W-:Y:S01]  /*15d10*/  STL [R1+0xb04], R13 ;  /* 0x000b040d01007387 */ /* 0x000fe20000100800 */
[----:B------:R-:W-:-:S03]  /*15d20*/  LEA.HI.X.SX32 R85, R57, R93, 0x1, P2 ;  /* 0x0000005d39557211 */ /* 0x000fc600010f0eff */
[----:B------:R-:W-:Y:S01]  /*15d30*/  STL [R1+0xb0c], R14 ;  /* 0x000b0c0e01007387 */ /* 0x000fe20000100800 */
[----:B------:R-:W-:-:S03]  /*15d40*/  LEA.HI.X.SX32 R89, R56, R93, 0x1, P3 ;  /* 0x0000005d38597211 */ /* 0x000fc600018f0eff */
[----:B------:R-:W-:Y:S01]  /*15d50*/  STL [R1+0xb00], R5 ;  /* 0x000b000501007387 */ /* 0x000fe20000100800 */
[----:B-1----:R-:W-:-:S03]  /*15d60*/  LEA.HI.X.SX32 R4, R7, R93, 0x1, P4 ;  /* 0x0000005d07047211 */ /* 0x002fc600020f0eff */
[----:B------:R-:W-:Y:S01]  /*15d70*/  STL [R1+0xb14], R31 ;  /* 0x000b141f01007387 */ /* 0x000fe20000100800 */
[----:B------:R-:W-:-:S03]  /*15d80*/  LEA R71, P2, R54, R92, 0x1 ;  /* 0x0000005c36477211 */ /* 0x000fc600078408ff */
[----:B------:R-:W-:Y:S01]  /*15d90*/  STL [R1+0xb08], R83 ;  /* 0x000b085301007387 */ /* 0x000fe20000100800 */
[----:B------:R-:W-:-:S03]  /*15da0*/  LEA R7, P4, R24, R92, 0x1 ;  /* 0x0000005c18077211 */ /* 0x000fc600078808ff */
[----:B------:R-:W-:Y:S01]  /*15db0*/  STL [R1+0xb10], R19 ;  /* 0x000b101301007387 */ /* 0x000fe20000100800 */
[----:B------:R-:W-:-:S03]  /*15dc0*/  LEA R78, P3, R41, R92, 0x1 ;  /* 0x0000005c294e7211 */ /* 0x000fc600078608ff */
[----:B------:R-:W-:Y:S01]  /*15dd0*/  STL [R1+0xb1c], R48 ;  /* 0x000b1c3001007387 */ /* 0x000fe20000100800 */
[----:B------:R-:W-:Y:S01]  /*15de0*/  IMAD R38, R38, UR55, RZ ;  /* 0x0000003726267c24 */ /* 0x000fe2000f8e02ff */
[-C--:B------:R-:W-:Y:S02]  /*15df0*/  LEA.HI.X.SX32 R16, R54, R93.reuse, 0x1, P2 ;  /* 0x0000005d36107211 */ /* 0x080fe400010f0eff */
[----:B------:R-:W-:Y:S01]  /*15e00*/  STL [R1+0xb2c], R66 ;  /* 0x000b2c4201007387 */ /* 0x000fe20000100800 */
[----:B------:R-:W-:-:S03]  /*15e10*/  LEA.HI.X.SX32 R56, R24, R93, 0x1, P4 ;  /* 0x0000005d18387211 */ /* 0x000fc600020f0eff */
[----:B------:R-:W-:Y:S01]  /*15e20*/  STL [R1+0xb24], R88 ;  /* 0x000b245801007387 */ /* 0x000fe20000100800 */
[----:B------:R-:W-:Y:S01]  /*15e30*/  IMAD R33, R33, UR56, RZ ;  /* 0x0000003821217c24 */ /* 0x000fe2000f8e02ff */
[----:B------:R-:W-:Y:S02]  /*15e40*/  LEA.HI.X.SX32 R57, R41, R93, 0x1, P3 ;  /* 0x0000005d29397211 */ /* 0x000fe400018f0eff */
[----:B------:R-:W-:Y:S01]  /*15e50*/  STL [R1+0xb18], R85 ;  /* 0x000b185501007387 */ /* 0x000fe20000100800 */
[----:B------:R-:W-:-:S03]  /*15e60*/  LEA R24, P2, R50, R92, 0x1 ;  /* 0x0000005c32187211 */ /* 0x000fc600078408ff */
[----:B------:R-:W-:Y:S01]  /*15e70*/  STL [R1+0xb20], R89 ;  /* 0x000b205901007387 */ /* 0x000fe20000100800 */
[----:B------:R-:W-:-:S03]  /*15e80*/  LEA R41, P3, R38, R92, 0x1 ;  /* 0x0000005c26297211 */ /* 0x000fc600078608ff */
[----:B------:R-:W-:Y:S01]  /*15e90*/  STL [R1+0xb28], R4 ;  /* 0x000b280401007387 */ /* 0x000fe20000100800 */
[----:B------:R-:W-:-:S03]  /*15ea0*/  IMAD R42, R42, UR57, RZ ;  /* 0x000000392a2a7c24 */ /* 0x000fc6000f8e02ff */
[----:B------:R-:W-:Y:S01]  /*15eb0*/  STL [R1+0xb34], R71 ;  /* 0x000b344701007387 */ /* 0x000fe20000100800 */
[----:B------:R-:W-:-:S03]  /*15ec0*/  LEA.HI.X.SX32 R54, R50, R93, 0x1, P2 ;  /* 0x0000005d32367211 */ /* 0x000fc600010f0eff */
[----:B------:R-:W-:Y:S01]  /*15ed0*/  STL [R1+0xb3c], R78 ;  /* 0x000b3c4e01007387 */ /* 0x000fe20000100800 */
[----:B------:R-:W-:Y:S01]  /*15ee0*/  IMAD R25, R25, UR58, RZ ;  /* 0x0000003a19197c24 */ /* 0x000fe2000f8e02ff */
[----:B------:R-:W-:Y:S02]  /*15ef0*/  LEA R58, P4, R33, R92, 0x1 ;  /* 0x0000005c213a7211 */ /* 0x000fe400078808ff */
[----:B------:R-:W-:Y:S01]  /*15f00*/  STL [R1+0xb30], R16 ;  /* 0x000b301001007387 */ /* 0x000fe20000100800 */
[----:B------:R-:W-:-:S03]  /*15f10*/  IMAD R8, R8, UR59, RZ ;  /* 0x0000003b08087c24 */ /* 0x000fc6000f8e02ff */
        /* <DEDUP_REMOVED lines=9> */
[----:B------:R-:W-:Y:S01]  /*15fb0*/  IMAD R40, R40, UR60, RZ ;  /* 0x0000003c28287c24 */ /* 0x000fe2000f8e02ff */
[----:B------:R-:W-:Y:S02]  /*15fc0*/  LEA R50, P4, R8, R92, 0x1 ;  /* 0x0000005c08327211 */ /* 0x000fe400078808ff */
[----:B------:R-:W-:Y:S01]  /*15fd0*/  STL [R1+0xb48], R54 ;  /* 0x000b483601007387 */ /* 0x000fe20000100800 */
[----:B------:R-:W-:-:S03]  /*15fe0*/  LEA.HI.X.SX32 R65, R42, R93, 0x1, P2 ;  /* 0x0000005d2a417211 */ /* 0x000fc600010f0eff */
[----:B------:R-:W2:Y:S01]  /*15ff0*/  LDL.LU R82, [R1+0x98c] ;  /* 0x00098c0001527983 */ /* 0x000ea20000300800 */
[----:B------:R-:W-:-:S03]  /*16000*/  LEA.HI.X.SX32 R18, R25, R93, 0x1, P3 ;  /* 0x0000005d19127211 */ /* 0x000fc600018f0eff */
[----:B------:R-:W3:Y:S01]  /*16010*/  LDL.LU R26, [R1+0x988] ;  /* 0x00098800011a7983 */ /* 0x000ee20000300800 */
[----:B------:R-:W-:-:S03]  /*16020*/  IMAD R2, R2, UR63, RZ ;  /* 0x0000003f02027c24 */ /* 0x000fc6000f8e02ff */
[----:B------:R-:W-:Y:S01]  /*16030*/  STL [R1+0xb5c], R58 ;  /* 0x000b5c3a01007387 */ /* 0x000fe20000100800 */
[----:B------:R-:W-:-:S03]  /*16040*/  LEA.HI.X.SX32 R35, R8, R93, 0x1, P4 ;  /* 0x0000005d08237211 */ /* 0x000fc600020f0eff */
[----:B------:R-:W-:Y:S01]  /*16050*/  STL [R1+0xb50], R69 ;  /* 0x000b504501007387 */ /* 0x000fe20000100800 */
[----:B------:R-:W-:Y:S01]  /*16060*/  IMAD R0, R0, UR64, RZ ;  /* 0x0000004000007c24 */ /* 0x000fe2000f8e02ff */
[-C--:B------:R-:W-:Y:S02]  /*16070*/  LEA R79, P2, R40, R92.reuse, 0x1 ;  /* 0x0000005c284f7211 */ /* 0x080fe400078408ff */
        /* <DEDUP_REMOVED lines=8> */
[----:B------:R-:W-:Y:S04]  /*16100*/  STL [R1+0xb60], R65 ;  /* 0x000b604101007387 */ /* 0x000fe80000100800 */
[----:B------:R-:W-:Y:S01]  /*16110*/  STL [R1+0xb68], R18 ;  /* 0x000b681201007387 */ /* 0x000fe20000100800 */
[----:B------:R-:W-:-:S03]  /*16120*/  LEA.HI.X.SX32 R39, R39, R93, 0x1, P3 ;  /* 0x0000005d27277211 */ /* 0x000fc600018f0eff */
[----:B------:R0:W-:Y:S04]  /*16130*/  STS.U16 [R61+UR4+0xb380], R59 ;  /* 0x00b3803b3d007988 */ /* 0x0001e80008000404 */
[----:B------:R-:W-:Y:S04]  /*16140*/  STL [R1+0xb70], R35 ;  /* 0x000b702301007387 */ /* 0x000fe80000100800 */
[----:B------:R-:W-:Y:S01]  /*16150*/  STL [R1+0xb78], R79 ;  /* 0x000b784f01007387 */ /* 0x000fe20000100800 */
[----:B0-----:R-:W-:-:S03]  /*16160*/  LEA R59, P6, R0, R92, 0x1 ;  /* 0x0000005c003b7211 */ /* 0x001fc600078c08ff */
[----:B------:R-:W4:Y:S04]  /*16170*/  LDL R92, [R1+0x9ec] ;  /* 0x0009ec00015c7983 */ /* 0x000f280000100800 */
[----:B------:R-:W-:Y:S04]  /*16180*/  STL [R1+0xb7c], R8 ;  /* 0x000b7c0801007387 */ /* 0x000fe80000100800 */
[----:B------:R-:W-:Y:S01]  /*16190*/  STL [R1+0xb80], R25 ;  /* 0x000b801901007387 */ /* 0x000fe20000100800 */
[----:B------:R-:W-:-:S03]  /*161a0*/  LEA.HI.X.SX32 R20, R20, R93, 0x1, P4 ;  /* 0x0000005d14147211 */ /* 0x000fc600020f0eff */
[----:B------:R-:W-:Y:S01]  /*161b0*/  STL [R1+0xb84], R42 ;  /* 0x000b842a01007387 */ /* 0x000fe20000100800 */
[----:B------:R-:W-:-:S03]  /*161c0*/  LEA.HI.X.SX32 R67, R2, R93, 0x1, P5 ;  /* 0x0000005d02437211 */ /* 0x000fc600028f0eff */
[----:B------:R-:W-:Y:S01]  /*161d0*/  STL [R1+0x9d4], R40 ;  /* 0x0009d42801007387 */ /* 0x000fe20000100800 */
[----:B------:R-:W-:-:S03]  /*161e0*/  LEA.HI.X.SX32 R70, R0, R93, 0x1, P6 ;  /* 0x0000005d00467211 */ /* 0x000fc600030f0eff */
[----:B------:R-:W-:Y:S04]  /*161f0*/  STL [R1+0x9e4], R59 ;  /* 0x0009e43b01007387 */ /* 0x000fe80000100800 */
[----:B------:R-:W-:Y:S04]  /*16200*/  STL [R1+0x9d8], R39 ;  /* 0x0009d82701007387 */ /* 0x000fe80000100800 */
[----:B------:R-:W4:Y:S01]  /*16210*/  LDL R93, [R1+0x9e8] ;  /* 0x0009e800015d7983 */ /* 0x000f220000100800 */
[----:B------:R-:W-:-:S03]  /*16220*/  PRMT R60, RZ, 0x7610, R60 ;  /* 0x00007610ff3c7816 */ /* 0x000fc6000000003c */
[----:B------:R-:W-:Y:S04]  /*16230*/  STL [R1+0x9dc], R20 ;  /* 0x0009dc1401007387 */ /* 0x000fe80000100800 */
[----:B--2---:R0:W-:Y:S04]  /*16240*/  STS.U16 [R61+UR4+0x3780], R82 ;  /* 0x003780523d007988 */ /* 0x0041e80008000404 */
[----:B---3--:R1:W-:Y:S04]  /*16250*/  STS.U16 [R61+UR4+0xb780], R26 ;  /* 0x00b7801a3d007988 */ /* 0x0083e80008000404 */
[----:B0-----:R-:W2:Y:S04]  /*16260*/  LDL.LU R82, [R1+0x14cc] ;  /* 0x0014cc0001527983 */ /* 0x001ea80000300800 */
[----:B-1----:R-:W3:Y:S04]  /*16270*/  LDL.LU R26, [R1+0x14c8] ;  /* 0x0014c800011a7983 */ /* 0x002ee80000300800 */
[----:B------:R-:W-:Y:S04]  /*16280*/  STL [R1+0x9e0], R67 ;  /* 0x0009e04301007387 */ /* 0x000fe80000100800 */
[----:B------:R-:W-:Y:S04]  /*16290*/  STL [R1+0x9d0], R70 ;  /* 0x0009d04601007387 */ /* 0x000fe80000100800 */
[----:B----4-:R0:W4:Y:S04]  /*162a0*/  @P0 LDG.E.U16 R60, desc[UR20][R92.64] ;  /* 0x000000145c3c0981 */ /* 0x010128000c1e1500 */
[----:B------:R-:W3:Y:S04]  /*162b0*/  LDL.LU R92, [R1+0x924] ;  /* 0x00092400015c7983 */ /* 0x000ee80000300800 */
[----:B------:R-:W0:Y:S01]  /*162c0*/  LDL R93, [R1+0xa2c] ;  /* 0x000a2c00015d7983 */ /* 0x000e220000100800 */
[----:B--2---:R-:W-:-:S03]  /*162d0*/  PRMT R82, RZ, 0x7610, R82 ;  /* 0x00007610ff527816 */ /* 0x004fc60000000052 */
[----:B---3--:R0:W-:Y:S02]  /*162e0*/  STS.U16 [R61+UR4+0x3b80], R92 ;  /* 0x003b805c3d007988 */ /* 0x0081e40008000404 */
[----:B0-----:R-:W-:Y:S02]  /*162f0*/  @P0 IMAD.MOV.U32 R92, RZ, RZ, R93 ;  /* 0x000000ffff5c0224 */ /* 0x001fe400078e005d */
[----:B------:R-:W-:Y:S02]  /*16300*/  @P0 IMAD.MOV.U32 R93, RZ, RZ, R23 ;  /* 0x000000ffff5d0224 */ /* 0x000fe400078e0017 */
[----:B------:R-:W2:Y:S04]  /*16310*/  LDL.LU R23, [R1+0x14c4] ;  /* 0x0014c40001177983 */ /* 0x000ea80000300800 */
[----:B------:R0:W3:Y:S04]  /*16320*/  @P0 LDG.E.U16 R82, desc[UR20][R92.64] ;  /* 0x000000145c520981 */ /* 0x0000e8000c1e1500 */
[----:B------:R-:W2:Y:S04]  /*16330*/  LDL.LU R92, [R1+0x934] ;  /* 0x00093400015c7983 */ /* 0x000ea80000300800 */
[----:B------:R-:W3:Y:S01]  /*16340*/  LDL R93, [R1+0xa68] ;  /* 0x000a6800015d7983 */ /* 0x000ee20000100800 */
[----:B------:R-:W-:-:S03]  /*16350*/  PRMT R26, RZ, 0x7610, R26 ;  /* 0x00007610ff1a7816 */ /* 0x000fc6000000001a */
[----:B--2---:R0:W-:Y:S02]  /*16360*/  STS.U16 [R61+UR4+0xbb80], R92 ;  /* 0x00bb805c3d007988 */ /* 0x0041e40008000404 */
[----:B0-----:R-:W-:Y:S02]  /*16370*/  @P0 IMAD.MOV.U32 R92, RZ, RZ, R87 ;  /* 0x000000ffff5c0224 */ /* 0x001fe400078e0057 */
[----:B------:R-:W2:Y:S04]  /*16380*/  LDL.LU R87, [R1+0x14c0] ;  /* 0x0014c00001577983 */ /* 0x000ea80000300800 */
[----:B---3--:R0:W3:Y:S04]  /*16390*/  @P0 LDG.E.U16 R26, desc[UR20][R92.64] ;  /* 0x000000145c1a0981 */ /* 0x0080e8000c1e1500 */
[----:B------:R-:W2:Y:S01]  /*163a0*/  LDL.LU R93, [R1+0x920] ;  /* 0x00092000015d7983 */ /* 0x000ea20000300800 */
[----:B------:R-:W-:Y:S01]  /*163b0*/  PRMT R23, RZ, 0x7610, R23 ;  /* 0x00007610ff177816 */ /* 0x000fe20000000017 */
[----:B0-----:R-:W-:-:S02]  /*163c0*/  @P0 IMAD.MOV.U32 R92, RZ, RZ, R6 ;  /* 0x000000ffff5c0224 */ /* 0x001fc400078e0006 */
[----:B--2---:R0:W-:Y:S02]  /*163d0*/  STS.U16 [R61+UR4+0x3f80], R93 ;  /* 0x003f805d3d007988 */ /* 0x0041e40008000404 */
[----:B0-----:R-:W-:Y:S02]  /*163e0*/  @P0 IMAD.MOV.U32 R93, RZ, RZ, R3 ;  /* 0x000000ffff5d0224 */ /* 0x001fe400078e0003 */
[----:B------:R-:W2:Y:S04]  /*163f0*/  LDL.LU R3, [R1+0x14bc] ;  /* 0x0014bc0001037983 */ /* 0x000ea80000300800 */
[----:B------:R-:W2:Y:S04]  /*16400*/  LDL.LU R6, [R1+0x14b8] ;  /* 0x0014b80001067983 */ /* 0x000ea80000300800 */
[----:B------:R0:W2:Y:S04]  /*16410*/  @P0 LDG.E.U16 R23, desc[UR20][R92.64] ;  /* 0x000000145c170981 */ /* 0x0000a8000c1e1500 */
        /* <DEDUP_REMOVED lines=20> */
[----:B0-----:R-:W-:Y:S02]  /*16560*/  @P0 MOV R93, R18 ;  /* 0x00000012005d0202 */ /* 0x001fe40000000f00 */
[----:B------:R-:W2:Y:S04]  /*16570*/  LDL.LU R18, [R1+0x14a4] ;  /* 0x0014a40001127983 */ /* 0x000ea80000300800 */
[----:B------:R-:W2:Y:S04]  /*16580*/  LDL.LU R38, [R1+0x14a0] ;  /* 0x0014a00001267983 */ /* 0x000ea80000300800 */
[----:B------:R0:W2:Y:S04]  /*16590*/  @P0 LDG.E.U16 R0, desc[UR20][R92.64] ;  /* 0x000000145c000981 */ /* 0x0000a8000c1e1500 */
[----:B------:R-:W2:Y:S04]  /*165a0*/  LDL.LU R92, [R1+0x7f4] ;  /* 0x0007f400015c7983 */ /* 0x000ea80000300800 */
[----:B------:R-:W3:Y:S01]  /*165b0*/  LDL R93, [R1+0x9f0] ;  /* 0x0009f000015d7983 */ /* 0x000ee20000100800 */
[----:B------:R-:W-:-:S03]  /*165c0*/  PRMT R66, RZ, 0x7610, R66 ;  /* 0x00007610ff427816 */ /* 0x000fc60000000042 */
[----:B--2---:R0:W-:Y:S02]  /*165d0*/  STS.U16 [R3+UR4+0x20800], R92 ;  /* 0x0208005c03007988 */ /* 0x0041e40008000404 */
[----:B0-----:R-:W-:Y:S02]  /*165e0*/  @P0 IMAD.MOV.U32 R92, RZ, RZ, R4 ;  /* 0x000000ffff5c0224 */ /* 0x001fe400078e0004 */
[----:B------:R-:W2:Y:S04]  /*165f0*/  LDL.LU R4, [R1+0x149c] ;  /* 0x00149c0001047983 */ /* 0x000ea80000300800 */
[----:B---3--:R0:W3:Y:S04]  /*16600*/  @P0 LDG.E.U16 R66, desc[UR20][R92.64] ;  /* 0x000000145c420981 */ /* 0x0080e8000c1e1500 */
        /* <DEDUP_REMOVED lines=46> */
[----:B------:R0:W3:Y:S04]  /*168f0*/  @P0 LDG.E.U16 R72, desc[UR20][R92.64] ;  /* 0x000000145c480981 */ /* 0x0000e8000c1e1500 */
[----:B------:R-:W3:Y:S01]  /*16900*/  LDL R93, [R1+0x9f8] ;  /* 0x0009f800015d7983 */ /* 0x000ee20000100800 */
[----:B------:R-:W-:-:S02]  /*16910*/  PRMT R71, RZ, 0x7610, R71 ;  /* 0x00007610ff477816 */ /* 0x000fc40000000047 */
[----:B0-----:R-:W-:Y:S01]  /*16920*/  @P0 MOV R92, R16 ;  /* 0x00000010005c0202 */ /* 0x001fe20000000f00 */
[----:B----4-:R0:W-:Y:S04]  /*16930*/  STS.U16 [R3+UR4+0x22400], R60 ;  /* 0x0224003c03007988 */ /* 0x0101e80008000404 */
[----:B------:R1:W-:Y:S04]  /*16940*/  STS.U16 [R3+UR4+0x22800], R82 ;  /* 0x0228005203007988 */ /* 0x0003e80008000404 */
[----:B0-----:R-:W4:Y:S04]  /*16950*/  LDL.LU R60, [R1+0x146c] ;  /* 0x00146c00013c7983 */ /* 0x001f280000300800 */
[----:B------:R-:W4:Y:S04]  /*16960*/  LDL.LU R16, [R1+0x1468] ;  /* 0x0014680001107983 */ /* 0x000f280000300800 */
[----:B-1----:R-:W4:Y:S04]  /*16970*/  LDL.LU R82, [R1+0x1464] ;  /* 0x0014640001527983 */ /* 0x002f280000300800 */
[----:B------:R0:W-:Y:S01]  /*16980*/  STS.U16 [R3+UR4+0x22c00], R26 ;  /* 0x022c001a03007988 */ /* 0x0001e20008000404 */
[----:B--2---:R-:W-:-:S03]  /*16990*/  PRMT R50, RZ, 0x7610, R50 ;  /* 0x00007610ff327816 */ /* 0x004fc60000000032 */
[----:B---3--:R1:W2:Y:S02]  /*169a0*/  @P0 LDG.E.U16 R71, desc[UR20][R92.64] ;  /* 0x000000145c470981 */ /* 0x0082a4000c1e1500 */
[----:B-1----:R-:W-:Y:S02]  /*169b0*/  @P0 IMAD.MOV.U32 R92, RZ, RZ, R49 ;  /* 0x000000ffff5c0224 */ /* 0x002fe400078e0031 */
[----:B------:R-:W-:Y:S02]  /*169c0*/  @P0 IMAD.MOV.U32 R93, RZ, RZ, R43 ;  /* 0x000000ffff5d0224 */ /* 0x000fe400078e002b */
[----:B------:R-:W3:Y:S04]  /*169d0*/  LDL.LU R43, [R1+0x1460] ;  /* 0x00146000012b7983 */ /* 0x000ee80000300800 */
[----:B------:R-:W2:Y:S04]  /*169e0*/  LDL.LU R49, [R1+0x145c] ;  /* 0x00145c0001317983 */ /* 0x000ea80000300800 */
[----:B------:R1:W3:Y:S04]  /*169f0*/  @P0 LDG.E.U16 R50, desc[UR20][R92.64] ;  /* 0x000000145c320981 */ /* 0x0002e8000c1e1500 */
[----:B0-----:R-:W3:Y:S01]  /*16a00*/  LDL.LU R26, [R1+0x1458] ;  /* 0x00145800011a7983 */ /* 0x001ee20000300800 */
[----:B-1----:R-:W-:-:S02]  /*16a10*/  @P0 IMAD.MOV.U32 R93, RZ, RZ, R22 ;  /* 0x000000ffff5d0224 */ /* 0x002fc400078e0016 */
[----:B------:R-:W-:Y:S01]  /*16a20*/  @P0 IMAD.MOV.U32 R92, RZ, RZ, R73 ;  /* 0x000000ffff5c0224 */ /* 0x000fe200078e0049 */
[----:B------:R-:W3:Y:S04]  /*16a30*/  LDL.LU R22, [R1+0x1454] ;  /* 0x0014540001167983 */ /* 0x000ee80000300800 */
[----:B------:R-:W3:Y:S01]  /*16a40*/  LDL.LU R73, [R1+0x1450] ;  /* 0x0014500001497983 */ /* 0x000ee20000300800 */
[----:B----4-:R-:W-:-:S06]  /*16a50*/  PRMT R16, RZ, 0x7610, R16 ;  /* 0x00007610ff107816 */ /* 0x010fcc0000000010 */
[----:B------:R0:W4:Y:S02]  /*16a60*/  @P0 LDG.E.U16 R16, desc[UR20][R92.64] ;  /* 0x000000145c100981 */ /* 0x000124000c1e1500 */
[----:B0-----:R-:W-:Y:S02]  /*16a70*/  @P0 IMAD.MOV.U32 R92, RZ, RZ, R76 ;  /* 0x000000ffff5c0224 */ /* 0x001fe400078e004c */
[----:B------:R-:W-:Y:S01]  /*16a80*/  @P0 IMAD.MOV.U32 R93, RZ, RZ, R9 ;  /* 0x000000ffff5d0224 */ /* 0x000fe200078e0009 */
[----:B------:R0:W-:Y:S04]  /*16a90*/  STS.U16 [R3+UR4+0x23800], R2 ;  /* 0x0238000203007988 */ /* 0x0001e80008000404 */
[----:B------:R1:W-:Y:S01]  /*16aa0*/  STS.U16 [R3+UR4+0x23000], R23 ;  /* 0x0230001703007988 */ /* 0x0003e20008000404 */
[----:B0-----:R-:W-:-:S03]  /*16ab0*/  PRMT R2, RZ, 0x7610, R2 ;  /* 0x00007610ff027816 */ /* 0x001fc60000000002 */
[----:B------:R0:W-:Y:S04]  /*16ac0*/  STS.U16 [R3+UR4+0x23400], R87 ;  /* 0x0234005703007988 */ /* 0x0001e80008000404 */
[----:B-1----:R-:W4:Y:S04]  /*16ad0*/  LDL.LU R23, [R1+0x144c] ;  /* 0x00144c0001177983 */ /* 0x002f280000300800 */
[----:B------:R-:W4:Y:S04]  /*16ae0*/  LDL.LU R9, [R1+0x1448] ;  /* 0x0014480001097983 */ /* 0x000f280000300800 */
[----:B------:R-:W4:Y:S04]  /*16af0*/  LDL.LU R76, [R1+0x1444] ;  /* 0x00144400014c7983 */ /* 0x000f280000300800 */
[----:B------:R1:W-:Y:S04]  /*16b00*/  STS.U16 [R3+UR4+0x23c00], R0 ;  /* 0x023c000003007988 */ /* 0x0003e80008000404 */
[----:B0-----:R-:W4:Y:S01]  /*16b10*/  LDL.LU R87, [R1+0x1440] ;  /* 0x0014400001577983 */ /* 0x001f220000300800 */
[----:B-1----:R-:W-:-:S02]  /*16b20*/  PRMT R0, RZ, 0x7610, R0 ;  /* 0x00007610ff007816 */ /* 0x002fc40000000000 */
[----:B--2---:R-:W-:-:S06]  /*16b30*/  PRMT R49, RZ, 0x7610, R49 ;  /* 0x00007610ff317816 */ /* 0x004fcc0000000031 */
[----:B------:R0:W2:Y:S02]  /*16b40*/  @P0 LDG.E.U16 R49, desc[UR20][R92.64] ;  /* 0x000000145c310981 */ /* 0x0000a4000c1e1500 */
[----:B0-----:R-:W-:Y:S02]  /*16b50*/  @P0 IMAD.MOV.U32 R92, RZ, RZ, R47 ;  /* 0x000000ffff5c0224 */ /* 0x001fe400078e002f */
[----:B------:R-:W-:Y:S02]  /*16b60*/  @P0 IMAD.MOV.U32 R93, RZ, RZ, R86 ;  /* 0x000000ffff5d0224 */ /* 0x000fe400078e0056 */
[----:B------:R-:W2:Y:S01]  /*16b70*/  LDL.LU R86, [R1+0x143c] ;  /* 0x00143c0001567983 */ /* 0x000ea20000300800 */
[----:B---3--:R-:W-:-:S03]  /*16b80*/  PRMT R73, RZ, 0x7610, R73 ;  /* 0x00007610ff497816 */ /* 0x008fc60000000049 */
[----:B------:R-:W3:Y:S04]  /*16b90*/  LDL.LU R47, [R1+0x1438] ;  /* 0x00143800012f7983 */ /* 0x000ee80000300800 */
[----:B------:R0:W2:Y:S02]  /*16ba0*/  @P0 LDG.E.U16 R73, desc[UR20][R92.64] ;  /* 0x000000145c490981 */ /* 0x0000a4000c1e1500 */
[----:B0-----:R-:W-:Y:S02]  /*16bb0*/  @P0 IMAD.MOV.U32 R92, RZ, RZ, R78 ;  /* 0x000000ffff5c0224 */ /* 0x001fe400078e004e */
[----:B------:R-:W-:Y:S02]  /*16bc0*/  @P0 IMAD.MOV.U32 R93, RZ, RZ, R57 ;  /* 0x000000ffff5d0224 */ /* 0x000fe400078e0039 */
[----:B------:R-:W2:Y:S04]  /*16bd0*/  LDL.LU R57, [R1+0x1434] ;  /* 0x0014340001397983 */ /* 0x000ea80000300800 */
[----:B------:R0:W2:Y:S04]  /*16be0*/  @P0 LDG.E.U16 R2, desc[UR20][R92.64] ;  /* 0x000000145c020981 */ /* 0x0000a8000c1e1500 */
[----:B------:R-:W2:Y:S01]  /*16bf0*/  LDL.LU R78, [R1+0x1430] ;  /* 0x00143000014e7983 */ /* 0x000ea20000300800 */
[----:B0-----:R-:W-:-:S02]  /*16c00*/  @P0 IMAD.MOV.U32 R92, RZ, RZ, R79 ;  /* 0x000000ffff5c0224 */ /* 0x001fc400078e004f */
[----:B------:R-:W-:Y:S02]  /*16c10*/  @P0 IMAD.MOV.U32 R93, RZ, RZ, R40 ;  /* 0x000000ffff5d0224 */ /* 0x000fe400078e0028 */
[----:B------:R-:W3:Y:S04]  /*16c20*/  LDL.LU R40, [R1+0x142c] ;  /* 0x00142c0001287983 */ /* 0x000ee80000300800 */
[----:B------:R-:W3:Y:S04]  /*16c30*/  LDL.LU R79, [R1+0x1428] ;  /* 0x00142800014f7983 */ /* 0x000ee80000300800 */
[----:B------:R0:W3:Y:S04]  /*16c40*/  @P0 LDG.E.U16 R0, desc[UR20][R92.64] ;  /* 0x000000145c000981 */ /* 0x0000e8000c1e1500 */
[----:B------:R-:W3:Y:S01]  /*16c50*/  LDL.LU R93, [R1+0x854] ;  /* 0x00085400015d7983 */ /* 0x000ee20000300800 */
[----:B0-----:R-:W-:-:S02]  /*16c60*/  LOP3.LUT R92, R3, 0x10, RZ, 0x3c, !PT ;  /* 0x00000010035c7812 */ /* 0x001fc400078e3cff */
[----:B--2---:R-:W-:-:S03]  /*16c70*/  PRMT R78, RZ, 0x7610, R78 ;  /* 0x00007610ff4e7816 */ /* 0x004fc6000000004e */
[----:B---3--:R4:W-:Y:S02]  /*16c80*/  STS.U16 [R92+UR4+0x20080], R93 ;  /* 0x0200805d5c007988 */ /* 0x0089e40008000404 */
[----:B----4-:R-:W-:Y:S01]  /*16c90*/  @P0 MOV R92, R76 ;  /* 0x0000004c005c0202 */ /* 0x010fe20000000f00 */
[----:B------:R-:W-:Y:S02]  /*16ca0*/  @P0 IMAD.MOV.U32 R93, RZ, RZ, R23 ;  /* 0x000000ffff5d0224 */ /* 0x000fe400078e0017 */
[----:B------:R-:W2:Y:S04]  /*16cb0*/  LDL.LU R23, [R1+0x1424] ;  /* 0x0014240001177983 */ /* 0x000ea80000300800 */
[----:B------:R-:W3:Y:S04]  /*16cc0*/  LDL.LU R76, [R1+0x1420] ;  /* 0x00142000014c7983 */ /* 0x000ee80000300800 */
[----:B------:R0:W4:Y:S04]  /*16cd0*/  @P0 LDG.E.U16 R78, desc[UR20][R92.64] ;  /* 0x000000145c4e0981 */ /* 0x000128000c1e1500 */
[----:B------:R-:W2:Y:S01]  /*16ce0*/  LDL.LU R93, [R1+0x848] ;  /* 0x00084800015d7983 */ /* 0x000ea20000300800 */
[----:B0-----:R-:W-:-:S02]  /*16cf0*/  LOP3.LUT R92, R3, 0x10, RZ, 0x3c, !PT ;  /* 0x00000010035c7812 */ /* 0x001fc400078e3cff */
[----:B------:R-:W-:-:S03]  /*16d00*/  PRMT R79, RZ, 0x7610, R79 ;  /* 0x00007610ff4f7816 */ /* 0x000fc6000000004f */
[----:B--2---:R0:W-:Y:S02]  /*16d10*/  STS.U16 [R92+UR4+0x20480], R93 ;  /* 0x0204805d5c007988 */ /* 0x0041e40008000404 */
[----:B0-----:R-:W-:Y:S02]  /*16d20*/  @P0 IMAD.MOV.U32 R92, RZ, RZ, R77 ;  /* 0x000000ffff5c0224 */ /* 0x001fe400078e004d */
[----:B------:R-:W-:Y:S02]  /*16d30*/  @P0 IMAD.MOV.U32 R93, RZ, RZ, R6 ;  /* 0x000000ffff5d0224 */ /* 0x000fe400078e0006 */
[----:B------:R-:W2:Y:S04]  /*16d40*/  LDL.LU R6, [R1+0x141c] ;  /* 0x00141c0001067983 */ /* 0x000ea80000300800 */
[----:B------:R-:W2:Y:S04]  /*16d50*/  LDL.LU R77, [R1+0x1418] ;  /* 0x00141800014d7983 */ /* 0x000ea80000300800 */
[----:B------:R0:W2:Y:S04]  /*16d60*/  @P0 LDG.E.U16 R79, desc[UR20][R92.64] ;  /* 0x000000145c4f0981 */ /* 0x0000a8000c1e1500 */
[----:B------:R-:W2:Y:S01]  /*16d70*/  LDL.LU R93, [R1+0x834] ;  /* 0x00083400015d7983 */ /* 0x000ea20000300800 */
[----:B0-----:R-:W-:-:S02]  /*16d80*/  LOP3.LUT R92, R3, 0x10, RZ, 0x3c, !PT ;  /* 0x00000010035c7812 */ /* 0x001fc400078e3cff */
[----:B---3--:R-:W-:-:S03]  /*16d90*/  PRMT R76, RZ, 0x7610, R76 ;  /* 0x00007610ff4c7816 */ /* 0x008fc6000000004c */
[----:B--2---:R0:W-:Y:S02]  /*16da0*/  STS.U16 [R92+UR4+0x20880], R93 ;  /* 0x0208805d5c007988 */ /* 0x0041e40008000404 */
[----:B0-----:R-:W-:Y:S02]  /*16db0*/  @P0 IMAD.MOV.U32 R92, RZ, RZ, R74 ;  /* 0x000000ffff5c0224 */ /* 0x001fe400078e004a */
[----:B------:R-:W-:Y:S02]  /*16dc0*/  @P0 IMAD.MOV.U32 R93, RZ, RZ, R81 ;  /* 0x000000ffff5d0224 */ /* 0x000fe400078e0051 */
[----:B------:R-:W2:Y:S04]  /*16dd0*/  LDL.LU R81, [R1+0x1414] ;  /* 0x0014140001517983 */ /* 0x000ea80000300800 */
[----:B------:R-:W3:Y:S04]  /*16de0*/  LDL.LU R74, [R1+0x1410] ;  /* 0x00141000014a7983 */ /* 0x000ee80000300800 */
[----:B------:R0:W2:Y:S04]  /*16df0*/  @P0 LDG.E.U16 R76, desc[UR20][R92.64] ;  /* 0x000000145c4c0981 */ /* 0x0000a8000c1e1500 */
        /* <DEDUP_REMOVED lines=31> */
[----:B0-----:R-:W-:Y:S01]  /*16ff0*/  @P0 IMAD.MOV.U32 R92, RZ, RZ, R8 ;  /* 0x000000ffff5c0224 */ /* 0x001fe200078e0008 */
[----:B------:R-:W-:Y:S02]  /*17000*/  @P0 MOV R93, R39 ;  /* 0x00000027005d0202 */ /* 0x000fe40000000f00 */
        /* <DEDUP_REMOVED lines=8> */
[----:B------:R-:W-:Y:S01]  /*17090*/  @P0 IMAD.MOV.U32 R92, RZ, RZ, R9 ;  /* 0x000000ffff5c0224 */ /* 0x000fe200078e0009 */
[----:B------:R-:W2:Y:S04]  /*170a0*/  LDL.LU R22, [R1+0x13ec] ;  /* 0x0013ec0001167983 */ /* 0x000ea80000300800 */
[----:B------:R-:W2:Y:S04]  /*170b0*/  LDL.LU R9, [R1+0x13e8] ;  /* 0x0013e80001097983 */ /* 0x000ea80000300800 */
[----:B------:R0:W4:Y:S01]  /*170c0*/  @P0 LDG.E.U16 R7, desc[UR20][R92.64] ;  /* 0x000000145c070981 */ /* 0x000122000c1e1500 */
[----:B---3--:R-:W-:-:S02]  /*170d0*/  PRMT R8, RZ, 0x7610, R8 ;  /* 0x00007610ff087816 */ /* 0x008fc40000000008 */
[----:B0-----:R-:W-:Y:S01]  /*170e0*/  LOP3.LUT R93, R3, 0x10, RZ, 0x3c, !PT ;  /* 0x00000010035d7812 */ /* 0x001fe200078e3cff */
[----:B------:R-:W-:-:S04]  /*170f0*/  @P0 IMAD.MOV.U32 R92, RZ, RZ, R10 ;  /* 0x000000ffff5c0224 */ /* 0x000fc800078e000a */
[----:B------:R0:W-:Y:S04]  /*17100*/  STS.U16 [R93+UR4+0x22080], R5 ;  /* 0x022080055d007988 */ /* 0x0001e80008000404 */
[----:B0-----:R-:W3:Y:S01]  /*17110*/  LDL.LU R5, [R1+0x13e4] ;  /* 0x0013e40001057983 */ /* 0x001ee20000300800 */
[----:B------:R-:W-:-:S03]  /*17120*/  @P0 IMAD.MOV.U32 R93, RZ, RZ, R80 ;  /* 0x000000ffff5d0224 */ /* 0x000fc600078e0050 */
[----:B------:R-:W3:Y:S04]  /*17130*/  LDL.LU R80, [R1+0x13e0] ;  /* 0x0013e00001507983 */ /* 0x000ee80000300800 */
[----:B------:R-:W3:Y:S04]  /*17140*/  LDL.LU R10, [R1+0x13dc] ;  /* 0x0013dc00010a7983 */ /* 0x000ee80000300800 */
[----:B------:R0:W4:Y:S02]  /*17150*/  @P0 LDG.E.U16 R8, desc[UR20][R92.64] ;  /* 0x000000145c080981 */ /* 0x000124000c1e1500 */
[----:B0-----:R-:W-:Y:S01]  /*17160*/  LOP3.LUT R93, R3, 0x10, RZ, 0x3c, !PT ;  /* 0x00000010035d7812 */ /* 0x001fe200078e3cff */
[----:B------:R-:W-:-:S04]  /*17170*/  @P0 IMAD.MOV.U32 R92, RZ, RZ, R11 ;  /* 0x000000ffff5c0224 */ /* 0x000fc800078e000b */
[----:B------:R0:W-:Y:S04]  /*17180*/  STS.U16 [R93+UR4+0x22480], R66 ;  /* 0x022480425d007988 */ /* 0x0001e80008000404 */
[----:B0-----:R-:W4:Y:S01]  /*17190*/  LDL.LU R66, [R1+0x13d8] ;  /* 0x0013d80001427983 */ /* 0x001f220000300800 */
[----:B------:R-:W-:-:S03]  /*171a0*/  @P0 IMAD.MOV.U32 R93, RZ, RZ, R55 ;  /* 0x000000ffff5d0224 */ /* 0x000fc600078e0037 */
[----:B------:R-:W4:Y:S04]  /*171b0*/  LDL.LU R55, [R1+0x13d4] ;  /* 0x0013d40001377983 */ /* 0x000f280000300800 */
[----:B------:R-:W4:Y:S01]  /*171c0*/  LDL.LU R11, [R1+0x13d0] ;  /* 0x0013d000010b7983 */ /* 0x000f220000300800 */
[----:B--2---:R-:W-:-:S06]  /*171d0*/  PRMT R9, RZ, 0x7610, R9 ;  /* 0x00007610ff097816 */ /* 0x004fcc0000000009 */
[----:B------:R0:W2:Y:S02]  /*171e0*/  @P0 LDG.E.U16 R9, desc[UR20][R92.64] ;  /* 0x000000145c090981 */ /* 0x0000a4000c1e1500 */
[----:B0-----:R-:W-:Y:S01]  /*171f0*/  LOP3.LUT R93, R3, 0x10, RZ, 0x3c, !PT ;  /* 0x00000010035d7812 */ /* 0x001fe200078e3cff */
[----:B------:R-:W-:-:S04]  /*17200*/  @P0 IMAD.MOV.U32 R92, RZ, RZ, R12 ;  /* 0x000000ffff5c0224 */ /* 0x000fc800078e000c */
[----:B------:R0:W-:Y:S04]  /*17210*/  STS.U16 [R93+UR4+0x22880], R38 ;  /* 0x022880265d007988 */ /* 0x0001e80008000404 */
[----:B0-----:R-:W2:Y:S01]  /*17220*/  LDL.LU R38, [R1+0x13cc] ;  /* 0x0013cc0001267983 */ /* 0x001ea20000300800 */
[----:B------:R-:W-:-:S03]  /*17230*/  @P0 IMAD.MOV.U32 R93, RZ, RZ, R21 ;  /* 0x000000ffff5d0224 */ /* 0x000fc600078e0015 */
[----:B------:R-:W2:Y:S04]  /*17240*/  LDL.LU R21, [R1+0x13c8] ;  /* 0x0013c80001157983 */ /* 0x000ea80000300800 */
[----:B------:R-:W2:Y:S01]  /*17250*/  LDL.LU R12, [R1+0x13c4] ;  /* 0x0013c400010c7983 */ /* 0x000ea20000300800 */
[----:B---3--:R-:W-:-:S06]  /*17260*/  PRMT R10, RZ, 0x7610, R10 ;  /* 0x00007610ff0a7816 */ /* 0x008fcc000000000a */
[----:B------:R0:W3:Y:S02]  /*17270*/  @P0 LDG.E.U16 R10, desc[UR20][R92.64] ;  /* 0x000000145c0a0981 */ /* 0x0000e4000c1e1500 */
[----:B0-----:R-:W-:Y:S01]  /*17280*/  LOP3.LUT R93, R3, 0x10, RZ, 0x3c, !PT ;  /* 0x00000010035d7812 */ /* 0x001fe200078e3cff */
[----:B------:R-:W-:-:S04]  /*17290*/  @P0 IMAD.MOV.U32 R92, RZ, RZ, R14 ;  /* 0x000000ffff5c0224 */ /* 0x000fc800078e000e */
[----:B------:R0:W-:Y:S04]  /*172a0*/  STS.U16 [R93+UR4+0x22c80], R4 ;  /* 0x022c80045d007988 */ /* 0x0001e80008000404 */
[----:B0-----:R-:W3:Y:S01]  /*172b0*/  LDL.LU R4, [R1+0x13c0] ;  /* 0x0013c00001047983 */ /* 0x001ee20000300800 */
[----:B------:R-:W-:Y:S01]  /*172c0*/  @P0 IMAD.MOV.U32 R93, RZ, RZ, R83 ;  /* 0x000000ffff5d0224 */ /* 0x000fe200078e0053 */
[----:B----4-:R-:W-:Y:S02]  /*172d0*/  PRMT R11, RZ, 0x7610, R11 ;  /* 0x00007610ff0b7816 */ /* 0x010fe4000000000b */
[----:B------:R-:W4:Y:S04]  /*172e0*/  LDL.LU R83, [R1+0x13bc] ;  /* 0x0013bc0001537983 */ /* 0x000f280000300800 */
        /* <DEDUP_REMOVED lines=11> */
[----:B0-----:R-:W-:Y:S02]  /*173a0*/  LOP3.LUT R93, R3, 0x10, RZ, 0x3c, !PT ;  /* 0x00000010035d7812 */ /* 0x001fe400078e3cff */
[----:B------:R-:W-:-:S03]  /*173b0*/  @P0 MOV R92, R25 ;  /* 0x00000019005c0202 */ /* 0x000fc60000000f00 */
        /* <DEDUP_REMOVED lines=9> */
[----:B------:R0:W-:Y:S02]  /*17450*/  STS.U16 [R93+UR4+0x23880], R30 ;  /* 0x0238801e5d007988 */ /* 0x0001e40008000404 */
[----:B0-----:R-:W-:Y:S02]  /*17460*/  @P0 IMAD.MOV.U32 R93, RZ, RZ, R82 ;  /* 0x000000ffff5d0224 */ /* 0x001fe400078e0052 */
[----:B------:R-:W3:Y:S04]  /*17470*/  LDL.LU R30, [R1+0x139c] ;  /* 0x00139c00011e7983 */ /* 0x000ee80000300800 */
[----:B------:R-:W3:Y:S01]  /*17480*/  LDL.LU R82, [R1+0x1398] ;  /* 0x0013980001527983 */ /* 0x000ee20000300800 */
[----:B----4-:R-:W-:-:S03]  /*17490*/  PRMT R24, RZ, 0x7610, R24 ;  /* 0x00007610ff187816 */ /* 0x010fc60000000018 */
[----:B------:R-:W4:Y:S04]  /*174a0*/  LDL.LU R26, [R1+0x1394] ;  /* 0x00139400011a7983 */ /* 0x000f280000300800 */
[----:B------:R0:W3:Y:S02]  /*174b0*/  @P0 LDG.E.U16 R24, desc[UR20][R92.64] ;  /* 0x000000145c180981 */ /* 0x0000e4000c1e1500 */
[----:B0-----:R-:W-:Y:S01]  /*174c0*/  LOP3.LUT R93, R3, 0x10, RZ, 0x3c, !PT ;  /* 0x00000010035d7812 */ /* 0x001fe200078e3cff */
[----:B------:R-:W-:-:S04]  /*174d0*/  @P0 IMAD.MOV.U32 R92, RZ, RZ, R27 ;  /* 0x000000ffff5c0224 */ /* 0x000fc800078e001b */
[----:B------:R0:W-:Y:S02]  /*174e0*/  STS.U16 [R93+UR4+0x23c80], R72 ;  /* 0x023c80485d007988 */ /* 0x0001e40008000404 */
[----:B0-----:R-:W-:Y:S02]  /*174f0*/  @P0 IMAD.MOV.U32 R93, RZ, RZ, R52 ;  /* 0x000000ffff5d0224 */ /* 0x001fe400078e0034 */
[----:B------:R-:W3:Y:S04]  /*17500*/  LDL.LU R52, [R1+0x1390] ;  /* 0x0013900001347983 */ /* 0x000ee80000300800 */
[----:B------:R-:W3:Y:S01]  /*17510*/  LDL.LU R27, [R1+0x138c] ;  /* 0x00138c00011b7983 */ /* 0x000ee20000300800 */
[----:B--2---:R-:W-:-:S06]  /*17520*/  PRMT R25, RZ, 0x7610, R25 ;  /* 0x00007610ff197816 */ /* 0x004fcc0000000019 */
[----:B------:R0:W2:Y:S04]  /*17530*/  @P0 LDG.E.U16 R25, desc[UR20][R92.64] ;  /* 0x000000145c190981 */ /* 0x0000a8000c1e1500 */
[----:B------:R-:W2:Y:S01]  /*17540*/  LDL.LU R93, [R1+0x894] ;  /* 0x00089400015d7983 */ /* 0x000ea20000300800 */
[----:B------:R-:W-:Y:S01]  /*17550*/  LOP3.LUT R72, R3, 0x20, RZ, 0x3c, !PT ;  /* 0x0000002003487812 */ /* 0x000fe200078e3cff */
[----:B0-----:R-:W-:Y:S01]  /*17560*/  @P0 IMAD.MOV.U32 R92, RZ, RZ, R28 ;  /* 0x000000ffff5c0224 */ /* 0x001fe200078e001c */
[----:B----4-:R-:W-:-:S03]  /*17570*/  PRMT R26, RZ, 0x7610, R26 ;  /* 0x00007610ff1a7816 */ /* 0x010fc6000000001a */
[----:B--2---:R0:W-:Y:S02]  /*17580*/  STS.U16 [R72+UR4+0x20100], R93 ;  /* 0x0201005d48007988 */ /* 0x0041e40008000404 */
[----:B0-----:R-:W-:Y:S02]  /*17590*/  @P0 IMAD.MOV.U32 R93, RZ, RZ, R53 ;  /* 0x000000ffff5d0224 */ /* 0x001fe400078e0035 */
[----:B------:R-:W2:Y:S04]  /*175a0*/  LDL.LU R53, [R1+0x1388] ;  /* 0x0013880001357983 */ /* 0x000ea80000300800 */
[----:B------:R-:W4:Y:S04]  /*175b0*/  LDL.LU R28, [R1+0x1384] ;  /* 0x00138400011c7983 */ /* 0x000f280000300800 */
[----:B------:R0:W2:Y:S04]  /*175c0*/  @P0 LDG.E.U16 R26, desc[UR20][R92.64] ;  /* 0x000000145c1a0981 */ /* 0x0000a8000c1e1500 */
[----:B------:R-:W2:Y:S01]  /*175d0*/  LDL.LU R93, [R1+0x884] ;  /* 0x00088400015d7983 */ /* 0x000ea20000300800 */
[----:B---3--:R-:W-:Y:S01]  /*175e0*/  PRMT R27, RZ, 0x7610, R27 ;  /* 0x00007610ff1b7816 */ /* 0x008fe2000000001b */
[----:B0-----:R-:W-:-:S02]  /*175f0*/  @P0 IMAD.MOV.U32 R92, RZ, RZ, R29 ;  /* 0x000000ffff5c0224 */ /* 0x001fc400078e001d */
[----:B--2---:R0:W-:Y:S02]  /*17600*/  STS.U16 [R72+UR4+0x20500], R93 ;  /* 0x0205005d48007988 */ /* 0x0041e40008000404 */
[----:B0-----:R-:W-:Y:S02]  /*17610*/  @P0 IMAD.MOV.U32 R93, RZ, RZ, R36 ;  /* 0x000000ffff5d0224 */ /* 0x001fe400078e0024 */
[----:B------:R-:W2:Y:S04]  /*17620*/  LDL.LU R36, [R1+0x1380] ;  /* 0x0013800001247983 */ /* 0x000ea80000300800 */
[----:B------:R-:W3:Y:S04]  /*17630*/  LDL.LU R29, [R1+0x137c] ;  /* 0x00137c00011d7983 */ /* 0x000ee80000300800 */
[----:B------:R0:W2:Y:S04]  /*17640*/  @P0 LDG.E.U16 R27, desc[UR20][R92.64] ;  /* 0x000000145c1b0981 */ /* 0x0000a8000c1e1500 */
[----:B------:R-:W2:Y:S01]  /*17650*/  LDL.LU R93, [R1+0x870] ;  /* 0x00087000015d7983 */ /* 0x000ea20000300800 */
[----:B----4-:R-:W-:Y:S01]  /*17660*/  PRMT R28, RZ, 0x7610, R28 ;  /* 0x00007610ff1c7816 */ /* 0x010fe2000000001c */
[----:B0-----:R-:W-:-:S02]  /*17670*/  @P0 IMAD.MOV.U32 R92, RZ, RZ, R31 ;  /* 0x000000ffff5c0224 */ /* 0x001fc400078e001f */
        /* <DEDUP_REMOVED lines=9> */
[----:B0-----:R-:W-:Y:S02]  /*17710*/  @P0 MOV R93, R69 ;  /* 0x00000045005d0202 */ /* 0x001fe40000000f00 */
[----:B------:R-:W2:Y:S04]  /*17720*/  LDL.LU R69, [R1+0x1370] ;  /* 0x0013700001457983 */ /* 0x000ea80000300800 */
[----:B------:R-:W3:Y:S04]  /*17730*/  LDL.LU R41, [R1+0x136c] ;  /* 0x00136c0001297983 */ /* 0x000ee80000300800 */
[----:B------:R0:W2:Y:S04]  /*17740*/  @P0 LDG.E.U16 R29, desc[UR20][R92.64] ;  /* 0x000000145c1d0981 */ /* 0x0000a8000c1e1500 */
[----:B------:R-:W2:Y:S01]  /*17750*/  LDL.LU R93, [R1+0x850] ;  /* 0x00085000015d7983 */ /* 0x000ea20000300800 */
[----:B----4-:R-:W-:Y:S01]  /*17760*/  PRMT R31, RZ, 0x7610, R31 ;  /* 0x00007610ff1f7816 */ /* 0x010fe2000000001f */
[----:B0-----:R-:W-:-:S02]  /*17770*/  @P0 IMAD.MOV.U32 R92, RZ, RZ, R42 ;  /* 0x000000ffff5c0224 */ /* 0x001fc400078e002a */
[----:B--2---:R0:W-:Y:S04]  /*17780*/  STS.U16 [R72+UR4+0x21100], R93 ;  /* 0x0211005d48007988 */ /* 0x0041e80008000404 */
[----:B------:R1:W-:Y:S01]  /*17790*/  STS.U16 [R72+UR4+0x21500], R52 ;  /* 0x0215003448007988 */ /* 0x0003e20008000404 */
[----:B0-----:R-:W-:-:S03]  /*177a0*/  @P0 IMAD.MOV.U32 R93, RZ, RZ, R67 ;  /* 0x000000ffff5d0224 */ /* 0x001fc600078e0043 */
[----:B------:R-:W2:Y:S04]  /*177b0*/  LDL.LU R67, [R1+0x1368] ;  /* 0x0013680001437983 */ /* 0x000ea80000300800 */
[----:B------:R-:W4:Y:S04]  /*177c0*/  LDL.LU R42, [R1+0x1364] ;  /* 0x00136400012a7983 */ /* 0x000f280000300800 */
[----:B------:R0:W2:Y:S04]  /*177d0*/  @P0 LDG.E.U16 R31, desc[UR20][R92.64] ;  /* 0x000000145c1f0981 */ /* 0x0000a8000c1e1500 */
[----:B-1----:R-:W2:Y:S01]  /*177e0*/  LDL.LU R52, [R1+0x1360] ;  /* 0x0013600001347983 */ /* 0x002ea20000300800 */
[----:B0-----:R-:W-:-:S02]  /*177f0*/  @P0 IMAD.MOV.U32 R93, RZ, RZ, R35 ;  /* 0x000000ffff5d0224 */ /* 0x001fc400078e0023 */
[----:B------:R-:W-:Y:S01]  /*17800*/  @P0 IMAD.MOV.U32 R92, RZ, RZ, R43 ;  /* 0x000000ffff5c0224 */ /* 0x000fe200078e002b */
[----:B------:R-:W2:Y:S04]  /*17810*/  LDL.LU R35, [R1+0x135c] ;  /* 0x00135c0001237983 */ /* 0x000ea80000300800 */
[----:B------:R-:W2:Y:S01]  /*17820*/  LDL.LU R43, [R1+0x1358] ;  /* 0x00135800012b7983 */ /* 0x000ea20000300800 */
[----:B---3--:R-:W-:-:S03]  /*17830*/  PRMT R41, RZ, 0x7610, R41 ;  /* 0x00007610ff297816 */ /* 0x008fc60000000029 */
[----:B------:R0:W-:Y:S04]  /*17840*/  STS.U16 [R72+UR4+0x21900], R18 ;  /* 0x0219001248007988 */ /* 0x0001e80008000404 */
[----:B------:R1:W3:Y:S04]  /*17850*/  @P0 LDG.E.U16 R41, desc[UR20][R92.64] ;  /* 0x000000145c290981 */ /* 0x0002e8000c1e1500 */
[----:B0-----:R-:W3:Y:S01]  /*17860*/  LDL.LU R18, [R1+0x1354] ;  /* 0x0013540001127983 */ /* 0x001ee20000300800 */
[----:B-1----:R-:W-:Y:S02]  /*17870*/  @P0 IMAD.MOV.U32 R93, RZ, RZ, R68 ;  /* 0x000000ffff5d0224 */ /* 0x002fe400078e0044 */
[----:B------:R-:W-:Y:S01]  /*17880*/  @P0 IMAD.MOV.U32 R92, RZ, RZ, R44 ;  /* 0x000000ffff5c0224 */ /* 0x000fe200078e002c */
[----:B------:R-:W3:Y:S04]  /*17890*/  LDL.LU R68, [R1+0x1350] ;  /* 0x0013500001447983 */ /* 0x000ee80000300800 */
[----:B------:R-:W3:Y:S04]  /*178a0*/  LDL.LU R44, [R1+0x134c] ;  /* 0x00134c00012c7983 */ /* 0x000ee80000300800 */
[----:B------:R0:W-:Y:S04]  /*178b0*/  STS.U16 [R72+UR4+0x21d00], R66 ;  /* 0x021d004248007988 */ /* 0x0001e80008000404 */
[----:B------:R1:W-:Y:S04]  /*178c0*/  STS.U16 [R72+UR4+0x22100], R34 ;  /* 0x0221002248007988 */ /* 0x0003e80008000404 */
[----:B0-----:R-:W3:Y:S01]  /*178d0*/  LDL.LU R66, [R1+0x1348] ;  /* 0x0013480001427983 */ /* 0x001ee20000300800 */
[----:B----4-:R-:W-:-:S06]  /*178e0*/  PRMT R42, RZ, 0x7610, R42 ;  /* 0x00007610ff2a7816 */ /* 0x010fcc000000002a */
[----:B------:R0:W4:Y:S02]  /*178f0*/  @P0 LDG.E.U16 R42, desc[UR20][R92.64] ;  /* 0x000000145c2a0981 */ /* 0x000124000c1e1500 */
[----:B0-----:R-:W-:Y:S02]  /*17900*/  @P0 IMAD.MOV.U32 R92, RZ, RZ, R45 ;  /* 0x000000ffff5c0224 */ /* 0x001fe400078e002d */
[----:B------:R-:W-:Y:S02]  /*17910*/  @P0 IMAD.MOV.U32 R93, RZ, RZ, R51 ;  /* 0x000000ffff5d0224 */ /* 0x000fe400078e0033 */
[----:B------:R-:W4:Y:S01]  /*17920*/  LDL.LU R51, [R1+0x1344] ;  /* 0x0013440001337983 */ /* 0x000f220000300800 */
[----:B--2---:R-:W-:-:S03]  /*17930*/  PRMT R43, RZ, 0x7610, R43 ;  /* 0x00007610ff2b7816 */ /* 0x004fc6000000002b */
[----:B------:R-:W2:Y:S04]  /*17940*/  LDL.LU R45, [R1+0x1340] ;  /* 0x00134000012d7983 */ /* 0x000ea80000300800 */
[----:B------:R0:W4:Y:S04]  /*17950*/  @P0 LDG.E.U16 R43, desc[UR20][R92.64] ;  /* 0x000000145c2b0981 */ /* 0x000128000c1e1500 */
[----:B-1----:R-:W4:Y:S01]  /*17960*/  LDL.LU R34, [R1+0x133c] ;  /* 0x00133c0001227983 */ /* 0x002f220000300800 */
[----:B0-----:R-:W-:Y:S02]  /*17970*/  @P0 IMAD.MOV.U32 R93, RZ, RZ, R17 ;  /* 0x000000ffff5d0224 */ /* 0x001fe400078e0011 */
[----:B------:R-:W-:Y:S01]  /*17980*/  @P0 IMAD.MOV.U32 R92, RZ, RZ, R46 ;  /* 0x000000ffff5c0224 */ /* 0x000fe200078e002e */
[----:B------:R-:W4:Y:S04]  /*17990*/  LDL.LU R17, [R1+0x1338] ;  /* 0x0013380001117983 */ /* 0x000f280000300800 */
[----:B------:R-:W4:Y:S01]  /*179a0*/  LDL.LU R46, [R1+0x1334] ;  /* 0x00133400012e7983 */ /* 0x000f220000300800 */
        /* <DEDUP_REMOVED lines=11> */
[----:B--2---:R-:W-:-:S06]  /*17a60*/  PRMT R45, RZ, 0x7610, R45 ;  /* 0x00007610ff2d7816 */ /* 0x004fcc000000002d */
[----:B------:R0:W2:Y:S02]  /*17a70*/  @P0 LDG.E.U16 R45, desc[UR20][R92.64] ;  /* 0x000000145c2d0981 */ /* 0x0000a4000c1e1500 */
[----:B0-----:R-:W-:Y:S01]  /*17a80*/  @P0 MOV R92, R58 ;  /* 0x0000003a005c0202 */ /* 0x001fe20000000f00 */
[----:B------:R-:W-:Y:S02]  /*17a90*/  @P0 IMAD.MOV.U32 R93, RZ, RZ, R33 ;  /* 0x000000ffff5d0224 */ /* 0x000fe400078e0021 */
[----:B------:R-:W2:Y:S01]  /*17aa0*/  LDL.LU R33, [R1+0x1320] ;  /* 0x0013200001217983 */ /* 0x000ea20000300800 */
[----:B----4-:R-:W-:-:S03]  /*17ab0*/  PRMT R46, RZ, 0x7610, R46 ;  /* 0x00007610ff2e7816 */ /* 0x010fc6000000002e */
[----:B------:R-:W4:Y:S04]  /*17ac0*/  LDL.LU R58, [R1+0x131c] ;  /* 0x00131c00013a7983 */ /* 0x000f280000300800 */
[----:B------:R0:W2:Y:S04]  /*17ad0*/  @P0 LDG.E.U16 R46, desc[UR20][R92.64] ;  /* 0x000000145c2e0981 */ /* 0x0000a8000c1e1500 */
[----:B-1----:R-:W2:Y:S01]  /*17ae0*/  LDL.LU R16, [R1+0x1318] ;  /* 0x0013180001107983 */ /* 0x002ea20000300800 */
[----:B0-----:R-:W-:Y:S02]  /*17af0*/  @P0 IMAD.MOV.U32 R93, RZ, RZ, R70 ;  /* 0x000000ffff5d0224 */ /* 0x001fe400078e0046 */
[----:B------:R-:W-:Y:S01]  /*17b00*/  @P0 IMAD.MOV.U32 R92, RZ, RZ, R59 ;  /* 0x000000ffff5c0224 */ /* 0x000fe200078e003b */
[----:B------:R-:W2:Y:S04]  /*17b10*/  LDL.LU R70, [R1+0x1314] ;  /* 0x0013140001467983 */ /* 0x000ea80000300800 */
[----:B------:R-:W2:Y:S01]  /*17b20*/  LDL.LU R59, [R1+0x1310] ;  /* 0x00131000013b7983 */ /* 0x000ea20000300800 */
[----:B---3--:R-:W-:-:S06]  /*17b30*/  PRMT R48, RZ, 0x7610, R48 ;  /* 0x00007610ff307816 */ /* 0x008fcc0000000030 */
[----:B------:R0:W3:Y:S02]  /*17b40*/  @P0 LDG.E.U16 R48, desc[UR20][R92.64] ;  /* 0x000000145c300981 */ /* 0x0000e4000c1e1500 */
[----:B0-----:R-:W0:Y:S01]  /*17b50*/  S2R R93, SR_TID.X ;  /* 0x00000000005d7919 */ /* 0x001e220000002100 */
[----:B------:R-:W-:Y:S01]  /*17b60*/  @P0 IMAD.MOV.U32 R92, RZ, RZ, R60 ;  /* 0x000000ffff5c0224 */ /* 0x000fe200078e003c */
[----:B------:R1:W-:Y:S04]  /*17b70*/  STS.U16 [R72+UR4+0x23100], R49 ;  /* 0x0231003148007988 */ /* 0x0003e80008000404 */
[----:B------:R0:W-:Y:S02]  /*17b80*/  STS.U16 [R72+UR4+0x23500], R73 ;  /* 0x0235004948007988 */ /* 0x0001e40008000404 */
[----:B0-----:R-:W-:-:S04]  /*17b90*/  SHF.R.U32.HI R93, RZ, 0x5, R93 ;  /* 0x00000005ff5d7819 */ /* 0x001fc8000001165d */
[----:B------:R-:W-:Y:S01]  /*17ba0*/  ISETP.NE.U32.AND P2, PT, R93, RZ, PT ;  /* 0x000000ff5d00720c */ /* 0x000fe20003f45070 */
[----:B------:R-:W-:Y:S02]  /*17bb0*/  @P0 IMAD.MOV.U32 R93, RZ, RZ, R84 ;  /* 0x000000ffff5d0224 */ /* 0x000fe400078e0054 */
[----:B------:R-:W3:Y:S04]  /*17bc0*/  LDL.LU R84, [R1+0x130c] ;  /* 0x00130c0001547983 */ /* 0x000ee80000300800 */
[----:B------:R-:W3:Y:S04]  /*17bd0*/  LDL.LU R60, [R1+0x1308] ;  /* 0x00130800013c7983 */ /* 0x000ee80000300800 */
[----:B-1----:R-:W3:Y:S01]  /*17be0*/  LDL.LU R49, [R1+0x1304] ;  /* 0x0013040001317983 */ /* 0x002ee20000300800 */
[----:B----4-:R-:W-:-:S06]  /*17bf0*/  PRMT R58, RZ, 0x7610, R58 ;  /* 0x00007610ff3a7816 */ /* 0x010fcc000000003a */
[----:B------:R0:W4:Y:S02]  /*17c00*/  @P0 LDG.E.U16 R58, desc[UR20][R92.64] ;  /* 0x000000145c3a0981 */ /* 0x000124000c1e1500 */
[----:B0-----:R-:W-:Y:S02]  /*17c10*/  @P0 IMAD.MOV.U32 R92, RZ, RZ, R15 ;  /* 0x000000ffff5c0224 */ /* 0x001fe400078e000f */
[----:B------:R-:W-:Y:S02]  /*17c20*/  @P0 IMAD.MOV.U32 R93, RZ, RZ, R32 ;  /* 0x000000ffff5d0224 */ /* 0x000fe400078e0020 */
[----:B------:R-:W4:Y:S01]  /*17c30*/  LDL.LU R32, [R1+0x1300] ;  /* 0x0013000001207983 */ /* 0x000f220000300800 */
[----:B--2---:R-:W-:-:S03]  /*17c40*/  PRMT R59, RZ, 0x7610, R59 ;  /* 0x00007610ff3b7816 */ /* 0x004fc6000000003b */
[----:B------:R-:W2:Y:S04]  /*17c50*/  LDL.LU R15, [R1+0x12fc] ;  /* 0x0012fc00010f7983 */ /* 0x000ea80000300800 */
[----:B------:R0:W2:Y:S04]  /*17c60*/  @P0 LDG.E.U16 R59, desc[UR20][R92.64] ;  /* 0x000000145c3b0981 */ /* 0x0000a8000c1e1500 */
[----:B------:R-:W2:Y:S01]  /*17c70*/  LDL.LU R73, [R1+0x12f8] ;  /* 0x0012f80001497983 */ /* 0x000ea20000300800 */
[----:B0-----:R-:W-:-:S03]  /*17c80*/  @P0 IMAD.MOV.U32 R93, RZ, RZ, R63 ;  /* 0x000000ffff5d0224 */ /* 0x001fc600078e003f */
[----:B------:R-:W2:Y:S01]  /*17c90*/  LDL.LU R63, [R1+0x12f4] ;  /* 0x0012f400013f7983 */ /* 0x000ea20000300800 */
[----:B------:R-:W-:-:S03]  /*17ca0*/  @P0 IMAD.MOV.U32 R92, RZ, RZ, R62 ;  /* 0x000000ffff5c0224 */ /* 0x000fc600078e003e */
[----:B------:R0:W-:Y:S04]  /*17cb0*/  STS.U16 [R72+UR4+0x23900], R2 ;  /* 0x0239000248007988 */ /* 0x0001e80008000404 */
[----:B------:R1:W-:Y:S04]  /*17cc0*/  STS.U16 [R72+UR4+0x23d00], R0 ;  /* 0x023d000048007988 */ /* 0x0003e80008000404 */
[----:B------:R-:W5:Y:S01]  /*17cd0*/  LDL.LU R62, [R1+0x12f0] ;  /* 0x0012f000013e7983 */ /* 0x000f620000300800 */
[----:B0-----:R-:W-:Y:S02]  /*17ce0*/  PRMT R2, RZ, 0x7610, R2 ;  /* 0x00007610ff027816 */ /* 0x001fe40000000002 */
[----:B-1----:R-:W-:-:S02]  /*17cf0*/  LOP3.LUT R72, R3, 0x30, RZ, 0x3c, !PT ;  /* 0x0000003003487812 */ /* 0x002fc400078e3cff */
[----:B------:R-:W-:Y:S02]  /*17d00*/  PRMT R0, RZ, 0x7610, R0 ;  /* 0x00007610ff007816 */ /* 0x000fe40000000000 */
[----:B------:R-:W4:Y:S04]  /*17d10*/  @P0 LDG.E.U16 R2, desc[UR20][R64.64] ;  /* 0x0000001440020981 */ /* 0x000f28000c1e1500 */
[----:B------:R-:W4:Y:S01]  /*17d20*/  @P0 LDG.E.U16 R0, desc[UR20][R86.64] ;  /* 0x0000001456000981 */ /* 0x000f22000c1e1500 */
[----:B---3--:R-:W-:-:S06]  /*17d30*/  PRMT R60, RZ, 0x7610, R60 ;  /* 0x00007610ff3c7816 */ /* 0x008fcc000000003c */
[----:B------:R0:W3:Y:S02]  /*17d40*/  @P0 LDG.E.U16 R60, desc[UR20][R92.64] ;  /* 0x000000145c3c0981 */ /* 0x0000e4000c1e1500 */
[----:B0-----:R-:W-:Y:S02]  /*17d50*/  PRMT R93, RZ, 0x7610, R93 ;  /* 0x00007610ff5d7816 */ /* 0x001fe4000000005d */
[----:B------:R-:W-:-:S04]  /*17d60*/  PRMT R92, RZ, 0x7610, R92 ;  /* 0x00007610ff5c7816 */ /* 0x000fc8000000005c */
[----:B------:R-:W3:Y:S04]  /*17d70*/  @P0 LDG.E.U16 R93, desc[UR20][R90.64] ;  /* 0x000000145a5d0981 */ /* 0x000ee8000c1e1500 */
[----:B------:R-:W3:Y:S04]  /*17d80*/  @P0 LDG.E.U16 R92, desc[UR20][R88.64] ;  /* 0x00000014585c0981 */ /* 0x000ee8000c1e1500 */
[----:B------:R0:W5:Y:S04]  /*17d90*/  LDL.LU.64 R90, [R1+0x12e8] ;  /* 0x0012e800015a7983 */ /* 0x0001680000300a00 */
[----:B------:R0:W5:Y:S04]  /*17da0*/  LDL.LU.64 R88, [R1+0x12e0] ;  /* 0x0012e00001587983 */ /* 0x0001680000300a00 */
[----:B--2---:R1:W-:Y:S04]  /*17db0*/  STS.U16 [R72+UR4+0x20180], R63 ;  /* 0x0201803f48007988 */ /* 0x0043e80008000404 */
[----:B------:R2:W-:Y:S04]  /*17dc0*/  STS.U16 [R72+UR4+0x20580], R84 ;  /* 0x0205805448007988 */ /* 0x0005e80008000404 */
[----:B-1----:R0:W5:Y:S04]  /*17dd0*/  LDL.LU R63, [R1+0x12d8] ;  /* 0x0012d800013f7983 */ /* 0x0021680000300800 */
[----:B------:R0:W5:Y:S04]  /*17de0*/  LDL.LU.64 R64, [R1+0x12d0] ;  /* 0x0012d00001407983 */ /* 0x0001680000300a00 */
[----:B--2---:R0:W5:Y:S04]  /*17df0*/  LDL.LU R84, [R1+0x12c8] ;  /* 0x0012c80001547983 */ /* 0x0041680000300800 */
[----:B------:R0:W5:Y:S04]  /*17e00*/  LDL.LU.64 R86, [R1+0x12c0] ;  /* 0x0012c00001567983 */ /* 0x0001680000300a00 */
[----:B------:R1:W-:Y:S04]  /*17e10*/  STS.U16 [R72+UR4+0x20980], R85 ;  /* 0x0209805548007988 */ /* 0x0003e80008000404 */
[----:B------:R2:W-:Y:S04]  /*17e20*/  STS.U16 [R72+UR4+0x20d80], R66 ;  /* 0x020d804248007988 */ /* 0x0005e80008000404 */
[----:B------:R0:W-:Y:S04]  /*17e30*/  STS.U16 [R72+UR4+0x21180], R67 ;  /* 0x0211804348007988 */ /* 0x0001e80008000404 */
[----:B-1----:R1:W5:Y:S04]  /*17e40*/  LDL.LU R85, [R1+0x12bc] ;  /* 0x0012bc0001557983 */ /* 0x0023680000300800 */
[----:B--2---:R-:W2:Y:S04]  /*17e50*/  LDL.LU R66, [R1+0x12b8] ;  /* 0x0012b80001427983 */ /* 0x004ea80000300800 */
[----:B0-----:R-:W2:Y:S04]  /*17e60*/  LDL.LU R67, [R1+0x12b4] ;  /* 0x0012b40001437983 */ /* 0x001ea80000300800 */
[----:B------:R0:W-:Y:S04]  /*17e70*/  STS.U16 [R72+UR4+0x21580], R82 ;  /* 0x0215805248007988 */ /* 0x0001e80008000404 */
[----:B------:R1:W-:Y:S04]  /*17e80*/  STS.U16 [R72+UR4+0x21980], R83 ;  /* 0x0219805348007988 */ /* 0x0003e80008000404 */
[----:B------:R3:W-:Y:S04]  /*17e90*/  STS.U16 [R72+UR4+0x21d80], R80 ;  /* 0x021d805048007988 */ /* 0x0007e80008000404 */
[----:B0-----:R0:W5:Y:S04]  /*17ea0*/  LDL.LU R82, [R1+0x12b0] ;  /* 0x0012b00001527983 */ /* 0x0011680000300800 */
[----:B-1----:R0:W5:Y:S04]  /*17eb0*/  LDL.LU R83, [R1+0x12ac] ;  /* 0x0012ac0001537983 */ /* 0x0021680000300800 */
[----:B---3--:R0:W5:Y:S04]  /*17ec0*/  LDL.LU R80, [R1+0x12a8] ;  /* 0x0012a80001507983 */ /* 0x0081680000300800 */
[----:B------:R1:W-:Y:S04]  /*17ed0*/  STS.U16 [R72+UR4+0x22180], R81 ;  /* 0x0221805148007988 */ /* 0x0003e80008000404 */
[----:B------:R3:W-:Y:S04]  /*17ee0*/  STS.U16 [R72+UR4+0x22580], R78 ;  /* 0x0225804e48007988 */ /* 0x0007e80008000404 */
[----:B------:R0:W-:Y:S04]  /*17ef0*/  STS.U16 [R72+UR4+0x22980], R79 ;  /* 0x0229804f48007988 */ /* 0x0001e80008000404 */
[----:B-1----:R1:W5:Y:S04]  /*17f00*/  LDL.LU R81, [R1+0x12a4] ;  /* 0x0012a40001517983 */ /* 0x0023680000300800 */
[----:B---3--:R1:W5:Y:S04]  /*17f10*/  LDL.LU R78, [R1+0x12a0] ;  /* 0x0012a000014e7983 */ /* 0x0083680000300800 */
[----:B0-----:R1:W5:Y:S04]  /*17f20*/  LDL.LU R79, [R1+0x129c] ;  /* 0x00129c00014f7983 */ /* 0x0013680000300800 */
[----:B------:R0:W-:Y:S04]  /*17f30*/  STS.U16 [R72+UR4+0x22d80], R76 ;  /* 0x022d804c48007988 */ /* 0x0001e80008000404 */
[----:B------:R3:W-:Y:S04]  /*17f40*/  STS.U16 [R72+UR4+0x23180], R77 ;  /* 0x0231804d48007988 */ /* 0x0007e80008000404 */
[----:B------:R1:W-:Y:S04]  /*17f50*/  STS.U16 [R72+UR4+0x23580], R74 ;  /* 0x0235804a48007988 */ /* 0x0003e80008000404 */
[----:B0-----:R0:W5:Y:S04]  /*17f60*/  LDL.LU R76, [R1+0x1298] ;  /* 0x00129800014c7983 */ /* 0x0011680000300800 */
[----:B---3--:R0:W5:Y:S04]  /*17f70*/  LDL.LU R77, [R1+0x1294] ;  /* 0x00129400014d7983 */ /* 0x0081680000300800 */
[----:B-1----:R0:W5:Y:S04]  /*17f80*/  LDL.LU R74, [R1+0x1290] ;  /* 0x00129000014a7983 */ /* 0x0021680000300800 */
[----:B------:R1:W-:Y:S04]  /*17f90*/  STS.U16 [R72+UR4+0x23980], R75 ;  /* 0x0239804b48007988 */ /* 0x0003e80008000404 */
[----:B------:R3:W-:Y:S04]  /*17fa0*/  STS.U16 [R72+UR4+0x23d80], R13 ;  /* 0x023d800d48007988 */ /* 0x0007e80008000404 */
[----:B-1----:R0:W5:Y:S04]  /*17fb0*/  LDL.LU R75, [R1+0x128c] ;  /* 0x00128c00014b7983 */ /* 0x0021680000300800 */
[----:B---3--:R0:W5:Y:S04]  /*17fc0*/  LDL.LU R72, [R1+0x1288] ;  /* 0x0012880001487983 */ /* 0x0081680000300800 */
[----:B------:R-:W3:Y:S04]  /*17fd0*/  LDL.LU R13, [R1+0x1284] ;  /* 0x00128400010d7983 */ /* 0x000ee80000300800 */
[----:B---3--:R1:W-:Y:S04]  /*17fe0*/  STS.U16 [R13+UR4+0x20200], R73 ;  /* 0x020200490d007988 */ /* 0x0083e80008000404 */
        /* <DEDUP_REMOVED lines=10> */
[----:B-1----:R-:W3:Y:S04]  /*18090*/  LDL.LU R30, [R1+0x126c] ;  /* 0x00126c00011e7983 */ /* 0x002ee80000300800 */
[----:B------:R1:W-:Y:S04]  /*180a0*/  STS.U16 [R13+UR4+0x21a00], R4 ;  /* 0x021a00040d007988 */ /* 0x0003e80008000404 */
        /* <DEDUP_REMOVED lines=9> */
[----:B-1----:R1:W5:Y:S04]  /*18140*/  LDL.LU R4, [R1+0x1268] ;  /* 0x0012680001047983 */ /* 0x0023680000300800 */
[----:B0-----:R1:W5:Y:S04]  /*18150*/  LDL.LU R5, [R1+0x1264] ;  /* 0x0012640001057983 */ /* 0x0013680000300800 */
[----:B------:R1:W5:Y:S04]  /*18160*/  LDL.LU R6, [R1+0x1260] ;  /* 0x0012600001067983 */ /* 0x0003680000300800 */
[----:B------:R1:W5:Y:S04]  /*18170*/  LDL.LU R7, [R1+0x125c] ;  /* 0x00125c0001077983 */ /* 0x0003680000300800 */
[----:B------:R1:W5:Y:S04]  /*18180*/  LDL.LU R8, [R1+0x1258] ;  /* 0x0012580001087983 */ /* 0x0003680000300800 */
[----:B------:R1:W5:Y:S04]  /*18190*/  LDL.LU R9, [R1+0x1254] ;  /* 0x0012540001097983 */ /* 0x0003680000300800 */
[----:B------:R1:W5:Y:S04]  /*181a0*/  LDL.LU R10, [R1+0x1250] ;  /* 0x00125000010a7983 */ /* 0x0003680000300800 */
[----:B------:R1:W5:Y:S04]  /*181b0*/  LDL.LU R11, [R1+0x124c] ;  /* 0x00124c00010b7983 */ /* 0x0003680000300800 */
[----:B------:R1:W5:Y:S04]  /*181c0*/  LDL.LU R12, [R1+0x1248] ;  /* 0x00124800010c7983 */ /* 0x0003680000300800 */
[----:B--2---:R1:W5:Y:S04]  /*181d0*/  LDL.LU R13, [R1+0x1244] ;  /* 0x00124400010d7983 */ /* 0x0043680000300800 */
[----:B------:R1:W5:Y:S01]  /*181e0*/  LDL.LU R14, [R1+0x1240] ;  /* 0x00124000010e7983 */ /* 0x0003620000300800 */
[----:B------:R-:W-:-:S02]  /*181f0*/  UIADD3 UR7, UPT, UPT, UR4, 0x10000, URZ ;  /* 0x0001000004077890 */ /* 0x000fc4000fffe0ff */
[----:B------:R-:W-:Y:S02]  /*18200*/  UIADD3 UR9, UPT, UPT, UR4, 0x28000, URZ ;  /* 0x0002800004097890 */ /* 0x000fe4000fffe0ff */
[----:B------:R-:W-:Y:S02]  /*18210*/  USHF.R.U32.HI UR7, URZ, 0x4, UR7 ;  /* 0x00000004ff077899 */ /* 0x000fe40008011607 */
[----:B------:R-:W-:Y:S02]  /*18220*/  USHF.R.U32.HI UR9, URZ, 0x4, UR9 ;  /* 0x00000004ff097899 */ /* 0x000fe40008011609 */
[----:B------:R-:W-:Y:S02]  /*18230*/  USGXT.U32 UR7, UR7, 0xe ;  /* 0x0000000e0707789a */ /* 0x000fe40008000000 */
[----:B------:R-:W-:Y:S02]  /*18240*/  USGXT.U32 UR10, UR9, 0xe ;  /* 0x0000000e090a789a */ /* 0x000fe40008000000 */
[----:B------:R-:W-:-:S02]  /*18250*/  UIADD3 UR12, UP1, UPT, UR7, 0x4000080, URZ ;  /* 0x04000080070c7890 */ /* 0x000fc4000ff3e0ff */
[----:B------:R-:W-:Y:S01]  /*18260*/  UIADD3 UR14, UP2, UPT, UR10, 0x2, URZ ;  /* 0x000000020a0e7890 */ /* 0x000fe2000ff5e0ff */
[----:B------:R-:W-:Y:S01]  /*18270*/  UMOV UR13, URZ ;  /* 0x000000ff000d7c82 */ /* 0x000fe20008000000 */
[----:B------:R-:W-:Y:S01]  /*18280*/  UMOV UR15, URZ ;  /* 0x000000ff000f7c82 */ /* 0x000fe20008000000 */
[----:B------:R-:W-:Y:S02]  /*18290*/  UIADD3.X UR13, UPT, UPT, UR13, 0x40004040, URZ, UP1, !UPT ;  /* 0x400040400d0d7890 */ /* 0x000fe40008ffe4ff */
[----:B------:R-:W-:Y:S01]  /*182a0*/  UIADD3.X UR15, UPT, UPT, UR15, 0x40004040, URZ, UP2, !UPT ;  /* 0x400040400f0f7890 */ /* 0x000fe200097fe4ff */
[----:B---3--:R0:W-:Y:S04]  /*182b0*/  STS.U16 [R30+UR4+0x20280], R15 ;  /* 0x0202800f1e007988 */ /* 0x0081e80008000404 */
        /* <DEDUP_REMOVED lines=44> */
[----:B0-----:R1:W5:Y:S04]  /*18580*/  LDL.LU R15, [R1+0x123c] ;  /* 0x00123c00010f7983 */ /* 0x0013680000300800 */
[----:B--2---:R1:W5:Y:S01]  /*18590*/  LDL.LU R16, [R1+0x1238] ;  /* 0x0012380001107983 */ /* 0x0043620000300800 */
[----:B---3--:R-:W-:-:S03]  /*185a0*/  LOP3.LUT R93, R3, 0x70, RZ, 0x3c, !PT ;  /* 0x00000070035d7812 */ /* 0x008fc600078e3cff */
[----:B------:R1:W5:Y:S04]  /*185b0*/  LDL.LU R17, [R1+0x1234] ;  /* 0x0012340001117983 */ /* 0x0003680000300800 */
[----:B------:R0:W-:Y:S04]  /*185c0*/  STS.U16 [R93+UR4+0x23780], R92 ;  /* 0x0237805c5d007988 */ /* 0x0001e80008000404 */
[----:B------:R1:W5:Y:S04]  /*185d0*/  LDL.LU R18, [R1+0x1230] ;  /* 0x0012300001127983 */ /* 0x0003680000300800 */
[----:B------:R1:W5:Y:S01]  /*185e0*/  LDL.LU R19, [R1+0x122c] ;  /* 0x00122c0001137983 */ /* 0x0003620000300800 */
[----:B0-----:R-:W0:Y:S03]  /*185f0*/  LDC R93, c[0x0][0x3a0] ;  /* 0x0000e800ff5d7b82 */ /* 0x001e260000000800 */
[----:B------:R1:W5:Y:S04]  /*18600*/  LDL.LU R20, [R1+0x1228] ;  /* 0x0012280001147983 */ /* 0x0003680000300800 */
[----:B------:R1:W5:Y:S01]  /*18610*/  LDL.LU R21, [R1+0x1224] ;  /* 0x0012240001157983 */ /* 0x0003620000300800 */
[----:B------:R-:W2:Y:S03]  /*18620*/  LDC R92, c[0x0][0x3a0] ;  /* 0x0000e800ff5c7b82 */ /* 0x000ea60000000800 */
[----:B------:R1:W5:Y:S04]  /*18630*/  LDL.LU R22, [R1+0x1220] ;  /* 0x0012200001167983 */ /* 0x0003680000300800 */
[----:B------:R1:W5:Y:S04]  /*18640*/  LDL.LU R23, [R1+0x121c] ;  /* 0x00121c0001177983 */ /* 0x0003680000300800 */
[----:B------:R1:W5:Y:S04]  /*18650*/  LDL.LU R24, [R1+0x1218] ;  /* 0x0012180001187983 */ /* 0x0003680000300800 */
[----:B------:R1:W5:Y:S01]  /*18660*/  LDL.LU R25, [R1+0x1214] ;  /* 0x0012140001197983 */ /* 0x0003620000300800 */
[----:B0-----:R-:W-:-:S03]  /*18670*/  VIADD R93, R93, 0x7f ;  /* 0x0000007f5d5d7836 */ /* 0x001fc60000000000 */
[----:B------:R1:W5:Y:S02]  /*18680*/  LDL.LU R26, [R1+0x1210] ;  /* 0x00121000011a7983 */ /* 0x0003640000300800 */
[----:B------:R-:W-:Y:S02]  /*18690*/  SHF.R.S32.HI R93, RZ, 0x1f, R93 ;  /* 0x0000001fff5d7819 */ /* 0x000fe4000001145d */
[----:B------:R1:W5:Y:S01]  /*186a0*/  LDL.LU R27, [R1+0x120c] ;  /* 0x00120c00011b7983 */ /* 0x0003620000300800 */
[----:B--2---:R-:W-:-:S03]  /*186b0*/  VIADD R92, R92, 0x7f ;  /* 0x0000007f5c5c7836 */ /* 0x004fc60000000000 */
[----:B------:R1:W5:Y:S04]  /*186c0*/  LDL.LU R28, [R1+0x1208] ;  /* 0x00120800011c7983 */ /* 0x0003680000300800 */
[----:B------:R1:W5:Y:S01]  /*186d0*/  LDL.LU R29, [R1+0x1204] ;  /* 0x00120400011d7983 */ /* 0x0003620000300800 */
[----:B------:R-:W-:-:S03]  /*186e0*/  LEA.HI R92, R93, R92, RZ, 0x7 ;  /* 0x0000005c5d5c7211 */ /* 0x000fc600078f38ff */
[----:B------:R1:W5:Y:S01]  /*186f0*/  LDL.LU R30, [R1+0x1200] ;  /* 0x00120000011e7983 */ /* 0x0003620000300800 */
[----:B------:R-:W-:-:S03]  /*18700*/  LOP3.LUT R93, R3, 0x70, RZ, 0x3c, !PT ;  /* 0x00000070035d7812 */ /* 0x000fc600078e3cff */
[----:B------:R1:W5:Y:S04]  /*18710*/  LDL.LU R31, [R1+0x11fc] ;  /* 0x0011fc00011f7983 */ /* 0x0003680000300800 */
[----:B------:R1:W5:Y:S04]  /*18720*/  LDL.LU R32, [R1+0x11f8] ;  /* 0x0011f80001207983 */ /* 0x0003680000300800 */
[----:B------:R1:W5:Y:S04]  /*18730*/  LDL.LU R33, [R1+0x11f4] ;  /* 0x0011f40001217983 */ /* 0x0003680000300800 */
[----:B------:R1:W5:Y:S04]  /*18740*/  LDL.LU R34, [R1+0x11f0] ;  /* 0x0011f00001227983 */ /* 0x0003680000300800 */
[----:B------:R1:W5:Y:S04]  /*18750*/  LDL.LU R35, [R1+0x11ec] ;  /* 0x0011ec0001237983 */ /* 0x0003680000300800 */
[----:B------:R1:W5:Y:S04]  /*18760*/  LDL.LU R36, [R1+0x11e8] ;  /* 0x0011e80001247983 */ /* 0x0003680000300800 */
[----:B------:R1:W5:Y:S04]  /*18770*/  LDL.LU R37, [R1+0x11e4] ;  /* 0x0011e40001257983 */ /* 0x0003680000300800 */
[----:B------:R0:W-:Y:S04]  /*18780*/  STS.U16 [R93+UR4+0x23b80], R2 ;  /* 0x023b80025d007988 */ /* 0x0001e80008000404 */
[----:B------:R1:W5:Y:S04]  /*18790*/  LDL.LU R38, [R1+0x11e0] ;  /* 0x0011e00001267983 */ /* 0x0003680000300800 */
[----:B------:R1:W5:Y:S01]  /*187a0*/  LDL.LU R39, [R1+0x11dc] ;  /* 0x0011dc0001277983 */ /* 0x0003620000300800 */
[----:B0-----:R-:W0:Y:S03]  /*187b0*/  LDC R93, c[0x0][0x3a0] ;  /* 0x0000e800ff5d7b82 */ /* 0x001e260000000800 */
[----:B------:R1:W5:Y:S04]  /*187c0*/  LDL.LU R40, [R1+0x11d8] ;  /* 0x0011d80001287983 */ /* 0x0003680000300800 */
[----:B------:R1:W5:Y:S04]  /*187d0*/  LDL.LU R41, [R1+0x11d4] ;  /* 0x0011d40001297983 */ /* 0x0003680000300800 */
[----:B------:R1:W5:Y:S01]  /*187e0*/  LDL.LU R42, [R1+0x11d0] ;  /* 0x0011d000012a7983 */ /* 0x0003620000300800 */
[----:B------:R-:W-:-:S03]  /*187f0*/  SHF.R.S32.HI R2, RZ, 0x7, R92 ;  /* 0x00000007ff027819 */ /* 0x000fc6000001145c */
        /* <DEDUP_REMOVED lines=14> */
[----:B--2---:R-:W-:-:S03]  /*188e0*/  VIMNMX R0, PT, PT, R2, 0x1, !PT ;  /* 0x0000000102007848 */ /* 0x004fc60007fe0100 */
[----:B------:R1:W5:Y:S01]  /*188f0*/  LDL.LU R55, [R1+0x119c] ;  /* 0x00119c0001377983 */ /* 0x0003620000300800 */
[----:B------:R-:W-:Y:S01]  /*18900*/  IADD3 R0, PT, PT, R0, -0x1, RZ ;  /* 0xffffffff00007810 */ /* 0x000fe20007ffe0ff */
[----:B------:R2:W-:Y:S06]  /*18910*/  MEMBAR.ALL.CTA ;  /* 0x0000000000007992 */ /* 0x0005ec0000008000 */
[----:B--2---:R-:W2:Y:S04]  /*18920*/  FENCE.VIEW.ASYNC.S ;  /* 0x00000000000073c6 */ /* 0x004ea80000000000 */
[----:B------:R1:W5:Y:S04]  /*18930*/  LDL.LU R56, [R1+0x1198] ;  /* 0x0011980001387983 */ /* 0x0003680000300800 */
[----:B------:R1:W5:Y:S04]  /*18940*/  LDL.LU R57, [R1+0x1194] ;  /* 0x0011940001397983 */ /* 0x0003680000300800 */
[----:B------:R1:W5:Y:S01]  /*18950*/  LDL.LU R58, [R1+0x1190] ;  /* 0x00119000013a7983 */ /* 0x0003620000300800 */
[----:B0-----:R-:W-:-:S03]  /*18960*/  VIADD R93, R93, 0x7f ;  /* 0x0000007f5d5d7836 */ /* 0x001fc60000000000 */
[----:B------:R1:W5:Y:S04]  /*18970*/  LDL.LU R59, [R1+0x118c] ;  /* 0x00118c00013b7983 */ /* 0x0003680000300800 */
[----:B------:R1:W5:Y:S04]  /*18980*/  LDL.LU R60, [R1+0x1188] ;  /* 0x00118800013c7983 */ /* 0x0003680000300800 */
[----:B------:R1:W5:Y:S04]  /*18990*/  LDL.LU R61, [R1+0x1184] ;  /* 0x00118400013d7983 */ /* 0x0003680000300800 */
[----:B------:R1:W-:Y:S01]  /*189a0*/  STL [R1+0x1180], R0 ;  /* 0x0011800001007387 */ /* 0x0003e20000100800 */
[----:B--2---:R-:W-:Y:S01]  /*189b0*/  BAR.SYNC.DEFER_BLOCKING 0x0 ;  /* 0x0000000000007b1d */ /* 0x004fe20000010000 */
[----:B------:R-:W-:Y:S01]  /*189c0*/  ISETP.LT.OR P0, PT, R93, 0x80, P2 ;  /* 0x000000805d00780c */ /* 0x000fe20001701670 */
[----:B------:R-:W-:Y:S01]  /*189d0*/  IMAD.SHL.U32 R2, R67, 0x80, RZ ;  /* 0x0000008043027824 */ /* 0x000fe200078e00ff */
[----:B------:R-:W-:Y:S01]  /*189e0*/  ISETP.NE.U32.AND P3, PT, R0, RZ, PT ;  /* 0x000000ff0000720c */ /* 0x000fe20003f65070 */
[----:B------:R-:W-:-:S10]  /*189f0*/  IMAD.SHL.U32 R67, R66, 0x80, RZ ;  /* 0x0000008042437824 */ /* 0x000fd400078e00ff */
[----:B-1----:R-:W-:Y:S05]  /*18a00*/  @P0 BRA `(.L_x_6) ;  /* 0x00000004007c0947 */ /* 0x002fea0003800000 */
[----:B------:R-:W-:Y:S02]  /*18a10*/  USHF.R.U32.HI UR58, URZ, 0x4, UR4 ;  /* 0x00000004ff3a7899 */ /* 0x000fe40008011604 */
[----:B------:R-:W-:Y:S02]  /*18a20*/  UIADD3 UR11, UPT, UPT, UR4, 0x20000, URZ ;  /* 0x00020000040b7890 */ /* 0x000fe4000fffe0ff */
[----:B------:R-:W-:Y:S02]  /*18a30*/  USGXT.U32 UR58, UR58, 0xe ;  /* 0x0000000e3a3a789a */ /* 0x000fe40008000000 */
[----:B------:R-:W-:Y:S02]  /*18a40*/  USHF.R.U32.HI UR11, URZ, 0x4, UR11 ;  /* 0x00000004ff0b7899 */ /* 0x000fe4000801160b */
[----:B------:R-:W-:Y:S02]  /*18a50*/  UIADD3 UR28, UP1, UPT, UR58, 0x4000080, URZ ;  /* 0x040000803a1c7890 */ /* 0x000fe4000ff3e0ff */
[----:B------:R-:W-:Y:S01]  /*18a60*/  USGXT.U32 UR16, UR11, 0xe ;  /* 0x0000000e0b10789a */ /* 0x000fe20008000000 */
[----:B------:R-:W-:Y:S01]  /*18a70*/  UMOV UR9, URZ ;  /* 0x000000ff00097c82 */ /* 0x000fe20008000000 */
[----:B------:R-:W-:Y:S01]  /*18a80*/  UMOV UR56, UR8 ;  /* 0x0000000800387c82 */ /* 0x000fe20008000000 */
[----:B------:R-:W-:-:S02]  /*18a90*/  UIADD3.X UR29, UPT, UPT, UR9, 0x40004040, URZ, UP1, !UPT ;  /* 0x40004040091d7890 */ /* 0x000fc40008ffe4ff */
[----:B------:R-:W-:Y:S01]  /*18aa0*/  UIADD3 UR18, UP1, UPT, UR16, 0x2, URZ ;  /* 0x0000000210127890 */ /* 0x000fe2000ff3e0ff */
[----:B------:R-:W-:Y:S01]  /*18ab0*/  UMOV UR57, URZ ;  /* 0x000000ff00397c82 */ /* 0x000fe20008000000 */
[----:B------:R-:W-:Y:S01]  /*18ac0*/  UMOV UR17, URZ ;  /* 0x000000ff00117c82 */ /* 0x000fe20008000000 */
[----:B------:R-:W-:Y:S01]  /*18ad0*/  UMOV UR9, UR56 ;  /* 0x0000003800097c82 */ /* 0x000fe20008000000 */
[----:B------:R-:W-:Y:S02]  /*18ae0*/  UIADD3.X UR19, UPT, UPT, UR17, 0x40004040, URZ, UP1, !UPT ;  /* 0x4000404011137890 */ /* 0x000fe40008ffe4ff */
[----:B------:R-:W-:Y:S02]  /*18af0*/  ULOP3.LUT UR56, UR58, 0x4000000, URZ, 0xfc, !UPT ;  /* 0x040000003a387892 */ /* 0x000fe4000f8efcff */
[----:B------:R-:W-:Y:S02]  /*18b00*/  UIADD3.64 UR58, UPT, UPT, UR28, 0x80, URZ ;  /* 0x000000801c3a7897 */ /* 0x000fe4000fffe0ff */
[----:B------:R-:W-:-:S02]  /*18b10*/  UIADD3.64 UR64, UPT, UPT, UR18, 0x2, URZ ;  /* 0x0000000212407897 */ /* 0x000fc4000fffe0ff */
[----:B------:R-:W-:Y:S02]  /*18b20*/  UIADD3.64 UR60, UPT, UPT, UR28, 0x100, URZ ;  /* 0x000001001c3c7897 */ /* 0x000fe4000fffe0ff */
[----:B------:R-:W-:Y:S01]  /*18b30*/  UIADD3.64 UR68, UPT, UPT, UR18, 0x4, URZ ;  /* 0x0000000412447897 */ /* 0x000fe2000fffe0ff */
[----:B------:R-:W-:Y:S01]  /*18b40*/  UMOV UR46, 0x0 ;  /* 0x00000000002e7882 */ /* 0x000fe20000000000 */
[----:B------:R-:W-:Y:S01]  /*18b50*/  UMOV UR47, 0x8208490 ;  /* 0x08208490002f7882 */ /* 0x000fe20000000000 */
[----:B------:R-:W-:Y:S01]  /*18b60*/  UMOV UR17, 0x40004040 ;  /* 0x4000404000117882 */ /* 0x000fe20000000000 */
[----:B------:R-:W-:Y:S01]  /*18b70*/  UMOV UR57, 0x40004040 ;  /* 0x4000404000397882 */ /* 0x000fe20000000000 */
[----:B------:R-:W-:Y:S01]  /*18b80*/  UMOV UR40, 0x0 ;  /* 0x0000000000287882 */ /* 0x000fe20000000000 */
[----:B------:R0:W-:Y:S01]  /*18b90*/  UTCHMMA gdesc[UR56], gdesc[UR16], tmem[UR5], tmem[UR46], idesc[UR47], !UPT ;  /* 0x00ff2e10380075ea */ /* 0x0001e2000f800005 */
[----:B------:R-:W-:Y:S01]  /*18ba0*/  UMOV UR41, 0x8208490 ;  /* 0x0820849000297882 */ /* 0x000fe20000000000 */
[----:B------:R-:W-:-:S02]  /*18bb0*/  UIADD3.64 UR62, UPT, UPT, UR28, 0x180, URZ ;  /* 0x000001801c3e7897 */ /* 0x000fc4000fffe0ff */
[----:B------:R1:W-:Y:S01]  /*18bc0*/  UTCHMMA gdesc[UR28], gdesc[UR18], tmem[UR5], tmem[UR40], idesc[UR41], UPT ;  /* 0x00ff28121c0075ea */ /* 0x0003e2000b800005 */
[----:B------:R-:W-:Y:S01]  /*18bd0*/  UMOV UR32, 0x0 ;  /* 0x0000000000207882 */ /* 0x000fe20000000000 */
[----:B------:R-:W-:Y:S01]  /*18be0*/  UMOV UR33, 0x8208490 ;  /* 0x0820849000217882 */ /* 0x000fe20000000000 */
[----:B------:R-:W-:Y:S01]  /*18bf0*/  UMOV UR44, 0x0 ;  /* 0x00000000002c7882 */ /* 0x000fe20000000000 */
[----:B------:R-:W-:Y:S01]  /*18c00*/  UMOV UR45, 0x8208490 ;  /* 0x08208490002d7882 */ /* 0x000fe20000000000 */
[----:B------:R2:W-:Y:S01]  /*18c10*/  UTCHMMA gdesc[UR58], gdesc[UR64], tmem[UR5], tmem[UR32], idesc[UR33], UPT ;  /* 0x00ff20403a0075ea */ /* 0x0005e2000b800005 */
[----:B------:R-:W-:Y:S01]  /*18c20*/  UIADD3.64 UR66, UPT, UPT, UR28, 0x200, URZ ;  /* 0x000002001c427897 */ /* 0x000fe2000fffe0ff */
[----:B------:R3:W-:Y:S01]  /*18c30*/  UTCHMMA gdesc[UR60], gdesc[UR68], tmem[UR5], tmem[UR44], idesc[UR45], UPT ;  /* 0x00ff2c443c0075ea */ /* 0x0007e2000b800005 */
[----:B0-----:R-:W-:Y:S02]  /*18c40*/  UIADD3.64 UR56, UPT, UPT, UR18, 0x3fe, URZ ;  /* 0x000003fe12387897 */ /* 0x001fe4000fffe0ff */
[----:B------:R-:W-:Y:S01]  /*18c50*/  UIADD3.64 UR46, UPT, UPT, UR28, 0x280, URZ ;  /* 0x000002801c2e7897 */ /* 0x000fe2000fffe0ff */
[----:B------:R-:W-:Y:S01]  /*18c60*/  UMOV UR54, 0x0 ;  /* 0x0000000000367882 */ /* 0x000fe20000000000 */
[----:B------:R-:W-:Y:S01]  /*18c70*/  UMOV UR55, 0x8208490 ;  /* 0x0820849000377882 */ /* 0x000fe20000000000 */
[----:B-1----:R-:W-:-:S02]  /*18c80*/  UIADD3.64 UR40, UPT, UPT, UR28, 0x300, URZ ;  /* 0x000003001c287897 */ /* 0x002fc4000fffe0ff */
[----:B--2---:R-:W-:Y:S02]  /*18c90*/  UIADD3.64 UR58, UPT, UPT, UR18, 0x400, URZ ;  /* 0x00000400123a7897 */ /* 0x004fe4000fffe0ff */
[----:B------:R0:W-:Y:S01]  /*18ca0*/  UTCHMMA gdesc[UR62], gdesc[UR56], tmem[UR5], tmem[UR54], idesc[UR55], UPT ;  /* 0x00ff36383e0075ea */ /* 0x0001e2000b800005 */
[----:B---3--:R-:W-:Y:S01]  /*18cb0*/  UIADD3.64 UR60, UPT, UPT, UR18, 0x402, URZ ;  /* 0x00000402123c7897 */ /* 0x008fe2000fffe0ff */
[----:B------:R-:W-:Y:S01]  /*18cc0*/  UMOV UR50, 0x0 ;  /* 0x0000000000327882 */ /* 0x000fe20000000000 */
[----:B------:R-:W-:Y:S01]  /*18cd0*/  UMOV UR51, 0x8208490 ;  /* 0x0820849000337882 */ /* 0x000fe20000000000 */
[----:B------:R-:W-:Y:S02]  /*18ce0*/  UIADD3 UR76, UPT, UPT, UR5, 0x80, URZ ;  /* 0x00000080054c7890 */ /* 0x000fe4000fffe0ff */
[----:B------:R-:W-:Y:S01]  /*18cf0*/  UIADD3.64 UR32, UPT, UPT, UR28, 0x780, URZ ;  /* 0x000007801c207897 */ /* 0x000fe2000fffe0ff */
[----:B------:R1:W-:Y:S01]  /*18d00*/  UTCHMMA gdesc[UR66], gdesc[UR58], tmem[UR5], tmem[UR50], idesc[UR51], UPT ;  /* 0x00ff323a420075ea */ /* 0x0003e2000b800005 */
[----:B------:R-:W-:-:S02]  /*18d10*/  UIADD3 UR75, UPT, UPT, UR5, 0x80, URZ ;  /* 0x00000080054b7890 */ /* 0x000fc4000fffe0ff */
[----:B0-----:R-:W-:Y:S02]  /*18d20*/  UIADD3.64 UR62, UPT, UPT, UR18, 0x404, URZ ;  /* 0x00000404123e7897 */ /* 0x001fe4000fffe0ff */
[----:B------:R-:W-:Y:S01]  /*18d30*/  UIADD3.64 UR44, UPT, UPT, UR28, 0x800, URZ ;  /* 0x000008001c2c7897 */ /* 0x000fe2000fffe0ff */
[----:B------:R-:W-:Y:S01]  /*18d40*/  UMOV UR38, 0x0 ;  /* 0x0000000000267882 */ /* 0x000fe20000000000 */
[----:B------:R-:W-:Y:S01]  /*18d50*/  UMOV UR39, 0x8208490 ;  /* 0x0820849000277882 */ /* 0x000fe20000000000 */
[----:B------:R-:W-:Y:S02]  /*18d60*/  UIADD3 UR74, UPT, UPT, UR5, 0x80, URZ ;  /* 0x00000080054a7890 */ /* 0x000fe4000fffe0ff */
[----:B------:R0:W-:Y:S01]  /*18d70*/  UTCHMMA gdesc[UR46], gdesc[UR60], tmem[UR5], tmem[UR38], idesc[UR39], UPT ;  /* 0x00ff263c2e0075ea */ /* 0x0001e2000b800005 */
[----:B------:R-:W-:Y:S02]  /*18d80*/  UIADD3.64 UR54, UPT, UPT, UR28, 0x880, URZ ;  /* 0x000008801c367897 */ /* 0x000fe4000fffe0ff */
[----:B------:R-:W-:-:S02]  /*18d90*/  UIADD3 UR73, UPT, UPT, UR5, 0x80, URZ ;  /* 0x0000008005497890 */ /* 0x000fc4000fffe0ff */
[----:B-1----:R-:W-:Y:S02]  /*18da0*/  UIADD3.64 UR66, UPT, UPT, UR28, 0x900, URZ ;  /* 0x000009001c427897 */ /* 0x002fe4000fffe0ff */
[----:B------:R-:W-:Y:S02]  /*18db0*/  UIADD3 UR72, UPT, UPT, UR5, 0x80, URZ ;  /* 0x0000008005487890 */ /* 0x000fe4000fffe0ff */
[----:B------:R-:W-:Y:S02]  /*18dc0*/  UIADD3.64 UR50, UPT, UPT, UR28, 0x980, URZ ;  /* 0x000009801c327897 */ /* 0x000fe4000fffe0ff */
[----:B------:R-:W-:Y:S02]  /*18dd0*/  UIADD3 UR71, UPT, UPT, UR5, 0x80, URZ ;  /* 0x0000008005477890 */ /* 0x000fe4000fffe0ff */
[----:B0-----:R-:W-:Y:S01]  /*18de0*/  UIADD3.64 UR46, UPT, UPT, UR28, 0xa00, URZ ;  /* 0x00000a001c2e7897 */ /* 0x001fe2000fffe0ff */
[----:B------:R-:W-:Y:S01]  /*18df0*/  UMOV UR22, 0x0 ;  /* 0x0000000000167882 */ /* 0x000fe20000000000 */
[----:B------:R-:W-:Y:S01]  /*18e00*/  UMOV UR23, 0x8208490 ;  /* 0x0820849000177882 */ /* 0x000fe20000000000 */
[----:B------:R-:W-:-:S02]  /*18e10*/  UIADD3 UR70, UPT, UPT, UR5, 0x80, URZ ;  /* 0x0000008005467890 */ /* 0x000fc4000fffe0ff */
[----:B------:R0:W-:Y:S01]  /*18e20*/  UTCHMMA gdesc[UR40], gdesc[UR62], tmem[UR5], tmem[UR22], idesc[UR23], UPT ;  /* 0x00ff163e280075ea */ /* 0x0001e2000b800005 */
[----:B------:R-:W-:Y:S01]  /*18e30*/  UIADD3.64 UR38, UPT, UPT, UR28, 0xa80, URZ ;  /* 0x00000a801c267897 */ /* 0x000fe2000fffe0ff */
[----:B------:R-:W-:Y:S01]  /*18e40*/  UMOV UR34, 0x0 ;  /* 0x0000000000227882 */ /* 0x000fe20000000000 */
[----:B------:R-:W-:Y:S01]  /*18e50*/  UMOV UR35, 0x8208490 ;  /* 0x0820849000237882 */ /* 0x000fe20000000000 */
[----:B------:R-:W-:Y:S01]  /*18e60*/  UIADD3 UR11, UPT, UPT, UR5, 0x80, URZ ;  /* 0x00000080050b7890 */ /* 0x000fe2000fffe0ff */
[----:B------:R0:W-:Y:S01]  /*18e70*/  UTCHMMA gdesc[UR32], gdesc[UR16], tmem[UR76], tmem[UR34], idesc[UR35], !UPT ;  /* 0x00ff2210200075ea */ /* 0x0001e2000f80004c */
[----:B------:R-:W-:Y:S01]  /*18e80*/  UIADD3.64 UR28, UPT, UPT, UR28, 0xb00, URZ ;  /* 0x00000b001c1c7897 */ /* 0x000fe2000fffe0ff */
[----:B------:R-:W-:Y:S01]  /*18e90*/  UMOV UR24, 0x0 ;  /* 0x0000000000187882 */ /* 0x000fe20000000000 */
[----:B------:R-:W-:Y:S01]  /*18ea0*/  UMOV UR25, 0x8208490 ;  /* 0x0820849000197882 */ /* 0x000fe20000000000 */
[----:B------:R-:W-:Y:S01]  /*18eb0*/  UMOV UR52, 0x0 ;  /* 0x0000000000347882 */ /* 0x000fe20000000000 */
[----:B------:R-:W-:Y:S01]  /*18ec0*/  UMOV UR53, 0x8208490 ;  /* 0x0820849000357882 */ /* 0x000fe20000000000 */
[----:B------:R-:W-:Y:S01]  /*18ed0*/  UMOV UR48, 0x0 ;  /* 0x0000000000307882 */ /* 0x000fe20000000000 */
[----:B------:R-:W-:Y:S01]  /*18ee0*/  UMOV UR49, 0x8208490 ;  /* 0x0820849000317882 */ /* 0x000fe20000000000 */
[----:B------:R0:W-:Y:S01]  /*18ef0*/  UTCHMMA gdesc[UR44], gdesc[UR18], tmem[UR75], tmem[UR24], idesc[UR25], UPT ;  /* 0x00ff18122c0075ea */ /* 0x0001e2000b80004b */
        /* <DEDUP_REMOVED lines=12> */
[----:B------:R0:W-:Y:S01]  /*18fc0*/  UTCHMMA gdesc[UR38], gdesc[UR60], tmem[UR70], tmem[UR30], idesc[UR31], UPT ;  /* 0x00ff1e3c260075ea */ /* 0x0001e2000b800046 */
[----:B------:R0:W-:Y:S01]  /*18fd0*/  UTCHMMA gdesc[UR28], gdesc[UR62], tmem[UR11], tmem[UR26], idesc[UR27], UPT ;  /* 0x00ff1a3e1c0075ea */ /* 0x0001e2000b80000b */
[----:B------:R0:W-:Y:S01]  /*18fe0*/  UTCBAR [UR9], URZ ;  /* 0x000000ff090073e9 */ /* 0x0001e200080000ff */
[----:B------:R-:W-:Y:S01]  /*18ff0*/  NOP ;  /* 0x0000000000007918 */ /* 0x000fe20000000000 */
.L_x_6:
[----:B------:R1:W-:Y:S01]  /*19000*/  STL [R1+0x9cc], RZ ;  /* 0x0009ccff01007387 */ /* 0x0003e20000100800 */
[----:B0-----:R-:W-:Y:S01]  /*19010*/  UMOV UR60, URZ ;  /* 0x000000ff003c7c82 */ /* 0x001fe20008000000 */
[----:B------:R-:W-:Y:S01]  /*19020*/  UMOV UR16, UR14 ;  /* 0x0000000e00107c82 */ /* 0x000fe20008000000 */
[----:B------:R-:W-:Y:S01]  /*19030*/  UMOV UR17, UR15 ;  /* 0x0000000f00117c82 */ /* 0x000fe20008000000 */
[----:B------:R-:W-:Y:S05]  /*19040*/  @!P3 BRA `(.L_x_7) ;  /* 0x000001bc00a0b947 */ /* 0x000fea0003800000 */
[----:B------:R-:W-:Y:S01]  /*19050*/  SHF.R.S32.HI R0, RZ, 0x1f, R2 ;  /* 0x0000001fff007819 */ /* 0x000fe20000011402 */
[----:B------:R-:W-:Y:S01]  /*19060*/  ULOP3.LUT UR14, UR7, 0x4000000, URZ, 0xfc, !UPT ;  /* 0x04000000070e7892 */ /* 0x000fe2000f8efcff */
[----:B------:R-:W-:Y:S01]  /*19070*/  SHF.R.S32.HI R66, RZ, 0x1f, R67 ;  /* 0x0000001fff427819 */ /* 0x000fe20000011443 */
[----:B------:R-:W-:Y:S01]  /*19080*/  UIADD3.64 UR18, UPT, UPT, UR12, 0x80, URZ ;  /* 0x000000800c127897 */ /* 0x000fe2000fffe0ff */
[C---:B------:R-:W-:Y:S01]  /*19090*/  SHF.L.U64.HI R0, R2.reuse, 0x1, R0 ;  /* 0x0000000102007819 */ /* 0x040fe20000010200 */
[----:B------:R-:W-:Y:S01]  /*190a0*/  IMAD.SHL.U32 R2, R2, 0x2, RZ ;  /* 0x0000000202027824 */ /* 0x000fe200078e00ff */
[C---:B------:R-:W-:Y:S01]  /*190b0*/  SHF.L.U64.HI R66, R67.reuse, 0x1, R66 ;  /* 0x0000000143427819 */ /* 0x040fe20000010242 */
[----:B------:R-:W-:Y:S01]  /*190c0*/  IMAD.SHL.U32 R67, R67, 0x2, RZ ;  /* 0x0000000243437824 */ /* 0x000fe200078e00ff */
[----:B------:R-:W-:Y:S02]  /*190d0*/  UIADD3.64 UR22, UPT, UPT, UR16, 0x2, URZ ;  /* 0x0000000210167897 */ /* 0x000fe4000fffe0ff */
[----:B------:R-:W-:-:S02]  /*190e0*/  UIADD3.64 UR24, UPT, UPT, UR12, 0x100, URZ ;  /* 0x000001000c187897 */ /* 0x000fc4000fffe0ff */
[----:B------:R-:W-:Y:S02]  /*190f0*/  UIADD3.64 UR26, UPT, UPT, UR16, 0x4, URZ ;  /* 0x00000004101a7897 */ /* 0x000fe4000fffe0ff */
[----:B------:R-:W-:Y:S02]  /*19100*/  UIADD3.64 UR28, UPT, UPT, UR12, 0x180, URZ ;  /* 0x000001800c1c7897 */ /* 0x000fe4000fffe0ff */
[----:B------:R-:W-:Y:S02]  /*19110*/  UIADD3.64 UR30, UPT, UPT, UR16, 0x3fe, URZ ;  /* 0x000003fe101e7897 */ /* 0x000fe4000fffe0ff */
[----:B------:R-:W-:Y:S02]  /*19120*/  UIADD3.64 UR32, UPT, UPT, UR12, 0x200, URZ ;  /* 0x000002000c207897 */ /* 0x000fe4000fffe0ff */
        /* <DEDUP_REMOVED lines=12> */
[----:B------:R-:W-:Y:S01]  /*191f0*/  UIADD3.64 UR58, UPT, UPT, UR12, 0xb00, URZ ;  /* 0x00000b000c3a7897 */ /* 0x000fe2000fffe0ff */
[----:B------:R-:W-:Y:S01]  /*19200*/  UMOV UR9, 0x1 ;  /* 0x0000000100097882 */ /* 0x000fe20000000000 */
[----:B------:R-:W-:Y:S01]  /*19210*/  UMOV UR7, URZ ;  /* 0x000000ff00077c82 */ /* 0x000fe20008000000 */
[----:B------:R-:W-:-:S09]  /*19220*/  UMOV UR11, 0x40004040 ;  /* 0x40004040000b7882 */ /* 0x000fd20000000000 */
.L_x_10:
[----:B-----5:R0:W-:Y:S04]  /*19230*/  STL.64 [R1+0x11a0], R62 ;  /* 0x0011a03e01007387 */ /* 0x0201e80000100a00 */
[----:B------:R-:W-:Y:S04]  /*19240*/  STL.64 [R1+0x1198], R64 ;  /* 0x0011984001007387 */ /* 0x000fe80000100a00 */
[----:B------:R2:W-:Y:S01]  /*19250*/  STL.64 [R1+0x1188], R2 ;  /* 0x0011880201007387 */ /* 0x0005e20000100a00 */
[----:B0-----:R-:W-:-:S05]  /*19260*/  IADD3 R62, P0, PT, R90, R67, RZ ;  /* 0x000000435a3e7210 */ /* 0x001fca0007f1e0ff */
[----:B------:R0:W-:Y:S01]  /*19270*/  STL [R1+0x1160], R62 ;  /* 0x0011603e01007387 */ /* 0x0001e20000100800 */
[-C--:B--2---:R-:W-:Y:S02]  /*19280*/  IADD3 R3, P3, PT, R88, R67.reuse, RZ ;  /* 0x0000004358037210 */ /* 0x084fe40007f7e0ff */
[----:B------:R-:W-:-:S03]  /*19290*/  IADD3 R2, P4, PT, R86, R67, RZ ;  /* 0x0000004356027210 */ /* 0x000fc60007f9e0ff */
[----:B------:R2:W-:Y:S01]  /*192a0*/  STL [R1+0x1164], R3 ;  /* 0x0011640301007387 */ /* 0x0005e20000100800 */
[----:B0-----:R-:W-:-:S03]  /*192b0*/  IADD3 R62, P5, PT, R84, R67, RZ ;  /* 0x00000043543e7210 */ /* 0x001fc60007fbe0ff */
[----:B------:R0:W-:Y:S04]  /*192c0*/  STL [R1+0x1168], R2 ;  /* 0x0011680201007387 */ /* 0x0001e80000100800 */
[----:B------:R3:W-:Y:S01]  /*192d0*/  STL [R1+0x116c], R62 ;  /* 0x00116c3e01007387 */ /* 0x0007e20000100800 */
[--C-:B--2---:R-:W-:Y:S02]  /*192e0*/  IMAD.X R3, R91, 0x1, R66.reuse, P0 ;  /* 0x000000015b037824 */ /* 0x104fe400000e0642 */
[----:B0-----:R-:W-:-:S03]  /*192f0*/  IMAD.X R2, R89, 0x1, R66, P3 ;  /* 0x0000000159027824 */ /* 0x001fc600018e0642 */
[----:B------:R0:W-:Y:S01]  /*19300*/  STL [R1+0x1150], R3 ;  /* 0x0011500301007387 */ /* 0x0001e20000100800 */
[----:B---3--:R-:W-:-:S03]  /*19310*/  IMAD.X R62, R87, 0x1, R66, P4 ;  /* 0x00000001573e7824 */ /* 0x008fc600020e0642 */
[----:B------:R2:W-:Y:S04]  /*19320*/  STL [R1+0x1154], R2 ;  /* 0x0011540201007387 */ /* 0x0005e80000100800 */
[----:B------:R3:W-:Y:S01]  /*19330*/  STL [R1+0x1158], R62 ;  /* 0x0011583e01007387 */ /* 0x0007e20000100800 */
[----:B0-----:R-:W-:Y:S01]  /*19340*/  IMAD.X R3, R85, 0x1, R66, P5 ;  /* 0x0000000155037824 */ /* 0x001fe200028e0642 */
[----:B--2---:R-:W-:-:S04]  /*19350*/  IADD3 R2, P0, PT, R4, R67, RZ ;  /* 0x0000004304027210 */ /* 0x004fc80007f1e0ff */
[----:B------:R0:W-:Y:S01]  /*19360*/  STL [R1+0x115c], R3 ;  /* 0x00115c0301007387 */ /* 0x0001e20000100800 */
[----:B---3--:R-:W-:-:S03]  /*19370*/  IADD3 R62, P3, PT, R6, R67, RZ ;  /* 0x00000043063e7210 */ /* 0x008fc60007f7e0ff */
[----:B------:R2:W-:Y:S01]  /*19380*/  STL [R1+0x1118], R2 ;  /* 0x0011180201007387 */ /* 0x0005e20000100800 */
[----:B------:R-:W-:-:S03]  /*19390*/  IMAD.X R5, R5, 0x1, R66, P0 ;  /* 0x0000000105057824 */ /* 0x000fc600000e0642 */
[----:B------:R-:W-:Y:S01]  /*193a0*/  STL [R1+0x111c], R62 ;  /* 0x00111c3e01007387 */ /* 0x000fe20000100800 */
[--C-:B------:R-:W-:Y:S01]  /*193b0*/  IMAD.X R6, R7, 0x1, R66.reuse, P3 ;  /* 0x0000000107067824 */ /* 0x100fe200018e0642 */
[-C--:B0-----:R-:W-:Y:S02]  /*193c0*/  IADD3 R3, P4, PT, R16, R67.reuse, RZ ;  /* 0x0000004310037210 */ /* 0x081fe40007f9e0ff */
[-C--:B------:R-:W-:Y:S02]  /*193d0*/  IADD3 R4, P3, PT, R30, R67.reuse, RZ ;  /* 0x000000431e047210 */ /* 0x080fe40007f7e0ff */
[----:B--2---:R-:W-:Y:S01]  /*193e0*/  IADD3 R2, P5, PT, R18, R67, RZ ;  /* 0x0000004312027210 */ /* 0x004fe20007fbe0ff */
[----:B------:R0:W-:Y:S01]  /*193f0*/  STL [R1+0x1120], R3 ;  /* 0x0011200301007387 */ /* 0x0001e20000100800 */
[--C-:B------:R-:W-:Y:S02]  /*19400*/  IMAD.X R16, R17, 0x1, R66.reuse, P4 ;  /* 0x0000000111107824 */ /* 0x100fe400020e0642 */
[--C-:B------:R-:W-:Y:S01]  /*19410*/  IMAD.X R30, R31, 0x1, R66.reuse, P3 ;  /* 0x000000011f1e7824 */ /* 0x100fe200018e0642 */
[----:B------:R-:W-:Y:S01]  /*19420*/  STL [R1+0x11a8], R5 ;  /* 0x0011a80501007387 */ /* 0x000fe20000100800 */
[----:B------:R-:W-:-:S03]  /*19430*/  IMAD.X R18, R19, 0x1, R66, P5 ;  /* 0x0000000113127824 */ /* 0x000fc600028e0642 */
[----:B------:R2:W-:Y:S01]  /*19440*/  STL [R1+0x1124], R2 ;  /* 0x0011240201007387 */ /* 0x0005e20000100800 */
[----:B0-----:R-:W-:-:S03]  /*19450*/  IADD3 R3, P4, PT, R38, R67, RZ ;  /* 0x0000004326037210 */ /* 0x001fc60007f9e0ff */
[----:B------:R-:W-:Y:S02]  /*19460*/  STL [R1+0x11ac], R6 ;  /* 0x0011ac0601007387 */ /* 0x000fe40000100800 */
[----:B------:R-:W-:Y:S02]  /*19470*/  IMAD.X R38, R39, 0x1, R66, P4 ;  /* 0x0000000127267824 */ /* 0x000fe400020e0642 */
[----:B------:R-:W-:Y:S01]  /*19480*/  STL [R1+0x11b0], R16 ;  /* 0x0011b01001007387 */ /* 0x000fe20000100800 */
[----:B--2---:R-:W-:-:S03]  /*19490*/  IADD3 R2, P0, PT, R28, R67, RZ ;  /* 0x000000431c027210 */ /* 0x004fc60007f1e0ff */
[----:B------:R-:W-:Y:S01]  /*194a0*/  STL [R1+0x11b4], R18 ;  /* 0x0011b41201007387 */ /* 0x000fe20000100800 */
[----:B------:R-:W-:-:S03]  /*194b0*/  IADD3.X R28, PT, PT, R29, R66, RZ, P0, !PT ;  /* 0x000000421d1c7210 */ /* 0x000fc600007fe4ff */
[----:B------:R0:W-:Y:S04]  /*194c0*/  STL [R1+0x1128], R2 ;  /* 0x0011280201007387 */ /* 0x0001e80000100800 */
[----:B------:R2:W-:Y:S04]  /*194d0*/  STL [R1+0x112c], R4 ;  /* 0x00112c0401007387 */ /* 0x0005e80000100800 */
[----:B------:R3:W-:Y:S01]  /*194e0*/  STL [R1+0x1130], R3 ;  /* 0x0011300301007387 */ /* 0x0007e20000100800 */
[----:B0-----:R-:W-:-:S03]  /*194f0*/  IADD3 R2, P5, PT, R40, R67, RZ ;  /* 0x0000004328027210 */ /* 0x001fc60007fbe0ff */
[----:B------:R-:W-:Y:S01]  /*19500*/  STL [R1+0x1190], R28 ;  /* 0x0011901c01007387 */ /* 0x000fe20000100800 */
[-C--:B--2---:R-:W-:Y:S01]  /*19510*/  IADD3 R4, P3, PT, R48, R67.reuse, RZ ;  /* 0x0000004330047210 */ /* 0x084fe20007f7e0ff */
[--C-:B------:R-:W-:Y:S02]  /*19520*/  IMAD.X R40, R41, 0x1, R66.reuse, P5 ;  /* 0x0000000129287824 */ /* 0x100fe400028e0642 */
[----:B------:R0:W-:Y:S01]  /*19530*/  STL [R1+0x1134], R2 ;  /* 0x0011340201007387 */ /* 0x0001e20000100800 */
[----:B---3--:R-:W-:Y:S01]  /*19540*/  IADD3 R3, P4, PT, R54, R67, RZ ;  /* 0x0000004336037210 */ /* 0x008fe20007f9e0ff */
[--C-:B------:R-:W-:Y:S02]  /*19550*/  IMAD.X R48, R49, 0x1, R66.reuse, P3 ;  /* 0x0000000131307824 */ /* 0x100fe400018e0642 */
[----:B------:R-:W-:Y:S02]  /*19560*/  STL [R1+0x11b8], R30 ;  /* 0x0011b81e01007387 */ /* 0x000fe40000100800 */
[----:B------:R-:W-:-:S02]  /*19570*/  IMAD.X R54, R55, 0x1, R66, P4 ;  /* 0x0000000137367824 */ /* 0x000fc400020e0642 */
[----:B------:R-:W-:Y:S01]  /*19580*/  STL [R1+0x11bc], R38 ;  /* 0x0011bc2601007387 */ /* 0x000fe20000100800 */
[----:B0-----:R-:W-:-:S05]  /*19590*/  IADD3 R2, P0, PT, R46, R67, RZ ;  /* 0x000000432e027210 */ /* 0x001fca0007f1e0ff */
[----:B------:R0:W-:Y:S01]  /*195a0*/  STL [R1+0x1138], R2 ;  /* 0x0011380201007387 */ /* 0x0001e20000100800 */
[----:B------:R-:W-:-:S03]  /*195b0*/  IMAD.X R46, R47, 0x1, R66, P0 ;  /* 0x000000012f2e7824 */ /* 0x000fc600000e0642 */
[----:B------:R2:W-:Y:S04]  /*195c0*/  STL [R1+0x113c], R4 ;  /* 0x00113c0401007387 */ /* 0x0005e80000100800 */
[----:B------:R3:W-:Y:S01]  /*195d0*/  STL [R1+0x1140], R3 ;  /* 0x0011400301007387 */ /* 0x0007e20000100800 */
[-C--:B0-----:R-:W-:Y:S02]  /*195e0*/  IADD3 R2, P5, PT, R56, R67.reuse, RZ ;  /* 0x0000004338027210 */ /* 0x081fe40007fbe0ff */
[----:B--2---:R-:W-:-:S03]  /*195f0*/  IADD3 R4, P0, PT, R82, R67, RZ ;  /* 0x0000004352047210 */ /* 0x004fc60007f1e0ff */
[----:B------:R0:W-:Y:S01]  /*19600*/  STL [R1+0x1144], R2 ;  /* 0x0011440201007387 */ /* 0x0001e20000100800 */
[----:B------:R-:W-:Y:S01]  /*19610*/  IMAD.X R56, R57, 0x1, R66, P5 ;  /* 0x0000000139387824 */ /* 0x000fe200028e0642 */
[-C--:B---3--:R-:W-:Y:S02]  /*19620*/  IADD3 R3, P3, PT, R80, R67.reuse, RZ ;  /* 0x0000004350037210 */ /* 0x088fe40007f7e0ff */
[----:B------:R2:W-:Y:S04]  /*19630*/  STL [R1+0x1178], R4 ;  /* 0x0011780401007387 */ /* 0x0005e80000100800 */
[----:B------:R3:W-:Y:S01]  /*19640*/  STL [R1+0x117c], R3 ;  /* 0x00117c0301007387 */ /* 0x0007e20000100800 */
[-C--:B0-----:R-:W-:Y:S02]  /*19650*/  IADD3 R2, P4, PT, R78, R67.reuse, RZ ;  /* 0x000000434e027210 */ /* 0x081fe40007f9e0ff */
[----:B--2---:R-:W-:-:S03]  /*19660*/  IADD3 R4, P5, PT, R76, R67, RZ ;  /* 0x000000434c047210 */ /* 0x004fc60007fbe0ff */
[----:B------:R0:W-:Y:S01]  /*19670*/  STL [R1+0x1148], R2 ;  /* 0x0011480201007387 */ /* 0x0001e20000100800 */
[--C-:B------:R-:W-:Y:S02]  /*19680*/  IMAD.X R78, R79, 0x1, R66.reuse, P4 ;  /* 0x000000014f4e7824 */ /* 0x100fe400020e0642 */
[--C-:B---3--:R-:W-:Y:S01]  /*19690*/  IMAD.X R3, R83, 0x1, R66.reuse, P0 ;  /* 0x0000000153037824 */ /* 0x108fe200000e0642 */
[----:B------:R2:W-:Y:S01]  /*196a0*/  STL [R1+0x114c], R4 ;  /* 0x00114c0401007387 */ /* 0x0005e20000100800 */
[----:B------:R-:W-:-:S03]  /*196b0*/  IMAD.X R76, R77, 0x1, R66, P5 ;  /* 0x000000014d4c7824 */ /* 0x000fc600028e0642 */
[----:B------:R3:W-:Y:S01]  /*196c0*/  STL [R1+0x1170], R3 ;  /* 0x0011700301007387 */ /* 0x0007e20000100800 */
[----:B0-----:R-:W-:Y:S01]  /*196d0*/  IMAD.X R2, R81, 0x1, R66, P3 ;  /* 0x0000000151027824 */ /* 0x001fe200018e0642 */
[----:B--2---:R-:W-:-:S04]  /*196e0*/  IADD3 R4, P3, PT, R10, R67, RZ ;  /* 0x000000430a047210 */ /* 0x004fc80007f7e0ff */
[----:B------:R0:W-:Y:S01]  /*196f0*/  STL [R1+0x1174], R2 ;  /* 0x0011740201007387 */ /* 0x0001e20000100800 */
[----:B---3--:R-:W-:Y:S02]  /*19700*/  IADD3 R3, P4, PT, R20, R67, RZ ;  /* 0x0000004314037210 */ /* 0x008fe40007f9e0ff */
[----:B------:R-:W-:-:S03]  /*19710*/  IADD3.X R10, PT, PT, R11, R66, RZ, P3, !PT ;  /* 0x000000420b0a7210 */ /* 0x000fc60001ffe4ff */
[----:B------:R-:W-:Y:S01]  /*19720*/  IMAD.X R20, R21, 0x1, R66, P4 ;  /* 0x0000000115147824 */ /* 0x000fe200020e0642 */
        /* <DEDUP_REMOVED lines=8> */
[--C-:B------:R-:W-:Y:S01]  /*197b0*/  IMAD.X R22, R23, 0x1, R66.reuse, P5 ;  /* 0x0000000117167824 */ /* 0x100fe200028e0642 */
[----:B---3--:R-:W-:Y:S01]  /*197c0*/  IADD3 R3, P4, PT, R42, R67, RZ ;  /* 0x000000432a037210 */ /* 0x008fe20007f9e0ff */
[----:B------:R-:W-:-:S04]  /*197d0*/  IMAD.X R34, R35, 0x1, R66, P3 ;  /* 0x0000000123227824 */ /* 0x000fc800018e0642 */
[----:B------:R-:W-:Y:S01]  /*197e0*/  IMAD.X R42, R43, 0x1, R66, P4 ;  /* 0x000000012b2a7824 */ /* 0x000fe200020e0642 */
[----:B0-----:R-:W-:-:S05]  /*197f0*/  IADD3 R2, P0, PT, R32, R67, RZ ;  /* 0x0000004320027210 */ /* 0x001fca0007f1e0ff */
[----:B------:R0:W-:Y:S01]  /*19800*/  STL [R1+0xfc8], R2 ;  /* 0x000fc80201007387 */ /* 0x0001e20000100800 */
[----:B------:R-:W-:-:S03]  /*19810*/  IMAD.X R32, R33, 0x1, R66, P0 ;  /* 0x0000000121207824 */ /* 0x000fc600000e0642 */
[----:B------:R-:W-:Y:S04]  /*19820*/  STL [R1+0xfcc], R4 ;  /* 0x000fcc0401007387 */ /* 0x000fe80000100800 */
[----:B------:R2:W-:Y:S01]  /*19830*/  STL [R1+0xfd0], R3 ;  /* 0x000fd00301007387 */ /* 0x0005e20000100800 */
[----:B0-----:R-:W-:-:S05]  /*19840*/  IADD3 R2, P5, PT, R44, R67, RZ ;  /* 0x000000432c027210 */ /* 0x001fca0007fbe0ff */
[----:B------:R0:W-:Y:S01]  /*19850*/  STL [R1+0xfd4], R2 ;  /* 0x000fd40201007387 */ /* 0x0001e20000100800 */
[----:B------:R-:W-:Y:S01]  /*19860*/  IMAD.X R44, R45, 0x1, R66, P5 ;  /* 0x000000012d2c7824 */ /* 0x000fe200028e0642 */
[-C--:B--2---:R-:W-:Y:S02]  /*19870*/  IADD3 R3, P0, PT, R50, R67.reuse, RZ ;  /* 0x0000004332037210 */ /* 0x084fe40007f1e0ff */
[----:B------:R-:W2:Y:S04]  /*19880*/  LDL.LU.64 R28, [R1] ;  /* 0x00000000011c7983 */ /* 0x000ea80000300a00 */
[----:B------:R3:W-:Y:S01]  /*19890*/  STL [R1+0xfd8], R3 ;  /* 0x000fd80301007387 */ /* 0x0007e20000100800 */
[----:B0-----:R-:W-:-:S03]  /*198a0*/  IADD3 R2, P3, PT, R52, R67, RZ ;  /* 0x0000004334027210 */ /* 0x001fc60007f7e0ff */
[----:B------:R-:W4:Y:S04]  /*198b0*/  LDL.LU.64 R6, [R1+0x8] ;  /* 0x0000080001067983 */ /* 0x000f280000300a00 */
[----:B------:R0:W-:Y:S04]  /*198c0*/  STL [R1+0xfdc], R2 ;  /* 0x000fdc0201007387 */ /* 0x0001e80000100800 */
[----:B------:R-:W4:Y:S01]  /*198d0*/  LDL.LU.64 R4, [R1+0x10] ;  /* 0x0000100001047983 */ /* 0x000f220000300a00 */
[-C--:B---3--:R-:W-:Y:S01]  /*198e0*/  IADD3 R3, P4, PT, R58, R67.reuse, RZ ;  /* 0x000000433a037210 */ /* 0x088fe20007f9e0ff */
[----:B------:R-:W-:Y:S01]  /*198f0*/  IMAD.X R50, R51, 0x1, R66, P0 ;  /* 0x0000000133327824 */ /* 0x000fe200000e0642 */
[----:B0-----:R-:W-:-:S03]  /*19900*/  IADD3 R2, P5, PT, R60, R67, RZ ;  /* 0x000000433c027210 */ /* 0x001fc60007fbe0ff */
[----:B------:R0:W-:Y:S01]  /*19910*/  STL [R1+0xfe0], R3 ;  /* 0x000fe00301007387 */ /* 0x0001e20000100800 */
[----:B------:R-:W-:-:S03]  /*19920*/  IMAD.X R52, R53, 0x1, R66, P3 ;  /* 0x0000000135347824 */ /* 0x000fc600018e0642 */
[----:B------:R3:W-:Y:S01]  /*19930*/  STL [R1+0xfe4], R2 ;  /* 0x000fe40201007387 */ /* 0x0007e20000100800 */
[--C-:B------:R-:W-:Y:S01]  /*19940*/  IMAD.X R58, R59, 0x1, R66.reuse, P4 ;  /* 0x000000013b3a7824 */ /* 0x100fe200020e0642 */
[-C--:B0-----:R-:W-:Y:S02]  /*19950*/  IADD3 R3, P0, PT, R74, R67.reuse, RZ ;  /* 0x000000434a037210 */ /* 0x081fe40007f1e0ff */
[----:B------:R-:W4:Y:S01]  /*19960*/  LDL.LU.64 R30, [R1+0x18] ;  /* 0x00001800011e7983 */ /* 0x000f220000300a00 */
[-C--:B---3--:R-:W-:Y:S01]  /*19970*/  IADD3 R2, P3, PT, R72, R67.reuse, RZ ;  /* 0x0000004348027210 */ /* 0x088fe20007f7e0ff */
[--C-:B------:R-:W-:Y:S02]  /*19980*/  IMAD.X R60, R61, 0x1, R66.reuse, P5 ;  /* 0x000000013d3c7824 */ /* 0x100fe400028e0642 */
[----:B------:R-:W-:Y:S01]  /*19990*/  STL [R1+0xfe8], R3 ;  /* 0x000fe80301007387 */ /* 0x000fe20000100800 */
[-C--:B------:R-:W-:Y:S02]  /*199a0*/  IADD3 R11, P4, PT, R70, R67.reuse, RZ ;  /* 0x00000043460b7210 */ /* 0x080fe40007f9e0ff */
[----:B------:R-:W-:Y:S01]  /*199b0*/  IADD3 R9, P5, PT, R68, R67, RZ ;  /* 0x0000004344097210 */ /* 0x000fe20007fbe0ff */
[----:B------:R-:W3:Y:S04]  /*199c0*/  LDL.LU.64 R18, [R1+0x20] ;  /* 0x0000200001127983 */ /* 0x000ee80000300a00 */
[----:B------:R0:W-:Y:S01]  /*199d0*/  STL [R1+0xfec], R2 ;  /* 0x000fec0201007387 */ /* 0x0001e20000100800 */
[----:B------:R-:W-:-:S03]  /*199e0*/  IMAD.X R74, R75, 0x1, R66, P0 ;  /* 0x000000014b4a7824 */ /* 0x000fc600000e0642 */
[----:B------:R-:W3:Y:S01]  /*199f0*/  LDL.LU.64 R16, [R1+0x28] ;  /* 0x0000280001107983 */ /* 0x000ee20000300a00 */
[----:B------:R-:W-:-:S03]  /*19a00*/  IMAD.X R72, R73, 0x1, R66, P3 ;  /* 0x0000000149487824 */ /* 0x000fc600018e0642 */
[----:B0-----:R-:W3:Y:S04]  /*19a10*/  LDL.LU.64 R2, [R1+0x30] ;  /* 0x0000300001027983 */ /* 0x001ee80000300a00 */
[----:B------:R0:W-:Y:S04]  /*19a20*/  STL [R1+0xff0], R11 ;  /* 0x000ff00b01007387 */ /* 0x0001e80000100800 */
[----:B-1----:R1:W-:Y:S01]  /*19a30*/  STL [R1+0xff4], R9 ;  /* 0x000ff40901007387 */ /* 0x0023e20000100800 */
[----:B------:R-:W-:Y:S02]  /*19a40*/  IADD3.X R70, PT, PT, R71, R66, RZ, P4, !PT ;  /* 0x0000004247467210 */ /* 0x000fe400027fe4ff */
[-C--:B------:R-:W-:Y:S01]  /*19a50*/  IADD3 R21, P3, PT, R14, R67.reuse, RZ ;  /* 0x000000430e157210 */ /* 0x080fe20007f7e0ff */
[----:B------:R-:W-:Y:S01]  /*19a60*/  IMAD.X R68, R69, 0x1, R66, P5 ;  /* 0x0000000145447824 */ /* 0x000fe200028e0642 */
[----:B0-----:R-:W-:-:S02]  /*19a70*/  IADD3 R11, P4, PT, R24, R67, RZ ;  /* 0x00000043180b7210 */ /* 0x001fc40007f9e0ff */
[----:B-1----:R-:W-:-:S05]  /*19a80*/  IADD3 R9, P0, PT, R12, R67, RZ ;  /* 0x000000430c097210 */ /* 0x002fca0007f1e0ff */
[----:B------:R0:W-:Y:S01]  /*19a90*/  STL [R1+0xff8], R9 ;  /* 0x000ff80901007387 */ /* 0x0001e20000100800 */
[----:B------:R-:W-:-:S03]  /*19aa0*/  IMAD.X R12, R13, 0x1, R66, P0 ;  /* 0x000000010d0c7824 */ /* 0x000fc600000e0642 */
[----:B------:R-:W-:Y:S01]  /*19ab0*/  STL [R1+0xffc], R21 ;  /* 0x000ffc1501007387 */ /* 0x000fe20000100800 */
[--C-:B------:R-:W-:Y:S01]  /*19ac0*/  IMAD.X R14, R15, 0x1, R66.reuse, P3 ;  /* 0x000000010f0e7824 */ /* 0x100fe200018e0642 */
[----:B0-----:R-:W-:Y:S02]  /*19ad0*/  IADD3 R9, P5, PT, R26, R67, RZ ;  /* 0x000000431a097210 */ /* 0x001fe40007fbe0ff */
[----:B------:R0:W-:Y:S01]  /*19ae0*/  STL [R1+0x1000], R11 ;  /* 0x0010000b01007387 */ /* 0x0001e20000100800 */
[----:B------:R-:W-:-:S03]  /*19af0*/  IMAD.X R24, R25, 0x1, R66, P4 ;  /* 0x0000000119187824 */ /* 0x000fc600020e0642 */
[----:B------:R4:W-:Y:S01]  /*19b00*/  STL [R1+0x1004], R9 ;  /* 0x0010040901007387 */ /* 0x0009e20000100800 */
[----:B0-----:R-:W-:Y:S01]  /*19b10*/  IADD3 R11, P0, PT, R36, R67, RZ ;  /* 0x00000043240b7210 */ /* 0x001fe20007f1e0ff */
[----:B------:R-:W-:-:S04]  /*19b20*/  IMAD.X R26, R27, 0x1, R66, P5 ;  /* 0x000000011b1a7824 */ /* 0x000fc800028e0642 */
[----:B------:R0:W-:Y:S01]  /*19b30*/  STL [R1+0x1008], R11 ;  /* 0x0010080b01007387 */ /* 0x0001e20000100800 */
[-C--:B--2---:R-:W-:Y:S02]  /*19b40*/  IADD3 R13, P3, PT, R28, R67.reuse, RZ ;  /* 0x000000431c0d7210 */ /* 0x084fe40007f7e0ff */
[----:B----4-:R-:W-:-:S03]  /*19b50*/  IADD3 R9, P4, PT, R6, R67, RZ ;  /* 0x0000004306097210 */ /* 0x010fc60007f9e0ff */
[----:B------:R-:W-:Y:S04]  /*19b60*/  STL [R1+0x100c], R13 ;  /* 0x00100c0d01007387 */ /* 0x000fe80000100800 */
[----:B------:R1:W-:Y:S01]  /*19b70*/  STL [R1+0x1010], R9 ;  /* 0x0010100901007387 */ /* 0x0003e20000100800 */
[----:B0-----:R-:W-:Y:S01]  /*19b80*/  IADD3 R11, P5, PT, R4, R67, RZ ;  /* 0x00000043040b7210 */ /* 0x001fe20007fbe0ff */
[--C-:B------:R-:W-:Y:S02]  /*19b90*/  IMAD.X R6, R7, 0x1, R66.reuse, P4 ;  /* 0x0000000107067824 */ /* 0x100fe400020e0642 */
[--C-:B-1----:R-:W-:Y:S02]  /*19ba0*/  IMAD.X R9, R29, 0x1, R66.reuse, P3 ;  /* 0x000000011d097824 */ /* 0x102fe400018e0642 */
[----:B------:R-:W-:Y:S01]  /*19bb0*/  STL [R1+0x1014], R11 ;  /* 0x0010140b01007387 */ /* 0x000fe20000100800 */
[----:B------:R-:W-:-:S03]  /*19bc0*/  IMAD.X R4, R5, 0x1, R66, P5 ;  /* 0x0000000105047824 */ /* 0x000fc600028e0642 */
[----:B------:R-:W-:Y:S04]  /*19bd0*/  STL [R1], R9 ;  /* 0x0000000901007387 */ /* 0x000fe80000100800 */
[----:B------:R-:W2:Y:S04]  /*19be0*/  LDL.LU.64 R38, [R1+0x38] ;  /* 0x0000380001267983 */ /* 0x000ea80000300a00 */
[----:B------:R0:W-:Y:S04]  /*19bf0*/  STL [R1+0x8], R6 ;  /* 0x0000080601007387 */ /* 0x0001e80000100800 */
[----:B------:R-:W4:Y:S04]  /*19c00*/  LDL.LU.64 R28, [R1+0x40] ;  /* 0x00004000011c7983 */ /* 0x000f280000300a00 */
[----:B------:R1:W-:Y:S04]  /*19c10*/  STL [R1+0x10], R4 ;  /* 0x0000100401007387 */ /* 0x0003e80000100800 */
[----:B0-----:R-:W4:Y:S04]  /*19c20*/  LDL.LU.64 R6, [R1+0x48] ;  /* 0x0000480001067983 */ /* 0x001f280000300a00 */
[----:B-1----:R-:W4:Y:S01]  /*19c30*/  LDL.LU.64 R4, [R1+0x50] ;  /* 0x0000500001047983 */ /* 0x002f220000300a00 */
[----:B------:R-:W-:Y:S01]  /*19c40*/  IMAD.X R36, R37, 0x1, R66, P0 ;  /* 0x0000000125247824 */ /* 0x000fe200000e0642 */
[----:B------:R-:W-:-:S02]  /*19c50*/  IADD3 R9, P0, PT, R30, R67, RZ ;  /* 0x000000431e097210 */ /* 0x000fc40007f1e0ff */
[-C--:B---3--:R-:W-:Y:S02]  /*19c60*/  IADD3 R13, P3, PT, R18, R67.reuse, RZ ;  /* 0x00000043120d7210 */ /* 0x088fe40007f7e0ff */
[-C--:B------:R-:W-:Y:S01]  /*19c70*/  IADD3 R11, P4, PT, R16, R67.reuse, RZ ;  /* 0x00000043100b7210 */ /* 0x080fe20007f9e0ff */
[----:B------:R0:W-:Y:S04]  /*19c80*/  STL [R1+0x1018], R9 ;  /* 0x0010180901007387 */ /* 0x0001e80000100800 */
[----:B------:R1:W-:Y:S01]  /*19c90*/  STL [R1+0x101c], R13 ;  /* 0x00101c0d01007387 */ /* 0x0003e20000100800 */
[----:B0-----:R-:W-:-:S03]  /*19ca0*/  IADD3 R9, P5, PT, R2, R67, RZ ;  /* 0x0000004302097210 */ /* 0x001fc60007fbe0ff */
[----:B------:R0:W-:Y:S01]  /*19cb0*/  STL [R1+0x1020], R11 ;  /* 0x0010200b01007387 */ /* 0x0001e20000100800 */
[----:B-1----:R-:W-:-:S03]  /*19cc0*/  IMAD.X R13, R31, 0x1, R66, P0 ;  /* 0x000000011f0d7824 */ /* 0x002fc600000e0642 */
[----:B------:R1:W-:Y:S01]  /*19cd0*/  STL [R1+0x1024], R9 ;  /* 0x0010240901007387 */ /* 0x0003e20000100800 */
[----:B------:R-:W-:Y:S01]  /*19ce0*/  IADD3.X R2, PT, PT, R3, R66, RZ, P5, !PT ;  /* 0x0000004203027210 */ /* 0x000fe20002ffe4ff */
[--C-:B0-----:R-:W-:Y:S02]  /*19cf0*/  IMAD.X R11, R19, 0x1, R66.reuse, P3 ;  /* 0x00000001130b7824 */ /* 0x101fe400018e0642 */
[----:B------:R-:W-:Y:S01]  /*19d00*/  STL [R1+0x18], R13 ;  /* 0x0000180d01007387 */ /* 0x000fe20000100800 */
[----:B-1----:R-:W-:-:S03]  /*19d10*/  IMAD.X R9, R17, 0x1, R66, P4 ;  /* 0x0000000111097824 */ /* 0x002fc600020e0642 */
[----:B------:R-:W-:Y:S04]  /*19d20*/  STL [R1+0x20], R11 ;  /* 0x0000200b01007387 */ /* 0x000fe80000100800 */
[----:B------:R-:W3:Y:S04]  /*19d30*/  LDL.LU.64 R30, [R1+0x58] ;  /* 0x00005800011e7983 */ /* 0x000ee80000300a00 */
[----:B------:R-:W-:Y:S04]  /*19d40*/  STL [R1+0x28], R9 ;  /* 0x0000280901007387 */ /* 0x000fe80000100800 */
[----:B------:R-:W3:Y:S04]  /*19d50*/  LDL.LU.64 R18, [R1+0x60] ;  /* 0x0000600001127983 */ /* 0x000ee80000300a00 */
[----:B------:R0:W-:Y:S04]  /*19d60*/  STL [R1+0x30], R2 ;  /* 0x0000300201007387 */ /* 0x0001e80000100800 */
[----:B------:R-:W3:Y:S04]  /*19d70*/  LDL.LU.64 R16, [R1+0x68] ;  /* 0x0000680001107983 */ /* 0x000ee80000300a00 */
[----:B0-----:R-:W3:Y:S01]  /*19d80*/  LDL.LU.64 R2, [R1+0x70] ;  /* 0x0000700001027983 */ /* 0x001ee20000300a00 */
[----:B--2---:R-:W-:-:S02]  /*19d90*/  IADD3 R13, P0, PT, R38, R67, RZ ;  /* 0x00000043260d7210 */ /* 0x004fc40007f1e0ff */
[----:B----4-:R-:W-:-:S03]  /*19da0*/  IADD3 R11, P3, PT, R28, R67, RZ ;  /* 0x000000431c0b7210 */ /* 0x010fc60007f7e0ff */
[----:B------:R0:W-:Y:S01]  /*19db0*/  STL [R1+0x1028], R13 ;  /* 0x0010280d01007387 */ /* 0x0001e20000100800 */
[----:B------:R-:W-:-:S03]  /*19dc0*/  IADD3 R9, P4, PT, R6, R67, RZ ;  /* 0x0000004306097210 */ /* 0x000fc60007f9e0ff */
[----:B------:R1:W-:Y:S04]  /*19dd0*/  STL [R1+0x102c], R11 ;  /* 0x00102c0b01007387 */ /* 0x0003e80000100800 */
[----:B------:R2:W-:Y:S01]  /*19de0*/  STL [R1+0x1030], R9 ;  /* 0x0010300901007387 */ /* 0x0005e20000100800 */
[----:B0-----:R-:W-:Y:S01]  /*19df0*/  IADD3 R13, P5, PT, R4, R67, RZ ;  /* 0x00000043040d7210 */ /* 0x001fe20007fbe0ff */
[--C-:B------:R-:W-:Y:S02]  /*19e00*/  IMAD.X R6, R7, 0x1, R66.reuse, P4 ;  /* 0x0000000107067824 */ /* 0x100fe400020e0642 */
[--C-:B-1----:R-:W-:Y:S02]  /*19e10*/  IMAD.X R11, R39, 0x1, R66.reuse, P0 ;  /* 0x00000001270b7824 */ /* 0x102fe400000e0642 */
[----:B------:R-:W-:Y:S01]  /*19e20*/  STL [R1+0x1034], R13 ;  /* 0x0010340d01007387 */ /* 0x000fe20000100800 */
[----:B--2---:R-:W-:-:S03]  /*19e30*/  IMAD.X R9, R29, 0x1, R66, P3 ;  /* 0x000000011d097824 */ /* 0x004fc600018e0642 */
[----:B------:R-:W-:Y:S01]  /*19e40*/  STL [R1+0x38], R11 ;  /* 0x0000380b01007387 */ /* 0x000fe20000100800 */
[----:B------:R-:W-:-:S03]  /*19e50*/  IMAD.X R4, R5, 0x1, R66, P5 ;  /* 0x0000000105047824 */ /* 0x000fc600028e0642 */
[----:B------:R-:W-:Y:S04]  /*19e60*/  STL [R1+0x40], R9 ;  /* 0x0000400901007387 */ /* 0x000fe80000100800 */
[----:B------:R-:W2:Y:S04]  /*19e70*/  LDL.LU.64 R38, [R1+0x78] ;  /* 0x0000780001267983 */ /* 0x000ea80000300a00 */
[----:B------:R0:W-:Y:S04]  /*19e80*/  STL [R1+0x48], R6 ;  /* 0x0000480601007387 */ /* 0x0001e80000100800 */
[----:B------:R-:W4:Y:S04]  /*19e90*/  LDL.LU.64 R28, [R1+0x80] ;  /* 0x00008000011c7983 */ /* 0x000f280000300a00 */
[----:B------:R1:W-:Y:S04]  /*19ea0*/  STL [R1+0x50], R4 ;  /* 0x0000500401007387 */ /* 0x0003e80000100800 */
[----:B0-----:R-:W4:Y:S04]  /*19eb0*/  LDL.LU.64 R6, [R1+0x88] ;  /* 0x0000880001067983 */ /* 0x001f280000300a00 */
[----:B-1----:R-:W4:Y:S01]  /*19ec0*/  LDL.LU.64 R4, [R1+0x90] ;  /* 0x0000900001047983 */ /* 0x002f220000300a00 */
[----:B---3--:R-:W-:-:S02]  /*19ed0*/  IADD3 R9, P0, PT, R30, R67, RZ ;  /* 0x000000431e097210 */ /* 0x008fc40007f1e0ff */
[----:B------:R-:W-:-:S03]  /*19ee0*/  IADD3 R13, P3, PT, R18, R67, RZ ;  /* 0x00000043120d7210 */ /* 0x000fc60007f7e0ff */
[----:B------:R0:W-:Y:S01]  /*19ef0*/  STL [R1+0x1038], R9 ;  /* 0x0010380901007387 */ /* 0x0001e20000100800 */
[----:B------:R-:W-:-:S03]  /*19f00*/  IADD3 R11, P4, PT, R16, R67, RZ ;  /* 0x00000043100b7210 */ /* 0x000fc60007f9e0ff */
[----:B------:R1:W-:Y:S01]  /*19f10*/  STL [R1+0x103c], R13 ;  /* 0x00103c0d01007387 */ /* 0x0003e20000100800 */
[----:B0-----:R-:W-:-:S03]  /*19f20*/  IADD3 R9, P5, PT, R2, R67, RZ ;  /* 0x0000004302097210 */ /* 0x001fc60007fbe0ff */
[----:B------:R0:W-:Y:S01]  /*19f30*/  STL [R1+0x1040], R11 ;  /* 0x0010400b01007387 */ /* 0x0001e20000100800 */
[----:B-1----:R-:W-:-:S03]  /*19f40*/  IMAD.X R13, R31, 0x1, R66, P0 ;  /* 0x000000011f0d7824 */ /* 0x002fc600000e0642 */
[----:B------:R1:W-:Y:S01]  /*19f50*/  STL [R1+0x1044], R9 ;  /* 0x0010440901007387 */ /* 0x0003e20000100800 */
[--C-:B------:R-:W-:Y:S02]  /*19f60*/  IMAD.X R2, R3, 0x1, R66.reuse, P5 ;  /* 0x0000000103027824 */ /* 0x100fe400028e0642 */
[--C-:B0-----:R-:W-:Y:S01]  /*19f70*/  IMAD.X R11, R19, 0x1, R66.reuse, P3 ;  /* 0x00000001130b7824 */ /* 0x101fe200018e0642 */
        /* <DEDUP_REMOVED lines=29> */
[----:B---3--:R-:W-:-:S05]  /*1a150*/  IADD3 R9, P0, PT, R30, R67, RZ ;  /* 0x000000431e097210 */ /* 0x008fca0007f1e0ff */
[----:B------:R0:W-:Y:S01]  /*1a160*/  STL [R1+0x1058], R9 ;  /* 0x0010580901007387 */ /* 0x0001e20000100800 */
[-C--:B------:R-:W-:Y:S02]  /*1a170*/  IADD3 R13, P3, PT, R18, R67.reuse, RZ ;  /* 0x00000043120d7210 */ /* 0x080fe40007f7e0ff */
[----:B------:R-:W-:-:S03]  /*1a180*/  IADD3 R11, P4, PT, R16, R67, RZ ;  /* 0x00000043100b7210 */ /* 0x000fc60007f9e0ff */
[----:B------:R1:W-:Y:S01]  /*1a190*/  STL [R1+0x105c], R13 ;  /* 0x00105c0d01007387 */ /* 0x0003e20000100800 */
[----:B0-----:R-:W-:-:S03]  /*1a1a0*/  IADD3 R9, P5, PT, R2, R67, RZ ;  /* 0x0000004302097210 */ /* 0x001fc60007fbe0ff */
[----:B------:R0:W-:Y:S01]  /*1a1b0*/  STL [R1+0x1060], R11 ;  /* 0x0010600b01007387 */ /* 0x0001e20000100800 */
[----:B-1----:R-:W-:-:S03]  /*1a1c0*/  IADD3.X R13, PT, PT, R31, R66, RZ, P0, !PT ;  /* 0x000000421f0d7210 */ /* 0x002fc600007fe4ff */
        /* <DEDUP_REMOVED lines=60> */
[----:B-1----:R-:W-:Y:S02]  /*1a590*/  IMAD.X R11, R39, 0x1, R66, P0 ;  /* 0x00000001270b7824 */ /* 0x002fe400000e0642 */
[----:B------:R-:W-:Y:S01]  /*1a5a0*/  STL [R1+0x1094], R13 ;  /* 0x0010940d01007387 */ /* 0x000fe20000100800 */
[----:B--2---:R-:W-:-:S03]  /*1a5b0*/  IADD3.X R9, PT, PT, R29, R66, RZ, P3, !PT ;  /* 0x000000421d097210 */ /* 0x004fc60001ffe4ff */
        /* <DEDUP_REMOVED lines=59> */
[----:B0-----:R-:W-:Y:S01]  /*1a970*/  IMAD.X R11, R19, 0x1, R66, P3 ;  /* 0x00000001130b7824 */ /* 0x001fe200018e0642 */
[----:B------:R-:W-:Y:S01]  /*1a980*/  STL [R1+0x158], R13 ;  /* 0x0001580d01007387 */ /* 0x000fe20000100800 */
[----:B-1----:R-:W-:-:S03]  /*1a990*/  IADD3.X R9, PT, PT, R17, R66, RZ, P4, !PT ;  /* 0x0000004211097210 */ /* 0x002fc600027fe4ff */
        /* <DEDUP_REMOVED lines=59> */
[----:B------:R-:W-:-:S03]  /*1ad50*/  IADD3.X R4, PT, PT, R5, R66, RZ, P5, !PT ;  /* 0x0000004205047210 */ /* 0x000fc60002ffe4ff */
        /* <DEDUP_REMOVED lines=74> */
[----:B------:R-:W-:Y:S01]  /*1b200*/  IMAD.X R6, R7, 0x1, R66, P4 ;  /* 0x0000000107067824 */ /* 0x000fe200020e0642 */
[----:B-1----:R-:W-:-:S03]  /*1b210*/  IADD3.X R11, PT, PT, R39, R66, RZ, P0, !PT ;  /* 0x00000042270b7210 */ /* 0x002fc600007fe4ff */
        /* <DEDUP_REMOVED lines=60> */
[----:B0-----:R-:W-:-:S03]  /*1b5e0*/  IADD3.X R11, PT, PT, R19, R66, RZ, P3, !PT ;  /* 0x00000042130b7210 */ /* 0x001fc60001ffe4ff */
[----:B------:R-:W-:Y:S01]  /*1b5f0*/  STL [R1+0x298], R13 ;  /* 0x0002980d01007387 */ /* 0x000fe20000100800 */
[--C-:B------:R-:W-:Y:S02]  /*1b600*/  IMAD.X R2, R3, 0x1, R66.reuse, P5 ;  /* 0x0000000103027824 */ /* 0x100fe400028e0642 */
[----:B-1----:R-:W-:Y:S01]  /*1b610*/  IMAD.X R9, R17, 0x1, R66, P4 ;  /* 0x0000000111097824 */ /* 0x002fe200020e0642 */
        /* <DEDUP_REMOVED lines=9> */
[----:B------:R0:W-:Y:S04]  /*1b6b0*/  STL [R1+0x1110], R13 ;  /* 0x0011100d01007387 */ /* 0x0001e80000100800 */
[----:B------:R1:W-:Y:S01]  /*1b6c0*/  STL [R1+0x1114], R11 ;  /* 0x0011140b01007387 */ /* 0x0003e20000100800 */
[-C--:B------:R-:W-:Y:S02]  /*1b6d0*/  IADD3 R9, P4, PT, R6, R67.reuse, RZ ;  /* 0x0000004306097210 */ /* 0x080fe40007f9e0ff */
[----:B0-----:R-:W-:Y:S01]  /*1b6e0*/  IADD3 R13, P5, PT, R4, R67, RZ ;  /* 0x00000043040d7210 */ /* 0x001fe20007fbe0ff */
[--C-:B-1----:R-:W-:Y:S02]  /*1b6f0*/  IMAD.X R11, R39, 0x1, R66.reuse, P0 ;  /* 0x00000001270b7824 */ /* 0x102fe400000e0642 */
[----:B------:R0:W-:Y:S04]  /*1b700*/  STL [R1+0x2c8], R9 ;  /* 0x0002c80901007387 */ /* 0x0001e80000100800 */
[----:B------:R-:W-:Y:S04]  /*1b710*/  STL [R1+0x2d0], R13 ;  /* 0x0002d00d01007387 */ /* 0x000fe80000100800 */
[----:B------:R-:W-:Y:S01]  /*1b720*/  STL [R1+0xfb0], R11 ;  /* 0x000fb00b01007387 */ /* 0x000fe20000100800 */
[----:B0-----:R-:W-:-:S03]  /*1b730*/  IMAD.X R9, R29, 0x1, R66, P3 ;  /* 0x000000011d097824 */ /* 0x001fc600018e0642 */
[----:B------:R-:W2:Y:S01]  /*1b740*/  LDL.LU.64 R38, [R1+0x2f8] ;  /* 0x0002f80001267983 */ /* 0x000ea20000300a00 */
[----:B------:R-:W-:-:S03]  /*1b750*/  IMAD.X R81, R7, 0x1, R66, P4 ;  /* 0x0000000107517824 */ /* 0x000fc600020e0642 */
[----:B------:R3:W-:Y:S01]  /*1b760*/  STL [R1+0xfb4], R9 ;  /* 0x000fb40901007387 */ /* 0x0007e20000100800 */
[----:B------:R-:W-:-:S03]  /*1b770*/  IMAD.X R82, R5, 0x1, R66, P5 ;  /* 0x0000000105527824 */ /* 0x000fc600028e0642 */
[----:B------:R-:W4:Y:S04]  /*1b780*/  LDL.LU.64 R28, [R1+0x308] ;  /* 0x00030800011c7983 */ /* 0x000f280000300a00 */
[----:B------:R-:W4:Y:S04]  /*1b790*/  LDL.LU.64 R6, [R1+0x310] ;  /* 0x0003100001067983 */ /* 0x000f280000300a00 */
[----:B------:R-:W4:Y:S01]  /*1b7a0*/  LDL.LU.64 R4, [R1+0x318] ;  /* 0x0003180001047983 */ /* 0x000f220000300a00 */
[----:B---3--:R-:W-:-:S05]  /*1b7b0*/  IADD3 R9, P0, PT, R30, R67, RZ ;  /* 0x000000431e097210 */ /* 0x008fca0007f1e0ff */
[----:B------:R0:W-:Y:S01]  /*1b7c0*/  STL [R1+0x2d8], R9 ;  /* 0x0002d80901007387 */ /* 0x0001e20000100800 */
[-C--:B------:R-:W-:Y:S01]  /*1b7d0*/  IADD3 R13, P3, PT, R18, R67.reuse, RZ ;  /* 0x00000043120d7210 */ /* 0x080fe20007f7e0ff */
[----:B------:R-:W-:Y:S01]  /*1b7e0*/  IMAD.X R83, R31, 0x1, R66, P0 ;  /* 0x000000011f537824 */ /* 0x000fe200000e0642 */
[----:B------:R-:W-:-:S03]  /*1b7f0*/  IADD3 R11, P4, PT, R16, R67, RZ ;  /* 0x00000043100b7210 */ /* 0x000fc60007f9e0ff */
[----:B------:R-:W-:Y:S01]  /*1b800*/  STL [R1+0x2e0], R13 ;  /* 0x0002e00d01007387 */ /* 0x000fe20000100800 */
[----:B0-----:R-:W-:-:S03]  /*1b810*/  IADD3 R9, P5, PT, R2, R67, RZ ;  /* 0x0000004302097210 */ /* 0x001fc60007fbe0ff */
[----:B------:R-:W-:Y:S04]  /*1b820*/  STL [R1+0x2e8], R11 ;  /* 0x0002e80b01007387 */ /* 0x000fe80000100800 */
[----:B------:R2:W-:Y:S01]  /*1b830*/  STL [R1+0x2f0], R9 ;  /* 0x0002f00901007387 */ /* 0x0005e20000100800 */
[----:B------:R-:W-:-:S03]  /*1b840*/  IMAD.X R84, R19, 0x1, R66, P3 ;  /* 0x0000000113547824 */ /* 0x000fc600018e0642 */
[----:B------:R-:W3:Y:S01]  /*1b850*/  LDL.LU.64 R30, [R1+0x320] ;  /* 0x00032000011e7983 */ /* 0x000ee20000300a00 */
[--C-:B------:R-:W-:Y:S02]  /*1b860*/  IMAD.X R85, R17, 0x1, R66.reuse, P4 ;  /* 0x0000000111557824 */ /* 0x100fe400020e0642 */
[----:B------:R-:W-:Y:S01]  /*1b870*/  IMAD.X R86, R3, 0x1, R66, P5 ;  /* 0x0000000103567824 */ /* 0x000fe200028e0642 */
[----:B------:R-:W3:Y:S04]  /*1b880*/  LDL.LU.64 R18, [R1+0x328] ;  /* 0x0003280001127983 */ /* 0x000ee80000300a00 */
[----:B------:R-:W3:Y:S04]  /*1b890*/  LDL.LU.64 R16, [R1+0x330] ;  /* 0x0003300001107983 */ /* 0x000ee80000300a00 */
[----:B------:R-:W3:Y:S01]  /*1b8a0*/  LDL.LU.64 R2, [R1+0x338] ;  /* 0x0003380001027983 */ /* 0x000ee20000300a00 */
[----:B--2---:R-:W-:-:S05]  /*1b8b0*/  IADD3 R9, P0, PT, R38, R67, RZ ;  /* 0x0000004326097210 */ /* 0x004fca0007f1e0ff */
[----:B------:R0:W-:Y:S01]  /*1b8c0*/  STL [R1+0x2f8], R9 ;  /* 0x0002f80901007387 */ /* 0x0001e20000100800 */
[-C--:B----4-:R-:W-:Y:S02]  /*1b8d0*/  IADD3 R13, P3, PT, R28, R67.reuse, RZ ;  /* 0x000000431c0d7210 */ /* 0x090fe40007f7e0ff */
[----:B------:R-:W-:-:S03]  /*1b8e0*/  IADD3 R11, P4, PT, R6, R67, RZ ;  /* 0x00000043060b7210 */ /* 0x000fc60007f9e0ff */
[----:B------:R-:W-:Y:S01]  /*1b8f0*/  STL [R1+0x308], R13 ;  /* 0x0003080d01007387 */ /* 0x000fe20000100800 */
[----:B0-----:R-:W-:-:S03]  /*1b900*/  IADD3 R9, P5, PT, R4, R67, RZ ;  /* 0x0000004304097210 */ /* 0x001fc60007fbe0ff */
[----:B------:R-:W-:Y:S01]  /*1b910*/  STL [R1+0x310], R11 ;  /* 0x0003100b01007387 */ /* 0x000fe20000100800 */
[--C-:B------:R-:W-:Y:S01]  /*1b920*/  IMAD.X R87, R39, 0x1, R66.reuse, P0 ;  /* 0x0000000127577824 */ /* 0x100fe200000e0642 */
[----:B------:R-:W-:Y:S01]  /*1b930*/  IADD3.X R89, PT, PT, R7, R66, RZ, P4, !PT ;  /* 0x0000004207597210 */ /* 0x000fe200027fe4ff */
[--C-:B------:R-:W-:Y:S01]  /*1b940*/  IMAD.X R88, R29, 0x1, R66.reuse, P3 ;  /* 0x000000011d587824 */ /* 0x100fe200018e0642 */
[----:B------:R3:W-:Y:S04]  /*1b950*/  STL [R1+0x318], R9 ;  /* 0x0003180901007387 */ /* 0x0007e80000100800 */
[----:B------:R-:W2:Y:S04]  /*1b960*/  LDL.LU.64 R38, [R1+0x340] ;  /* 0x0003400001267983 */ /* 0x000ea80000300a00 */
[----:B------:R-:W4:Y:S01]  /*1b970*/  LDL.LU.64 R28, [R1+0x348] ;  /* 0x00034800011c7983 */ /* 0x000f220000300a00 */
[----:B------:R-:W-:-:S03]  /*1b980*/  IMAD.X R90, R5, 0x1, R66, P5 ;  /* 0x00000001055a7824 */ /* 0x000fc600028e0642 */
[----:B------:R-:W4:Y:S04]  /*1b990*/  LDL.LU.64 R6, [R1+0x350] ;  /* 0x0003500001067983 */ /* 0x000f280000300a00 */
[----:B------:R-:W4:Y:S01]  /*1b9a0*/  LDL.LU.64 R4, [R1+0x358] ;  /* 0x0003580001047983 */ /* 0x000f220000300a00 */
[-C--:B---3--:R-:W-:Y:S02]  /*1b9b0*/  IADD3 R9, P0, PT, R30, R67.reuse, RZ ;  /* 0x000000431e097210 */ /* 0x088fe40007f1e0ff */
[----:B------:R-:W-:-:S03]  /*1b9c0*/  IADD3 R13, P3, PT, R18, R67, RZ ;  /* 0x00000043120d7210 */ /* 0x000fc60007f7e0ff */
[----:B------:R0:W-:Y:S01]  /*1b9d0*/  STL [R1+0x320], R9 ;  /* 0x0003200901007387 */ /* 0x0001e20000100800 */
[----:B------:R-:W-:-:S03]  /*1b9e0*/  IADD3 R11, P4, PT, R16, R67, RZ ;  /* 0x00000043100b7210 */ /* 0x000fc60007f9e0ff */
[----:B------:R-:W-:Y:S01]  /*1b9f0*/  STL [R1+0x328], R13 ;  /* 0x0003280d01007387 */ /* 0x000fe20000100800 */
[----:B0-----:R-:W-:-:S03]  /*1ba00*/  IADD3 R9, P5, PT, R2, R67, RZ ;  /* 0x0000004302097210 */ /* 0x001fc60007fbe0ff */
[----:B------:R-:W-:Y:S01]  /*1ba10*/  STL [R1+0x330], R11 ;  /* 0x0003300b01007387 */ /* 0x000fe20000100800 */
[--C-:B------:R-:W-:Y:S02]  /*1ba20*/  IMAD.X R91, R31, 0x1, R66.reuse, P0 ;  /* 0x000000011f5b7824 */ /* 0x100fe400000e0642 */
[--C-:B------:R-:W-:Y:S01]  /*1ba30*/  IMAD.X R2, R3, 0x1, R66.reuse, P5 ;  /* 0x0000000103027824 */ /* 0x100fe200028e0642 */
[----:B------:R-:W-:Y:S01]  /*1ba40*/  STL [R1+0x338], R9 ;  /* 0x0003380901007387 */ /* 0x000fe20000100800 */
[----:B------:R-:W-:-:S03]  /*1ba50*/  IMAD.X R92, R19, 0x1, R66, P3 ;  /* 0x00000001135c7824 */ /* 0x000fc600018e0642 */
[----:B------:R-:W3:Y:S01]  /*1ba60*/  LDL.LU.64 R30, [R1+0x360] ;  /* 0x00036000011e7983 */ /* 0x000ee20000300a00 */
[----:B------:R-:W-:-:S03]  /*1ba70*/  IMAD.X R93, R17, 0x1, R66, P4 ;  /* 0x00000001115d7824 */ /* 0x000fc600020e0642 */
        /* <DEDUP_REMOVED lines=433> */
[--C-:B------:R-:W-:Y:S01]  /*1d590*/  IMAD.X R2, R3, 0x1, R66.reuse, P5 ;  /* 0x0000000103027824 */ /* 0x100fe200028e0642 */
[----:B0-----:R-:W-:Y:S02]  /*1d5a0*/  IADD3.X R11, PT, PT, R19, R66, RZ, P3, !PT ;  /* 0x00000042130b7210 */ /* 0x001fe40001ffe4ff */
        /* <DEDUP_REMOVED lines=9> */
[----:B--2---:R-:W-:-:S05]  /*1d640*/  IADD3 R11, P0, PT, R38, R67, RZ ;  /* 0x00000043260b7210 */ /* 0x004fca0007f1e0ff */
[----:B------:R0:W-:Y:S01]  /*1d650*/  STL [R1+0xe50], R11 ;  /* 0x000e500b01007387 */ /* 0x0001e20000100800 */
[----:B----4-:R-:W-:-:S05]  /*1d660*/  IADD3 R9, P3, PT, R28, R67, RZ ;  /* 0x000000431c097210 */ /* 0x010fca0007f7e0ff */
[----:B------:R1:W-:Y:S01]  /*1d670*/  STL [R1+0xe54], R9 ;  /* 0x000e540901007387 */ /* 0x0003e20000100800 */
[-C--:B------:R-:W-:Y:S02]  /*1d680*/  IADD3 R13, P4, PT, R6, R67.reuse, RZ ;  /* 0x00000043060d7210 */ /* 0x080fe40007f9e0ff */
[----:B0-----:R-:W-:Y:S01]  /*1d690*/  IADD3 R11, P5, PT, R4, R67, RZ ;  /* 0x00000043040b7210 */ /* 0x001fe20007fbe0ff */
[--C-:B-1----:R-:W-:Y:S02]  /*1d6a0*/  IMAD.X R9, R39, 0x1, R66.reuse, P0 ;  /* 0x0000000127097824 */ /* 0x102fe400000e0642 */
[----:B------:R0:W-:Y:S04]  /*1d6b0*/  STL [R1+0xeb0], R13 ;  /* 0x000eb00d01007387 */ /* 0x0001e80000100800 */
[----:B------:R1:W-:Y:S01]  /*1d6c0*/  STL [R1+0xeb4], R11 ;  /* 0x000eb40b01007387 */ /* 0x0003e20000100800 */
[----:B0-----:R-:W-:-:S03]  /*1d6d0*/  IMAD.X R13, R29, 0x1, R66, P3 ;  /* 0x000000011d0d7824 */ /* 0x001fc600018e0642 */
[----:B------:R0:W-:Y:S01]  /*1d6e0*/  STL [R1+0x600], R9 ;  /* 0x0006000901007387 */ /* 0x0001e20000100800 */
[----:B-1----:R-:W-:-:S03]  /*1d6f0*/  IMAD.X R11, R7, 0x1, R66, P4 ;  /* 0x00000001070b7824 */ /* 0x002fc600020e0642 */
[----:B------:R-:W-:Y:S04]  /*1d700*/  STL [R1+0x608], R13 ;  /* 0x0006080d01007387 */ /* 0x000fe80000100800 */
[----:B------:R-:W2:Y:S01]  /*1d710*/  LDL.LU.64 R6, [R1+0x640] ;  /* 0x0006400001067983 */ /* 0x000ea20000300a00 */
[----:B0-----:R-:W-:-:S03]  /*1d720*/  IMAD.X R9, R5, 0x1, R66, P5 ;  /* 0x0000000105097824 */ /* 0x001fc600028e0642 */
[----:B------:R-:W-:Y:S04]  /*1d730*/  STL [R1+0x610], R11 ;  /* 0x0006100b01007387 */ /* 0x000fe80000100800 */
[----:B------:R-:W4:Y:S04]  /*1d740*/  LDL.LU.64 R4, [R1+0x648] ;  /* 0x0006480001047983 */ /* 0x000f280000300a00 */
[----:B------:R3:W-:Y:S04]  /*1d750*/  STL [R1+0x618], R9 ;  /* 0x0006180901007387 */ /* 0x0007e80000100800 */
[----:B------:R-:W4:Y:S04]  /*1d760*/  LDL.LU.64 R38, [R1+0x650] ;  /* 0x0006500001267983 */ /* 0x000f280000300a00 */
[----:B------:R-:W4:Y:S01]  /*1d770*/  LDL.LU.64 R28, [R1+0x658] ;  /* 0x00065800011c7983 */ /* 0x000f220000300a00 */
        /* <DEDUP_REMOVED lines=18> */
[----:B0-----:R-:W3:Y:S04]  /*1d8a0*/  LDL.LU.64 R2, [R1+0x670] ;  /* 0x0006700001027983 */ /* 0x001ee80000300a00 */
[----:B------:R-:W3:Y:S01]  /*1d8b0*/  LDL.LU.64 R16, [R1+0x678] ;  /* 0x0006780001107983 */ /* 0x000ee20000300a00 */
[----:B--2---:R-:W-:-:S05]  /*1d8c0*/  IADD3 R13, P0, PT, R6, R67, RZ ;  /* 0x00000043060d7210 */ /* 0x004fca0007f1e0ff */
[----:B------:R0:W-:Y:S01]  /*1d8d0*/  STL [R1+0xec8], R13 ;  /* 0x000ec80d01007387 */ /* 0x0001e20000100800 */
[----:B----4-:R-:W-:-:S05]  /*1d8e0*/  IADD3 R11, P3, PT, R4, R67, RZ ;  /* 0x00000043040b7210 */ /* 0x010fca0007f7e0ff */
[----:B------:R1:W-:Y:S01]  /*1d8f0*/  STL [R1+0xecc], R11 ;  /* 0x000ecc0b01007387 */ /* 0x0003e20000100800 */
[-C--:B------:R-:W-:Y:S02]  /*1d900*/  IADD3 R9, P4, PT, R38, R67.reuse, RZ ;  /* 0x0000004326097210 */ /* 0x080fe40007f9e0ff */
[----:B0-----:R-:W-:-:S03]  /*1d910*/  IADD3 R13, P5, PT, R28, R67, RZ ;  /* 0x000000431c0d7210 */ /* 0x001fc60007fbe0ff */
[----:B------:R0:W-:Y:S01]  /*1d920*/  STL [R1+0xed0], R9 ;  /* 0x000ed00901007387 */ /* 0x0001e20000100800 */
[----:B-1----:R-:W-:-:S03]  /*1d930*/  IMAD.X R11, R7, 0x1, R66, P0 ;  /* 0x00000001070b7824 */ /* 0x002fc600000e0642 */
[----:B------:R1:W-:Y:S04]  /*1d940*/  STL [R1+0xed4], R13 ;  /* 0x000ed40d01007387 */ /* 0x0003e80000100800 */
[----:B------:R-:W2:Y:S01]  /*1d950*/  LDL.LU.64 R6, [R1+0x680] ;  /* 0x0006800001067983 */ /* 0x000ea20000300a00 */
[----:B0-----:R-:W-:-:S03]  /*1d960*/  IMAD.X R9, R5, 0x1, R66, P3 ;  /* 0x0000000105097824 */ /* 0x001fc600018e0642 */
[----:B------:R-:W-:Y:S04]  /*1d970*/  STL [R1+0x640], R11 ;  /* 0x0006400b01007387 */ /* 0x000fe80000100800 */
[----:B------:R-:W4:Y:S04]  /*1d980*/  LDL.LU.64 R4, [R1+0x688] ;  /* 0x0006880001047983 */ /* 0x000f280000300a00 */
[----:B------:R0:W-:Y:S04]  /*1d990*/  STL [R1+0x648], R9 ;  /* 0x0006480901007387 */ /* 0x0001e80000100800 */
[----:B------:R-:W4:Y:S04]  /*1d9a0*/  LDL.LU.64 R62, [R1+0x690] ;  /* 0x00069000013e7983 */ /* 0x000f280000300a00 */
[----:B------:R-:W4:Y:S01]  /*1d9b0*/  LDL.LU.64 R64, [R1+0x698] ;  /* 0x0006980001407983 */ /* 0x000f220000300a00 */
[----:B-1----:R-:W-:Y:S01]  /*1d9c0*/  IADD3.X R13, PT, PT, R39, R66, RZ, P4, !PT ;  /* 0x00000042270d7210 */ /* 0x002fe200027fe4ff */
[----:B0-----:R-:W-:-:S02]  /*1d9d0*/  IMAD.X R9, R29, 0x1, R66, P5 ;  /* 0x000000011d097824 */ /* 0x001fc400028e0642 */
[----:B------:R0:W5:Y:S04]  /*1d9e0*/  LDL.LU R38, [R1+0x11bc] ;  /* 0x0011bc0001267983 */ /* 0x0001680000300800 */
[----:B------:R1:W-:Y:S04]  /*1d9f0*/  STL [R1+0x650], R13 ;  /* 0x0006500d01007387 */ /* 0x0003e80000100800 */
[----:B------:R0:W-:Y:S01]  /*1da00*/  STL [R1+0x658], R9 ;  /* 0x0006580901007387 */ /* 0x0001e20000100800 */
[-C--:B---3--:R-:W-:Y:S02]  /*1da10*/  IADD3 R11, P0, PT, R30, R67.reuse, RZ ;  /* 0x000000431e0b7210 */ /* 0x088fe40007f1e0ff */
[----:B-1----:R-:W-:-:S03]  /*1da20*/  IADD3 R13, P3, PT, R18, R67, RZ ;  /* 0x00000043120d7210 */ /* 0x002fc60007f7e0ff */
[----:B------:R1:W-:Y:S04]  /*1da30*/  STL [R1+0xed8], R11 ;  /* 0x000ed80b01007387 */ /* 0x0003e80000100800 */
[----:B------:R-:W-:Y:S04]  /*1da40*/  STL [R1+0xedc], R13 ;  /* 0x000edc0d01007387 */ /* 0x000fe80000100800 */
[----:B------:R-:W3:Y:S01]  /*1da50*/  LDL.LU.64 R28, [R1+0x6a0] ;  /* 0x0006a000011c7983 */ /* 0x000ee20000300a00 */
[-C--:B0-----:R-:W-:Y:S02]  /*1da60*/  IADD3 R9, P4, PT, R2, R67.reuse, RZ ;  /* 0x0000004302097210 */ /* 0x081fe40007f9e0ff */
[----:B-1----:R-:W-:-:S03]  /*1da70*/  IADD3 R11, P5, PT, R16, R67, RZ ;  /* 0x00000043100b7210 */ /* 0x002fc60007fbe0ff */
[----:B------:R0:W-:Y:S04]  /*1da80*/  STL [R1+0xee0], R9 ;  /* 0x000ee00901007387 */ /* 0x0001e80000100800 */
[----:B------:R1:W-:Y:S04]  /*1da90*/  STL [R1+0xee4], R11 ;  /* 0x000ee40b01007387 */ /* 0x0003e80000100800 */
[----:B------:R2:W5:Y:S01]  /*1daa0*/  LDL.LU R30, [R1+0x11b8] ;  /* 0x0011b800011e7983 */ /* 0x0005620000300800 */
[----:B0-----:R-:W-:-:S03]  /*1dab0*/  IMAD.X R9, R31, 0x1, R66, P0 ;  /* 0x000000011f097824 */ /* 0x001fc600000e0642 */
[----:B------:R0:W5:Y:S01]  /*1dac0*/  LDL.LU R18, [R1+0x11b4] ;  /* 0x0011b40001127983 */ /* 0x0001620000300800 */
[----:B-1----:R-:W-:-:S03]  /*1dad0*/  IMAD.X R11, R19, 0x1, R66, P3 ;  /* 0x00000001130b7824 */ /* 0x002fc600018e0642 */
[----:B------:R1:W-:Y:S02]  /*1dae0*/  STL [R1+0x660], R9 ;  /* 0x0006600901007387 */ /* 0x0003e40000100800 */
[--C-:B-1----:R-:W-:Y:S02]  /*1daf0*/  IMAD.X R9, R3, 0x1, R66.reuse, P4 ;  /* 0x0000000103097824 */ /* 0x102fe400020e0642 */
[----:B------:R-:W3:Y:S04]  /*1db00*/  LDL.LU.64 R2, [R1+0x6a8] ;  /* 0x0006a80001027983 */ /* 0x000ee80000300a00 */
[----:B------:R1:W-:Y:S04]  /*1db10*/  STL [R1+0x668], R11 ;  /* 0x0006680b01007387 */ /* 0x0003e80000100800 */
[----:B------:R2:W-:Y:S04]  /*1db20*/  STL [R1+0x670], R9 ;  /* 0x0006700901007387 */ /* 0x0005e80000100800 */
[----:B------:R0:W5:Y:S01]  /*1db30*/  LDL.LU R16, [R1+0x11b0] ;  /* 0x0011b00001107983 */ /* 0x0001620000300800 */
[----:B-1----:R-:W-:-:S05]  /*1db40*/  IMAD.X R11, R17, 0x1, R66, P5 ;  /* 0x00000001110b7824 */ /* 0x002fca00028e0642 */
[----:B------:R1:W-:Y:S01]  /*1db50*/  STL [R1+0x678], R11 ;  /* 0x0006780b01007387 */ /* 0x0003e20000100800 */
[----:B--2---:R-:W-:-:S05]  /*1db60*/  IADD3 R9, P0, PT, R6, R67, RZ ;  /* 0x0000004306097210 */ /* 0x004fca0007f1e0ff */
[----:B------:R2:W-:Y:S01]  /*1db70*/  STL [R1+0xee8], R9 ;  /* 0x000ee80901007387 */ /* 0x0005e20000100800 */
[-C--:B----4-:R-:W-:Y:S01]  /*1db80*/  IADD3 R13, P3, PT, R4, R67.reuse, RZ ;  /* 0x00000043040d7210 */ /* 0x090fe20007f7e0ff */
[----:B------:R-:W-:Y:S01]  /*1db90*/  IMAD.X R7, R7, 0x1, R66, P0 ;  /* 0x0000000107077824 */ /* 0x000fe200000e0642 */
[----:B-1----:R-:W-:-:S03]  /*1dba0*/  IADD3 R11, P4, PT, R62, R67, RZ ;  /* 0x000000433e0b7210 */ /* 0x002fc60007f9e0ff */
[----:B------:R-:W-:Y:S01]  /*1dbb0*/  STL [R1+0xeec], R13 ;  /* 0x000eec0d01007387 */ /* 0x000fe20000100800 */
[----:B--2---:R-:W-:-:S03]  /*1dbc0*/  IADD3 R9, P5, PT, R64, R67, RZ ;  /* 0x0000004340097210 */ /* 0x004fc60007fbe0ff */
[----:B------:R-:W-:Y:S01]  /*1dbd0*/  STL [R1+0xef0], R11 ;  /* 0x000ef00b01007387 */ /* 0x000fe20000100800 */
[----:B------:R-:W-:-:S03]  /*1dbe0*/  IMAD.X R4, R5, 0x1, R66, P3 ;  /* 0x0000000105047824 */ /* 0x000fc600018e0642 */
[----:B------:R0:W5:Y:S04]  /*1dbf0*/  LDL.LU R6, [R1+0x11ac] ;  /* 0x0011ac0001067983 */ /* 0x0001680000300800 */
[----:B------:R-:W-:Y:S04]  /*1dc00*/  STL [R1+0xef4], R9 ;  /* 0x000ef40901007387 */ /* 0x000fe80000100800 */
[----:B------:R0:W5:Y:S04]  /*1dc10*/  LDL.LU R5, [R1+0x11a8] ;  /* 0x0011a80001057983 */ /* 0x0001680000300800 */
[----:B------:R1:W-:Y:S02]  /*1dc20*/  STL [R1+0x680], R7 ;  /* 0x0006800701007387 */ /* 0x0003e40000100800 */
[----:B-1----:R-:W-:-:S02]  /*1dc30*/  IMAD.X R7, R63, 0x1, R66, P4 ;  /* 0x000000013f077824 */ /* 0x002fc400020e0642 */
[----:B------:R-:W2:Y:S04]  /*1dc40*/  LDL.LU.64 R62, [R1+0x11a0] ;  /* 0x0011a000013e7983 */ /* 0x000ea80000300a00 */
[----:B------:R1:W-:Y:S02]  /*1dc50*/  STL [R1+0x688], R4 ;  /* 0x0006880401007387 */ /* 0x0003e40000100800 */
[----:B-1----:R-:W-:Y:S02]  /*1dc60*/  IMAD.X R4, R65, 0x1, R66, P5 ;  /* 0x0000000141047824 */ /* 0x002fe400028e0642 */
[----:B------:R-:W4:Y:S04]  /*1dc70*/  LDL.LU.64 R64, [R1+0x1198] ;  /* 0x0011980001407983 */ /* 0x000f280000300a00 */
[----:B------:R-:W-:Y:S04]  /*1dc80*/  STL [R1+0x690], R7 ;  /* 0x0006900701007387 */ /* 0x000fe80000100800 */
[----:B------:R-:W4:Y:S04]  /*1dc90*/  LDL.LU R19, [R1+0xb8c] ;  /* 0x000b8c0001137983 */ /* 0x000f280000300800 */
[----:B------:R-:W4:Y:S04]  /*1dca0*/  LDL.LU R9, [R1+0x9e4] ;  /* 0x0009e40001097983 */ /* 0x000f280000300800 */
[----:B------:R3:W-:Y:S04]  /*1dcb0*/  STL [R1+0x698], R4 ;  /* 0x0006980401007387 */ /* 0x0007e80000100800 */
[----:B------:R-:W4:Y:S04]  /*1dcc0*/  LDL.LU R17, [R1+0xb84] ;  /* 0x000b840001117983 */ /* 0x000f280000300800 */
[----:B------:R-:W4:Y:S01]  /*1dcd0*/  LDL.LU R15, [R1+0xb80] ;  /* 0x000b8000010f7983 */ /* 0x000f220000300800 */
[----:B---3--:R-:W-:-:S05]  /*1dce0*/  IADD3 R4, P0, PT, R28, R67, RZ ;  /* 0x000000431c047210 */ /* 0x008fca0007f1e0ff */
[----:B------:R1:W-:Y:S04]  /*1dcf0*/  STL [R1+0x6a0], R4 ;  /* 0x0006a00401007387 */ /* 0x0003e80000100800 */
[----:B------:R-:W3:Y:S04]  /*1dd00*/  LDL.LU R7, [R1+0xb7c] ;  /* 0x000b7c0001077983 */ /* 0x000ee80000300800 */
[----:B------:R-:W3:Y:S04]  /*1dd10*/  LDL.LU R13, [R1+0xb88] ;  /* 0x000b8800010d7983 */ /* 0x000ee80000300800 */
[----:B------:R-:W3:Y:S01]  /*1dd20*/  LDL.LU R11, [R1+0xb78] ;  /* 0x000b7800010b7983 */ /* 0x000ee20000300800 */
[----:B-1----:R-:W-:-:S05]  /*1dd30*/  IADD3 R4, P3, PT, R2, R67, RZ ;  /* 0x0000004302047210 */ /* 0x002fca0007f7e0ff */
[----:B------:R1:W-:Y:S04]  /*1dd40*/  STL [R1+0x6a8], R4 ;  /* 0x0006a80401007387 */ /* 0x0003e80000100800 */
[----:B-1----:R-:W3:Y:S01]  /*1dd50*/  LDL.LU R4, [R1+0x9d0] ;  /* 0x0009d00001047983 */ /* 0x002ee20000300800 */
[----:B--2---:R-:W-:-:S05]  /*1dd60*/  IADD3 R23, P4, PT, R62, R67, RZ ;  /* 0x000000433e177210 */ /* 0x004fca0007f9e0ff */
[----:B------:R-:W-:Y:S04]  /*1dd70*/  STL [R1+0xef8], R23 ;  /* 0x000ef81701007387 */ /* 0x000fe80000100800 */
[----:B------:R0:W5:Y:S01]  /*1dd80*/  LDL.LU R28, [R1+0x1190] ;  /* 0x00119000011c7983 */ /* 0x0001620000300800 */
[----:B----4-:R-:W-:Y:S01]  /*1dd90*/  IADD3 R21, P5, PT, R64, R67, RZ ;  /* 0x0000004340157210 */ /* 0x010fe20007fbe0ff */
[----:B------:R-:W-:-:S04]  /*1dda0*/  IMAD.X R64, R3, 0x1, R66, P3 ;  /* 0x0000000103407824 */ /* 0x000fc800018e0642 */
[----:B------:R-:W-:Y:S04]  /*1ddb0*/  STL [R1+0xefc], R21 ;  /* 0x000efc1501007387 */ /* 0x000fe80000100800 */
[----:B------:R-:W2:Y:S01]  /*1ddc0*/  LDL.LU.64 R2, [R1+0x1188] ;  /* 0x0011880001027983 */ /* 0x000ea20000300a00 */
[----:B------:R-:W-:Y:S01]  /*1ddd0*/  IADD3.X R65, PT, PT, R65, R66, RZ, P5, !PT ;  /* 0x0000004241417210 */ /* 0x000fe20002ffe4ff */
[--C-:B------:R-:W-:Y:S02]  /*1dde0*/  IMAD.X R63, R63, 0x1, R66.reuse, P4 ;  /* 0x000000013f3f7824 */ /* 0x100fe400020e0642 */
[----:B------:R-:W-:Y:S01]  /*1ddf0*/  IMAD.X R62, R29, 0x1, R66, P0 ;  /* 0x000000011d3e7824 */ /* 0x000fe200000e0642 */
[-C--:B--2---:R-:W-:Y:S02]  /*1de00*/  IADD3 R9, P6, PT, R9, R2.reuse, RZ ;  /* 0x0000000209097210 */ /* 0x084fe40007fde0ff */
[----:B------:R-:W-:-:S03]  /*1de10*/  IADD3 R19, P5, PT, R19, R2, RZ ;  /* 0x0000000213137210 */ /* 0x000fc60007fbe0ff */
[----:B------:R1:W-:Y:S01]  /*1de20*/  STL [R1+0x9e4], R9 ;  /* 0x0009e40901007387 */ /* 0x0003e20000100800 */
[-C--:B---3--:R-:W-:Y:S02]  /*1de30*/  IADD3 R7, P4, PT, R7, R2.reuse, RZ ;  /* 0x0000000207077210 */ /* 0x088fe40007f9e0ff */
[-C--:B------:R-:W-:Y:S01]  /*1de40*/  IADD3 R17, P0, PT, R17, R2.reuse, RZ ;  /* 0x0000000211117210 */ /* 0x080fe20007f1e0ff */
[----:B-1----:R-:W2:Y:S04]  /*1de50*/  LDL.LU R9, [R1+0xb74] ;  /* 0x000b740001097983 */ /* 0x002ea80000300800 */
[----:B------:R-:W-:Y:S04]  /*1de60*/  STL [R1+0xb8c], R19 ;  /* 0x000b8c1301007387 */ /* 0x000fe80000100800 */
[----:B------:R1:W-:Y:S04]  /*1de70*/  STL [R1+0xb7c], R7 ;  /* 0x000b7c0701007387 */ /* 0x0003e80000100800 */
[----:B------:R-:W-:Y:S04]  /*1de80*/  STL [R1+0xb84], R17 ;  /* 0x000b841101007387 */ /* 0x000fe80000100800 */
[----:B-1----:R-:W3:Y:S01]  /*1de90*/  LDL.LU R7, [R1+0x9e0] ;  /* 0x0009e00001077983 */ /* 0x002ee20000300800 */
[-C--:B------:R-:W-:Y:S01]  /*1dea0*/  IADD3 R15, P3, PT, R15, R2.reuse, RZ ;  /* 0x000000020f0f7210 */ /* 0x080fe20007f7e0ff */
[--C-:B------:R-:W-:Y:S01]  /*1deb0*/  IMAD.X R13, R13, 0x1, R0.reuse, P5 ;  /* 0x000000010d0d7824 */ /* 0x100fe200028e0600 */
[----:B------:R-:W-:Y:S01]  /*1dec0*/  IADD3 R11, P5, PT, R11, R2, RZ ;  /* 0x000000020b0b7210 */ /* 0x000fe20007fbe0ff */
[----:B------:R-:W-:-:S02]  /*1ded0*/  IMAD.X R4, R4, 0x1, R0, P6 ;  /* 0x0000000104047824 */ /* 0x000fc400030e0600 */
[----:B------:R-:W-:Y:S04]  /*1dee0*/  STL [R1+0xb80], R15 ;  /* 0x000b800f01007387 */ /* 0x000fe80000100800 */
[----:B------:R-:W4:Y:S04]  /*1def0*/  LDL.LU R61, [R1+0xb6c] ;  /* 0x000b6c00013d7983 */ /* 0x000f280000300800 */
[----:B------:R-:W-:Y:S04]  /*1df00*/  STL [R1+0xb88], R13 ;  /* 0x000b880d01007387 */ /* 0x000fe80000100800 */
[----:B------:R-:W4:Y:S04]  /*1df10*/  LDL.LU R59, [R1+0x9dc] ;  /* 0x0009dc00013b7983 */ /* 0x000f280000300800 */
[----:B------:R-:W-:Y:S04]  /*1df20*/  STL [R1+0xb78], R11 ;  /* 0x000b780b01007387 */ /* 0x000fe80000100800 */
[----:B------:R-:W4:Y:S04]  /*1df30*/  LDL.LU R57, [R1+0xb64] ;  /* 0x000b640001397983 */ /* 0x000f280000300800 */
[----:B------:R1:W-:Y:S04]  /*1df40*/  STL [R1+0x9d0], R4 ;  /* 0x0009d00401007387 */ /* 0x0003e80000100800 */
        /* <DEDUP_REMOVED lines=19> */
[----:B-1----:R-:W4:Y:S04]  /*1e080*/  LDL.LU R4, [R1+0xb14] ;  /* 0x000b140001047983 */ /* 0x002f280000300800 */
[----:B------:R-:W4:Y:S04]  /*1e090*/  LDL.LU R17, [R1+0xb30] ;  /* 0x000b300001117983 */ /* 0x000f280000300800 */
[----:B------:R-:W4:Y:S01]  /*1e0a0*/  LDL.LU R15, [R1+0xb0c] ;  /* 0x000b0c00010f7983 */ /* 0x000f220000300800 */
[----:B--2---:R-:W-:-:S05]  /*1e0b0*/  IADD3 R9, P6, PT, R9, R2, RZ ;  /* 0x0000000209097210 */ /* 0x004fca0007fde0ff */
[----:B------:R1:W-:Y:S04]  /*1e0c0*/  STL [R1+0xb74], R9 ;  /* 0x000b740901007387 */ /* 0x0003e80000100800 */
[----:B-1----:R-:W2:Y:S01]  /*1e0d0*/  LDL.LU R9, [R1+0xb28] ;  /* 0x000b280001097983 */ /* 0x002ea20000300800 */
[----:B---3--:R-:W-:-:S03]  /*1e0e0*/  IMAD.X R7, R7, 0x1, R0, P0 ;  /* 0x0000000107077824 */ /* 0x008fc600000e0600 */
[----:B------:R-:W3:Y:S04]  /*1e0f0*/  LDL.LU R13, [R1+0xb04] ;  /* 0x000b0400010d7983 */ /* 0x000ee80000300800 */
[----:B------:R-:W3:Y:S04]  /*1e100*/  LDL.LU R11, [R1+0xb20] ;  /* 0x000b2000010b7983 */ /* 0x000ee80000300800 */
[----:B------:R1:W-:Y:S04]  /*1e110*/  STL [R1+0x9e0], R7 ;  /* 0x0009e00701007387 */ /* 0x0003e80000100800 */
[----:B-1----:R-:W3:Y:S01]  /*1e120*/  LDL.LU R7, [R1+0xafc] ;  /* 0x000afc0001077983 */ /* 0x002ee20000300800 */
[-C--:B----4-:R-:W-:Y:S01]  /*1e130*/  IADD3 R61, P0, PT, R61, R2.reuse, RZ ;  /* 0x000000023d3d7210 */ /* 0x090fe20007f1e0ff */
[----:B------:R-:W-:Y:S01]  /*1e140*/  IMAD.X R59, R59, 0x1, R0, P3 ;  /* 0x000000013b3b7824 */ /* 0x000fe200018e0600 */
[----:B------:R-:W-:-:S03]  /*1e150*/  IADD3 R57, P3, PT, R57, R2, RZ ;  /* 0x0000000239397210 */ /* 0x000fc60007f7e0ff */
[----:B------:R-:W-:Y:S04]  /*1e160*/  STL [R1+0xb6c], R61 ;  /* 0x000b6c3d01007387 */ /* 0x000fe80000100800 */
[----:B------:R-:W-:Y:S01]  /*1e170*/  STL [R1+0x9dc], R59 ;  /* 0x0009dc3b01007387 */ /* 0x000fe20000100800 */
[----:B------:R-:W-:-:S03]  /*1e180*/  IMAD.X R55, R55, 0x1, R0, P4 ;  /* 0x0000000137377824 */ /* 0x000fc600020e0600 */
[----:B------:R-:W-:Y:S01]  /*1e190*/  STL [R1+0xb64], R57 ;  /* 0x000b643901007387 */ /* 0x000fe20000100800 */
[----:B------:R-:W-:-:S03]  /*1e1a0*/  IADD3 R53, P4, PT, R53, R2, RZ ;  /* 0x0000000235357210 */ /* 0x000fc60007f9e0ff */
        /* <DEDUP_REMOVED lines=29> */
[----:B------:R-:W-:-:S03]  /*1e380*/  IADD3.X R23, PT, PT, R23, R0, RZ, P0, !PT ;  /* 0x0000000017177210 */ /* 0x000fc600007fe4ff */
[----:B------:R-:W-:Y:S01]  /*1e390*/  STL [R1+0xb24], R25 ;  /* 0x000b241901007387 */ /* 0x000fe20000100800 */
[-C--:B------:R-:W-:Y:S01]  /*1e3a0*/  IADD3 R21, P0, PT, R21, R2.reuse, RZ ;  /* 0x0000000215157210 */ /* 0x080fe20007f1e0ff */
[--C-:B------:R-:W-:Y:S01]  /*1e3b0*/  IMAD.X R19, R19, 0x1, R0.reuse, P3 ;  /* 0x0000000113137824 */ /* 0x100fe200018e0600 */
[----:B------:R-:W-:Y:S01]  /*1e3c0*/  IADD3 R4, P3, PT, R4, R2, RZ ;  /* 0x0000000204047210 */ /* 0x000fe20007f7e0ff */
[----:B------:R-:W-:Y:S04]  /*1e3d0*/  STL [R1+0xb40], R23 ;  /* 0x000b401701007387 */ /* 0x000fe80000100800 */
[----:B------:R1:W-:Y:S04]  /*1e3e0*/  STL [R1+0xb14], R4 ;  /* 0x000b140401007387 */ /* 0x0003e80000100800 */
[----:B------:R-:W-:Y:S01]  /*1e3f0*/  STL [R1+0xb1c], R21 ;  /* 0x000b1c1501007387 */ /* 0x000fe20000100800 */
[----:B------:R-:W-:-:S03]  /*1e400*/  IMAD.X R17, R17, 0x1, R0, P4 ;  /* 0x0000000111117824 */ /* 0x000fc600020e0600 */
[----:B-1----:R-:W4:Y:S01]  /*1e410*/  LDL.LU R4, [R1+0xb18] ;  /* 0x000b180001047983 */ /* 0x002f220000300800 */
[----:B------:R-:W-:-:S03]  /*1e420*/  IADD3 R15, P4, PT, R15, R2, RZ ;  /* 0x000000020f0f7210 */ /* 0x000fc60007f9e0ff */
[----:B------:R-:W-:Y:S01]  /*1e430*/  STL [R1+0xb38], R19 ;  /* 0x000b381301007387 */ /* 0x000fe20000100800 */
[----:B--2---:R-:W-:Y:S01]  /*1e440*/  IMAD.X R9, R9, 0x1, R0, P5 ;  /* 0x0000000109097824 */ /* 0x004fe200028e0600 */
[----:B---3--:R-:W-:-:S04]  /*1e450*/  IADD3 R13, P5, PT, R13, R2, RZ ;  /* 0x000000020d0d7210 */ /* 0x008fc80007fbe0ff */
[----:B------:R1:W-:Y:S01]  /*1e460*/  STL [R1+0xb28], R9 ;  /* 0x000b280901007387 */ /* 0x0003e20000100800 */
[----:B------:R-:W-:-:S03]  /*1e470*/  IMAD.X R11, R11, 0x1, R0, P6 ;  /* 0x000000010b0b7824 */ /* 0x000fc600030e0600 */
[----:B------:R-:W-:Y:S04]  /*1e480*/  STL [R1+0xb30], R17 ;  /* 0x000b301101007387 */ /* 0x000fe80000100800 */
[----:B-1----:R-:W2:Y:S04]  /*1e490*/  LDL.LU R9, [R1+0xaf4] ;  /* 0x000af40001097983 */ /* 0x002ea80000300800 */
[----:B------:R-:W-:Y:S01]  /*1e4a0*/  STL [R1+0xb0c], R15 ;  /* 0x000b0c0f01007387 */ /* 0x000fe20000100800 */
[----:B------:R-:W-:-:S03]  /*1e4b0*/  IADD3 R7, P6, PT, R7, R2, RZ ;  /* 0x0000000207077210 */ /* 0x000fc60007fde0ff */
[----:B------:R-:W3:Y:S04]  /*1e4c0*/  LDL.LU R61, [R1+0xb10] ;  /* 0x000b1000013d7983 */ /* 0x000ee80000300800 */
[----:B------:R-:W-:Y:S04]  /*1e4d0*/  STL [R1+0xb04], R13 ;  /* 0x000b040d01007387 */ /* 0x000fe80000100800 */
[----:B------:R-:W3:Y:S04]  /*1e4e0*/  LDL.LU R59, [R1+0xaec] ;  /* 0x000aec00013b7983 */ /* 0x000ee80000300800 */
[----:B------:R-:W-:Y:S04]  /*1e4f0*/  STL [R1+0xb20], R11 ;  /* 0x000b200b01007387 */ /* 0x000fe80000100800 */
[----:B------:R-:W3:Y:S04]  /*1e500*/  LDL.LU R57, [R1+0xb08] ;  /* 0x000b080001397983 */ /* 0x000ee80000300800 */
[----:B------:R1:W-:Y:S04]  /*1e510*/  STL [R1+0xafc], R7 ;  /* 0x000afc0701007387 */ /* 0x0003e80000100800 */
        /* <DEDUP_REMOVED lines=19> */
[----:B-1----:R-:W3:Y:S04]  /*1e650*/  LDL.LU R7, [R1+0xab8] ;  /* 0x000ab80001077983 */ /* 0x002ee80000300800 */
[----:B------:R-:W3:Y:S01]  /*1e660*/  LDL.LU R17, [R1+0xa94] ;  /* 0x000a940001117983 */ /* 0x000ee20000300800 */
[----:B----4-:R-:W-:-:S03]  /*1e670*/  IMAD.X R4, R4, 0x1, R0, P0 ;  /* 0x0000000104047824 */ /* 0x010fc600000e0600 */
[----:B------:R-:W4:Y:S04]  /*1e680*/  LDL.LU R15, [R1+0xab0] ;  /* 0x000ab000010f7983 */ /* 0x000f280000300800 */
[----:B------:R1:W-:Y:S04]  /*1e690*/  STL [R1+0xb18], R4 ;  /* 0x000b180401007387 */ /* 0x0003e80000100800 */
[----:B-1----:R-:W4:Y:S04]  /*1e6a0*/  LDL.LU R4, [R1+0xa8c] ;  /* 0x000a8c0001047983 */ /* 0x002f280000300800 */
[----:B------:R-:W4:Y:S04]  /*1e6b0*/  LDL.LU R13, [R1+0xaa8] ;  /* 0x000aa800010d7983 */ /* 0x000f280000300800 */
[----:B------:R-:W4:Y:S01]  /*1e6c0*/  LDL.LU R11, [R1+0xa84] ;  /* 0x000a8400010b7983 */ /* 0x000f220000300800 */
[----:B--2---:R-:W-:-:S05]  /*1e6d0*/  IADD3 R9, P0, PT, R9, R2, RZ ;  /* 0x0000000209097210 */ /* 0x004fca0007f1e0ff */
[----:B------:R1:W-:Y:S01]  /*1e6e0*/  STL [R1+0xaf4], R9 ;  /* 0x000af40901007387 */ /* 0x0003e20000100800 */
[----:B---3--:R-:W-:-:S03]  /*1e6f0*/  IMAD.X R61, R61, 0x1, R0, P3 ;  /* 0x000000013d3d7824 */ /* 0x008fc600018e0600 */
[----:B-1----:R-:W2:Y:S01]  /*1e700*/  LDL.LU R9, [R1+0xaa0] ;  /* 0x000aa00001097983 */ /* 0x002ea20000300800 */
        /* <DEDUP_REMOVED lines=40> */
[----:B------:R-:W-:-:S05]  /*1e990*/  IMAD.X R7, R7, 0x1, R0, P4 ;  /* 0x0000000107077824 */ /* 0x000fca00020e0600 */
[----:B------:R1:W-:Y:S04]  /*1e9a0*/  STL [R1+0xab8], R7 ;  /* 0x000ab80701007387 */ /* 0x0003e80000100800 */
[----:B------:R-:W-:Y:S04]  /*1e9b0*/  STL [R1+0xac0], R21 ;  /* 0x000ac01501007387 */ /* 0x000fe80000100800 */
[----:B-1----:R-:W3:Y:S01]  /*1e9c0*/  LDL.LU R7, [R1+0xa7c] ;  /* 0x000a7c0001077983 */ /* 0x002ee20000300800 */
[-C--:B------:R-:W-:Y:S01]  /*1e9d0*/  IADD3 R19, P3, PT, R19, R2.reuse, RZ ;  /* 0x0000000213137210 */ /* 0x080fe20007f7e0ff */
[----:B----4-:R-:W-:Y:S01]  /*1e9e0*/  IMAD.X R15, R15, 0x1, R0, P5 ;  /* 0x000000010f0f7824 */ /* 0x010fe200028e0600 */
[----:B------:R-:W-:-:S02]  /*1e9f0*/  IADD3 R17, P4, PT, R17, R2, RZ ;  /* 0x0000000211117210 */ /* 0x000fc40007f9e0ff */
[----:B------:R-:W-:Y:S01]  /*1ea00*/  IADD3 R4, P5, PT, R4, R2, RZ ;  /* 0x0000000204047210 */ /* 0x000fe20007fbe0ff */
[----:B------:R-:W-:Y:S01]  /*1ea10*/  STL [R1+0xa9c], R19 ;  /* 0x000a9c1301007387 */ /* 0x000fe20000100800 */
[----:B------:R-:W-:-:S03]  /*1ea20*/  IMAD.X R13, R13, 0x1, R0, P6 ;  /* 0x000000010d0d7824 */ /* 0x000fc600030e0600 */
[----:B------:R1:W-:Y:S01]  /*1ea30*/  STL [R1+0xa8c], R4 ;  /* 0x000a8c0401007387 */ /* 0x0003e20000100800 */
[----:B------:R-:W-:-:S03]  /*1ea40*/  IADD3 R11, P6, PT, R11, R2, RZ ;  /* 0x000000020b0b7210 */ /* 0x000fc60007fde0ff */
[----:B------:R-:W-:Y:S04]  /*1ea50*/  STL [R1+0xa94], R17 ;  /* 0x000a941101007387 */ /* 0x000fe80000100800 */
[----:B-1----:R-:W4:Y:S04]  /*1ea60*/  LDL.LU R4, [R1+0xa98] ;  /* 0x000a980001047983 */ /* 0x002f280000300800 */
[----:B------:R-:W-:Y:S04]  /*1ea70*/  STL [R1+0xab0], R15 ;  /* 0x000ab00f01007387 */ /* 0x000fe80000100800 */
[----:B------:R-:W4:Y:S04]  /*1ea80*/  LDL.LU R61, [R1+0xa74] ;  /* 0x000a7400013d7983 */ /* 0x000f280000300800 */
[----:B------:R-:W-:Y:S04]  /*1ea90*/  STL [R1+0xaa8], R13 ;  /* 0x000aa80d01007387 */ /* 0x000fe80000100800 */
[----:B------:R-:W4:Y:S04]  /*1eaa0*/  LDL.LU R59, [R1+0xa90] ;  /* 0x000a9000013b7983 */ /* 0x000f280000300800 */
[----:B------:R-:W-:Y:S04]  /*1eab0*/  STL [R1+0xa84], R11 ;  /* 0x000a840b01007387 */ /* 0x000fe80000100800 */
[----:B------:R-:W4:Y:S01]  /*1eac0*/  LDL.LU R57, [R1+0xa6c] ;  /* 0x000a6c0001397983 */ /* 0x000f220000300800 */
[----:B--2---:R-:W-:-:S05]  /*1ead0*/  IMAD.X R9, R9, 0x1, R0, P0 ;  /* 0x0000000109097824 */ /* 0x004fca00000e0600 */
[----:B------:R1:W-:Y:S04]  /*1eae0*/  STL [R1+0xaa0], R9 ;  /* 0x000aa00901007387 */ /* 0x0003e80000100800 */
        /* <DEDUP_REMOVED lines=19> */
[----:B-1----:R-:W2:Y:S04]  /*1ec20*/  LDL.LU R9, [R1+0xa1c] ;  /* 0x000a1c0001097983 */ /* 0x002ea80000300800 */
[----:B------:R-:W2:Y:S04]  /*1ec30*/  LDL.LU R17, [R1+0xa38] ;  /* 0x000a380001117983 */ /* 0x000ea80000300800 */
[----:B------:R-:W2:Y:S01]  /*1ec40*/  LDL.LU R15, [R1+0xa14] ;  /* 0x000a1400010f7983 */ /* 0x000ea20000300800 */
[----:B---3--:R-:W-:-:S05]  /*1ec50*/  IADD3 R7, P0, PT, R7, R2, RZ ;  /* 0x0000000207077210 */ /* 0x008fca0007f1e0ff */
[----:B------:R1:W-:Y:S04]  /*1ec60*/  STL [R1+0xa7c], R7 ;  /* 0x000a7c0701007387 */ /* 0x0003e80000100800 */
[----:B-1----:R-:W3:Y:S04]  /*1ec70*/  LDL.LU R7, [R1+0xa30] ;  /* 0x000a300001077983 */ /* 0x002ee80000300800 */
[----:B------:R-:W3:Y:S01]  /*1ec80*/  LDL.LU R13, [R1+0xa0c] ;  /* 0x000a0c00010d7983 */ /* 0x000ee20000300800 */
[----:B----4-:R-:W-:-:S03]  /*1ec90*/  IMAD.X R4, R4, 0x1, R0, P3 ;  /* 0x0000000104047824 */ /* 0x010fc600018e0600 */
[----:B------:R-:W4:Y:S04]  /*1eca0*/  LDL.LU R11, [R1+0xa28] ;  /* 0x000a2800010b7983 */ /* 0x000f280000300800 */
[----:B------:R1:W-:Y:S01]  /*1ecb0*/  STL [R1+0xa98], R4 ;  /* 0x000a980401007387 */ /* 0x0003e20000100800 */
[----:B------:R-:W-:-:S03]  /*1ecc0*/  IADD3 R61, P3, PT, R61, R2, RZ ;  /* 0x000000023d3d7210 */ /* 0x000fc60007f7e0ff */
[----:B-1----:R-:W4:Y:S01]  /*1ecd0*/  LDL.LU R4, [R1+0xa04] ;  /* 0x000a040001047983 */ /* 0x002f220000300800 */
[----:B------:R-:W-:-:S03]  /*1ece0*/  IMAD.X R59, R59, 0x1, R0, P4 ;  /* 0x000000013b3b7824 */ /* 0x000fc600020e0600 */
[----:B------:R-:W-:Y:S01]  /*1ecf0*/  STL [R1+0xa74], R61 ;  /* 0x000a743d01007387 */ /* 0x000fe20000100800 */
[----:B------:R-:W-:-:S03]  /*1ed00*/  IADD3 R57, P4, PT, R57, R2, RZ ;  /* 0x0000000239397210 */ /* 0x000fc60007f9e0ff */
[----:B------:R-:W-:Y:S04]  /*1ed10*/  STL [R1+0xa90], R59 ;  /* 0x000a903b01007387 */ /* 0x000fe80000100800 */
[----:B------:R-:W-:Y:S01]  /*1ed20*/  STL [R1+0xa6c], R57 ;  /* 0x000a6c3901007387 */ /* 0x000fe20000100800 */
[----:B--2---:R-:W-:Y:S01]  /*1ed30*/  IMAD.X R55, R55, 0x1, R0, P5 ;  /* 0x0000000137377824 */ /* 0x004fe200028e0600 */
[----:B------:R-:W-:-:S04]  /*1ed40*/  IADD3 R53, P5, PT, R53, R2, RZ ;  /* 0x0000000235357210 */ /* 0x000fc80007fbe0ff */
        /* <DEDUP_REMOVED lines=38> */
[----:B-1----:R-:W2:Y:S04]  /*1efb0*/  LDL.LU R9, [R1+0xa20] ;  /* 0x000a200001097983 */ /* 0x002ea80000300800 */
[----:B------:R-:W-:Y:S01]  /*1efc0*/  STL [R1+0xa40], R19 ;  /* 0x000a401301007387 */ /* 0x000fe20000100800 */
[----:B---3--:R-:W-:-:S05]  /*1efd0*/  IMAD.X R7, R7, 0x1, R0, P6 ;  /* 0x0000000107077824 */ /* 0x008fca00030e0600 */
[----:B------:R1:W-:Y:S04]  /*1efe0*/  STL [R1+0xa30], R7 ;  /* 0x000a300701007387 */ /* 0x0003e80000100800 */
[----:B------:R-:W-:Y:S04]  /*1eff0*/  STL [R1+0xa38], R17 ;  /* 0x000a381101007387 */ /* 0x000fe80000100800 */
[----:B-1----:R-:W3:Y:S01]  /*1f000*/  LDL.LU R7, [R1+0x9fc] ;  /* 0x0009fc0001077983 */ /* 0x002ee20000300800 */
[-C--:B------:R-:W-:Y:S02]  /*1f010*/  IADD3 R15, P5, PT, R15, R2.reuse, RZ ;  /* 0x000000020f0f7210 */ /* 0x080fe40007fbe0ff */
[----:B------:R-:W-:Y:S01]  /*1f020*/  IADD3 R13, P6, PT, R13, R2, RZ ;  /* 0x000000020d0d7210 */ /* 0x000fe20007fde0ff */
[----:B----4-:R-:W-:-:S02]  /*1f030*/  IMAD.X R11, R11, 0x1, R0, P0 ;  /* 0x000000010b0b7824 */ /* 0x010fc400000e0600 */
[----:B------:R-:W-:Y:S01]  /*1f040*/  STL [R1+0xa14], R15 ;  /* 0x000a140f01007387 */ /* 0x000fe20000100800 */
[----:B------:R-:W-:-:S03]  /*1f050*/  IADD3 R4, P0, PT, R4, R2, RZ ;  /* 0x0000000204047210 */ /* 0x000fc60007f1e0ff */
        /* <DEDUP_REMOVED lines=28> */
[----:B--2---:R-:W-:-:S05]  /*1f220*/  IMAD.X R9, R9, 0x1, R0, P3 ;  /* 0x0000000109097824 */ /* 0x004fca00018e0600 */
[----:B------:R1:W-:Y:S04]  /*1f230*/  STL [R1+0xa20], R9 ;  /* 0x000a200901007387 */ /* 0x0003e80000100800 */
[----:B-1----:R-:W2:Y:S04]  /*1f240*/  LDL.LU R9, [R1+0xd8c] ;  /* 0x000d8c0001097983 */ /* 0x002ea80000300800 */
[----:B------:R-:W2:Y:S04]  /*1f250*/  LDL.LU R13, [R1+0xda8] ;  /* 0x000da800010d7983 */ /* 0x000ea80000300800 */
[----:B------:R-:W2:Y:S01]  /*1f260*/  LDL.LU R11, [R1+0xd84] ;  /* 0x000d8400010b7983 */ /* 0x000ea20000300800 */
[----:B---3--:R-:W-:-:S05]  /*1f270*/  IADD3 R7, P3, PT, R7, R2, RZ ;  /* 0x0000000207077210 */ /* 0x008fca0007f7e0ff */
[----:B------:R1:W-:Y:S04]  /*1f280*/  STL [R1+0x9fc], R7 ;  /* 0x0009fc0701007387 */ /* 0x0003e80000100800 */
[----:B-1----:R-:W3:Y:S01]  /*1f290*/  LDL.LU R7, [R1+0xda0] ;  /* 0x000da00001077983 */ /* 0x002ee20000300800 */
[----:B----4-:R-:W-:Y:S01]  /*1f2a0*/  IMAD.X R61, R61, 0x1, R0, P4 ;  /* 0x000000013d3d7824 */ /* 0x010fe200020e0600 */
[----:B------:R-:W-:-:S04]  /*1f2b0*/  IADD3 R59, P4, PT, R59, R2, RZ ;  /* 0x000000023b3b7210 */ /* 0x000fc80007f9e0ff */
        /* <DEDUP_REMOVED lines=40> */
[----:B------:R-:W-:Y:S01]  /*1f540*/  IMAD.X R4, R4, 0x1, R0, P5 ;  /* 0x0000000104047824 */ /* 0x000fe200028e0600 */
[----:B------:R-:W-:-:S04]  /*1f550*/  IADD3 R17, P5, PT, R17, R2, RZ ;  /* 0x0000000211117210 */ /* 0x000fc80007fbe0ff */
[----:B------:R1:W-:Y:S01]  /*1f560*/  STL [R1+0xdb8], R4 ;  /* 0x000db80401007387 */ /* 0x0003e20000100800 */
[----:B------:R-:W-:-:S03]  /*1f570*/  IMAD.X R15, R15, 0x1, R0, P6 ;  /* 0x000000010f0f7824 */ /* 0x000fc600030e0600 */
[----:B------:R-:W-:Y:S04]  /*1f580*/  STL [R1+0xdc0], R21 ;  /* 0x000dc01501007387 */ /* 0x000fe80000100800 */
[----:B-1----:R-:W4:Y:S04]  /*1f590*/  LDL.LU R4, [R1+0xd7c] ;  /* 0x000d7c0001047983 */ /* 0x002f280000300800 */
[----:B------:R-:W-:Y:S01]  /*1f5a0*/  STL [R1+0xd9c], R19 ;  /* 0x000d9c1301007387 */ /* 0x000fe20000100800 */
[----:B--2---:R-:W-:Y:S01]  /*1f5b0*/  IADD3 R9, P6, PT, R9, R2, RZ ;  /* 0x0000000209097210 */ /* 0x004fe20007fde0ff */
[----:B------:R-:W-:-:S04]  /*1f5c0*/  IMAD.X R13, R13, 0x1, R0, P0 ;  /* 0x000000010d0d7824 */ /* 0x000fc800000e0600 */
[----:B------:R1:W-:Y:S01]  /*1f5d0*/  STL [R1+0xd8c], R9 ;  /* 0x000d8c0901007387 */ /* 0x0003e20000100800 */
[----:B------:R-:W-:-:S03]  /*1f5e0*/  IADD3 R11, P0, PT, R11, R2, RZ ;  /* 0x000000020b0b7210 */ /* 0x000fc60007f1e0ff */
[----:B------:R-:W-:Y:S04]  /*1f5f0*/  STL [R1+0xd94], R17 ;  /* 0x000d941101007387 */ /* 0x000fe80000100800 */
[----:B-1----:R-:W2:Y:S04]  /*1f600*/  LDL.LU R9, [R1+0xd98] ;  /* 0x000d980001097983 */ /* 0x002ea80000300800 */
[----:B------:R-:W-:Y:S04]  /*1f610*/  STL [R1+0xdb0], R15 ;  /* 0x000db00f01007387 */ /* 0x000fe80000100800 */
[----:B------:R-:W2:Y:S04]  /*1f620*/  LDL.LU R61, [R1+0xd74] ;  /* 0x000d7400013d7983 */ /* 0x000ea80000300800 */
[----:B------:R-:W-:Y:S04]  /*1f630*/  STL [R1+0xda8], R13 ;  /* 0x000da80d01007387 */ /* 0x000fe80000100800 */
[----:B------:R-:W2:Y:S04]  /*1f640*/  LDL.LU R59, [R1+0xd90] ;  /* 0x000d9000013b7983 */ /* 0x000ea80000300800 */
[----:B------:R-:W-:Y:S01]  /*1f650*/  STL [R1+0xd84], R11 ;  /* 0x000d840b01007387 */ /* 0x000fe20000100800 */
[----:B---3--:R-:W-:-:S03]  /*1f660*/  IMAD.X R7, R7, 0x1, R0, P3 ;  /* 0x0000000107077824 */ /* 0x008fc600018e0600 */
        /* <DEDUP_REMOVED lines=22> */
[----:B------:R-:W3:Y:S04]  /*1f7d0*/  LDL.LU R17, [R1+0xd38] ;  /* 0x000d380001117983 */ /* 0x000ee80000300800 */
[----:B------:R-:W3:Y:S01]  /*1f7e0*/  LDL.LU R15, [R1+0xd14] ;  /* 0x000d1400010f7983 */ /* 0x000ee20000300800 */
[----:B----4-:R-:W-:-:S05]  /*1f7f0*/  IADD3 R4, P3, PT, R4, R2, RZ ;  /* 0x0000000204047210 */ /* 0x010fca0007f7e0ff */
[----:B------:R1:W-:Y:S04]  /*1f800*/  STL [R1+0xd7c], R4 ;  /* 0x000d7c0401007387 */ /* 0x0003e80000100800 */
[----:B-1----:R-:W4:Y:S04]  /*1f810*/  LDL.LU R4, [R1+0xd30] ;  /* 0x000d300001047983 */ /* 0x002f280000300800 */
[----:B------:R-:W4:Y:S04]  /*1f820*/  LDL.LU R13, [R1+0xd0c] ;  /* 0x000d0c00010d7983 */ /* 0x000f280000300800 */
[----:B------:R-:W4:Y:S01]  /*1f830*/  LDL.LU R11, [R1+0xd28] ;  /* 0x000d2800010b7983 */ /* 0x000f220000300800 */
[----:B--2---:R-:W-:-:S05]  /*1f840*/  IADD3.X R9, PT, PT, R9, R0, RZ, P4, !PT ;  /* 0x0000000009097210 */ /* 0x004fca00027fe4ff */
[----:B------:R1:W-:Y:S01]  /*1f850*/  STL [R1+0xd98], R9 ;  /* 0x000d980901007387 */ /* 0x0003e20000100800 */
[----:B------:R-:W-:-:S03]  /*1f860*/  IADD3 R61, P4, PT, R61, R2, RZ ;  /* 0x000000023d3d7210 */ /* 0x000fc60007f9e0ff */
[----:B-1----:R-:W2:Y:S01]  /*1f870*/  LDL.LU R9, [R1+0xd04] ;  /* 0x000d040001097983 */ /* 0x002ea20000300800 */
[----:B------:R-:W-:-:S03]  /*1f880*/  IMAD.X R59, R59, 0x1, R0, P5 ;  /* 0x000000013b3b7824 */ /* 0x000fc600028e0600 */
[----:B------:R-:W-:Y:S01]  /*1f890*/  STL [R1+0xd74], R61 ;  /* 0x000d743d01007387 */ /* 0x000fe20000100800 */
[----:B---3--:R-:W-:-:S03]  /*1f8a0*/  IADD3 R57, P5, PT, R57, R2, RZ ;  /* 0x0000000239397210 */ /* 0x008fc60007fbe0ff */
        /* <DEDUP_REMOVED lines=37> */
[-C--:B------:R-:W-:Y:S01]  /*1fb00*/  IADD3 R7, P5, PT, R7, R2.reuse, RZ ;  /* 0x0000000207077210 */ /* 0x080fe20007fbe0ff */
[----:B------:R-:W-:Y:S04]  /*1fb10*/  STL [R1+0xd48], R23 ;  /* 0x000d481701007387 */ /* 0x000fe80000100800 */
[----:B------:R1:W-:Y:S04]  /*1fb20*/  STL [R1+0xd1c], R7 ;  /* 0x000d1c0701007387 */ /* 0x0003e80000100800 */
[----:B------:R-:W-:Y:S04]  /*1fb30*/  STL [R1+0xd24], R21 ;  /* 0x000d241501007387 */ /* 0x000fe80000100800 */
[----:B-1----:R-:W3:Y:S01]  /*1fb40*/  LDL.LU R7, [R1+0xd20] ;  /* 0x000d200001077983 */ /* 0x002ee20000300800 */
[----:B------:R-:W-:Y:S01]  /*1fb50*/  IMAD.X R17, R17, 0x1, R0, P6 ;  /* 0x0000000111117824 */ /* 0x000fe200030e0600 */
[----:B------:R-:W-:-:S02]  /*1fb60*/  IADD3 R15, P6, PT, R15, R2, RZ ;  /* 0x000000020f0f7210 */ /* 0x000fc40007fde0ff */
[----:B------:R-:W-:Y:S01]  /*1fb70*/  STL [R1+0xd40], R19 ;  /* 0x000d401301007387 */ /* 0x000fe20000100800 */
[----:B----4-:R-:W-:Y:S02]  /*1fb80*/  IADD3.X R4, PT, PT, R4, R0, RZ, P0, !PT ;  /* 0x0000000004047210 */ /* 0x010fe400007fe4ff */
[----:B------:R-:W-:-:S03]  /*1fb90*/  IADD3 R13, P0, PT, R13, R2, RZ ;  /* 0x000000020d0d7210 */ /* 0x000fc60007f1e0ff */
[----:B------:R1:W-:Y:S01]  /*1fba0*/  STL [R1+0xd30], R4 ;  /* 0x000d300401007387 */ /* 0x0003e20000100800 */
[----:B------:R-:W-:-:S03]  /*1fbb0*/  IMAD.X R11, R11, 0x1, R0, P3 ;  /* 0x000000010b0b7824 */ /* 0x000fc600018e0600 */
        /* <DEDUP_REMOVED lines=8> */
[----:B--2---:R-:W-:-:S05]  /*1fc40*/  IADD3 R9, P3, PT, R9, R2, RZ ;  /* 0x0000000209097210 */ /* 0x004fca0007f7e0ff */
        /* <DEDUP_REMOVED lines=23> */
[----:B---3--:R-:W-:-:S05]  /*1fdc0*/  IMAD.X R7, R7, 0x1, R0, P4 ;  /* 0x0000000107077824 */ /* 0x008fca00020e0600 */
[----:B------:R1:W-:Y:S04]  /*1fdd0*/  STL [R1+0xd20], R7 ;  /* 0x000d200701007387 */ /* 0x0003e80000100800 */
[----:B-1----:R-:W3:Y:S04]  /*1fde0*/  LDL.LU R7, [R1+0xc94] ;  /* 0x000c940001077983 */ /* 0x002ee80000300800 */
[----:B------:R-:W3:Y:S04]  /*1fdf0*/  LDL.LU R13, [R1+0xcb0] ;  /* 0x000cb000010d7983 */ /* 0x000ee80000300800 */
[----:B------:R-:W3:Y:S01]  /*1fe00*/  LDL.LU R11, [R1+0xc8c] ;  /* 0x000c8c00010b7983 */ /* 0x000ee20000300800 */
[----:B----4-:R-:W-:-:S05]  /*1fe10*/  IADD3 R4, P4, PT, R4, R2, RZ ;  /* 0x0000000204047210 */ /* 0x010fca0007f9e0ff */
[----:B------:R1:W-:Y:S01]  /*1fe20*/  STL [R1+0xcfc], R4 ;  /* 0x000cfc0401007387 */ /* 0x0003e20000100800 */
[----:B------:R-:W-:-:S03]  /*1fe30*/  IMAD.X R61, R61, 0x1, R0, P5 ;  /* 0x000000013d3d7824 */ /* 0x000fc600028e0600 */
[----:B-1----:R-:W4:Y:S01]  /*1fe40*/  LDL.LU R4, [R1+0xca8] ;  /* 0x000ca80001047983 */ /* 0x002f220000300800 */
[----:B------:R-:W-:-:S03]  /*1fe50*/  IADD3 R59, P5, PT, R59, R2, RZ ;  /* 0x000000023b3b7210 */ /* 0x000fc60007fbe0ff */
[----:B------:R-:W-:Y:S01]  /*1fe60*/  STL [R1+0xd18], R61 ;  /* 0x000d183d01007387 */ /* 0x000fe20000100800 */
[----:B------:R-:W-:-:S03]  /*1fe70*/  IMAD.X R57, R57, 0x1, R0, P6 ;  /* 0x0000000139397824 */ /* 0x000fc600030e0600 */
[----:B------:R-:W-:Y:S04]  /*1fe80*/  STL [R1+0xcf4], R59 ;  /* 0x000cf43b01007387 */ /* 0x000fe80000100800 */
[----:B------:R-:W-:Y:S01]  /*1fe90*/  STL [R1+0xd10], R57 ;  /* 0x000d103901007387 */ /* 0x000fe20000100800 */
[----:B--2---:R-:W-:Y:S01]  /*1fea0*/  IADD3 R55, P6, PT, R55, R2, RZ ;  /* 0x0000000237377210 */ /* 0x004fe20007fde0ff */
[----:B------:R-:W-:-:S04]  /*1feb0*/  IMAD.X R53, R53, 0x1, R0, P0 ;  /* 0x0000000135357824 */ /* 0x000fc800000e0600 */
        /* <DEDUP_REMOVED lines=34> */
[----:B------:R-:W-:Y:S01]  /*200e0*/  IMAD.X R9, R9, 0x1, R0, P6 ;  /* 0x0000000109097824 */ /* 0x000fe200030e0600 */
[----:B------:R-:W-:-:S04]  /*200f0*/  IADD3 R17, P6, PT, R17, R2, RZ ;  /* 0x0000000211117210 */ /* 0x000fc80007fde0ff */
[----:B------:R1:W-:Y:S01]  /*20100*/  STL [R1+0xcc0], R9 ;  /* 0x000cc00901007387 */ /* 0x0003e20000100800 */
[----:B------:R-:W-:-:S03]  /*20110*/  IMAD.X R15, R15, 0x1, R0, P0 ;  /* 0x000000010f0f7824 */ /* 0x000fc600000e0600 */
[----:B------:R-:W-:Y:S04]  /*20120*/  STL [R1+0xcc8], R21 ;  /* 0x000cc81501007387 */ /* 0x000fe80000100800 */
[----:B-1----:R-:W2:Y:S04]  /*20130*/  LDL.LU R9, [R1+0xc84] ;  /* 0x000c840001097983 */ /* 0x002ea80000300800 */
[----:B------:R-:W-:Y:S01]  /*20140*/  STL [R1+0xca4], R19 ;  /* 0x000ca41301007387 */ /* 0x000fe20000100800 */
[----:B---3--:R-:W-:-:S05]  /*20150*/  IADD3 R7, P0, PT, R7, R2, RZ ;  /* 0x0000000207077210 */ /* 0x008fca0007f1e0ff */
[----:B------:R1:W-:Y:S04]  /*20160*/  STL [R1+0xc94], R7 ;  /* 0x000c940701007387 */ /* 0x0003e80000100800 */
[----:B------:R-:W-:Y:S04]  /*20170*/  STL [R1+0xc9c], R17 ;  /* 0x000c9c1101007387 */ /* 0x000fe80000100800 */
[----:B-1----:R-:W3:Y:S01]  /*20180*/  LDL.LU R7, [R1+0xca0] ;  /* 0x000ca00001077983 */ /* 0x002ee20000300800 */
[----:B------:R-:W-:Y:S01]  /*20190*/  IMAD.X R13, R13, 0x1, R0, P3 ;  /* 0x000000010d0d7824 */ /* 0x000fe200018e0600 */
[----:B------:R-:W-:-:S02]  /*201a0*/  IADD3 R11, P3, PT, R11, R2, RZ ;  /* 0x000000020b0b7210 */ /* 0x000fc40007f7e0ff */
[----:B------:R-:W-:Y:S04]  /*201b0*/  STL [R1+0xcb8], R15 ;  /* 0x000cb80f01007387 */ /* 0x000fe80000100800 */
[----:B------:R-:W3:Y:S04]  /*201c0*/  LDL.LU R61, [R1+0xc7c] ;  /* 0x000c7c00013d7983 */ /* 0x000ee80000300800 */
[----:B------:R-:W-:Y:S04]  /*201d0*/  STL [R1+0xcb0], R13 ;  /* 0x000cb00d01007387 */ /* 0x000fe80000100800 */
[----:B------:R-:W3:Y:S04]  /*201e0*/  LDL.LU R59, [R1+0xc98] ;  /* 0x000c9800013b7983 */ /* 0x000ee80000300800 */
[----:B------:R-:W-:Y:S04]  /*201f0*/  STL [R1+0xc8c], R11 ;  /* 0x000c8c0b01007387 */ /* 0x000fe80000100800 */
[----:B------:R-:W3:Y:S01]  /*20200*/  LDL.LU R57, [R1+0xc74] ;  /* 0x000c740001397983 */ /* 0x000ee20000300800 */
[----:B----4-:R-:W-:-:S05]  /*20210*/  IMAD.X R4, R4, 0x1, R0, P4 ;  /* 0x0000000104047824 */ /* 0x010fca00020e0600 */
        /* <DEDUP_REMOVED lines=22> */
[----:B------:R-:W4:Y:S04]  /*20380*/  LDL.LU R15, [R1+0xc1c] ;  /* 0x000c1c00010f7983 */ /* 0x000f280000300800 */
[----:B------:R-:W4:Y:S01]  /*20390*/  LDL.LU R13, [R1+0xc38] ;  /* 0x000c3800010d7983 */ /* 0x000f220000300800 */
[----:B--2---:R-:W-:-:S05]  /*203a0*/  IADD3 R9, P4, PT, R9, R2, RZ ;  /* 0x0000000209097210 */ /* 0x004fca0007f9e0ff */
[----:B------:R1:W-:Y:S04]  /*203b0*/  STL [R1+0xc84], R9 ;  /* 0x000c840901007387 */ /* 0x0003e80000100800 */
[----:B------:R-:W2:Y:S04]  /*203c0*/  LDL.LU R11, [R1+0xc30] ;  /* 0x000c3000010b7983 */ /* 0x000ea80000300800 */
[----:B-1----:R-:W2:Y:S01]  /*203d0*/  LDL.LU R9, [R1+0xc14] ;  /* 0x000c140001097983 */ /* 0x002ea20000300800 */
[----:B---3--:R-:W-:-:S05]  /*203e0*/  IMAD.X R7, R7, 0x1, R0, P5 ;  /* 0x0000000107077824 */ /* 0x008fca00028e0600 */
[----:B------:R1:W-:Y:S04]  /*203f0*/  STL [R1+0xca0], R7 ;  /* 0x000ca00701007387 */ /* 0x0003e80000100800 */
[----:B-1----:R-:W3:Y:S01]  /*20400*/  LDL.LU R7, [R1+0xc28] ;  /* 0x000c280001077983 */ /* 0x002ee20000300800 */
[----:B------:R-:W-:Y:S01]  /*20410*/  IADD3 R61, P5, PT, R61, R2, RZ ;  /* 0x000000023d3d7210 */ /* 0x000fe20007fbe0ff */
[----:B------:R-:W-:-:S04]  /*20420*/  IMAD.X R59, R59, 0x1, R0, P6 ;  /* 0x000000013b3b7824 */ /* 0x000fc800030e0600 */
[----:B------:R1:W-:Y:S01]  /*20430*/  STL [R1+0xc7c], R61 ;  /* 0x000c7c3d01007387 */ /* 0x0003e20000100800 */
[----:B------:R-:W-:-:S03]  /*20440*/  IADD3 R57, P6, PT, R57, R2, RZ ;  /* 0x0000000239397210 */ /* 0x000fc60007fde0ff */
[----:B------:R0:W-:Y:S04]  /*20450*/  STL [R1+0xc98], R59 ;  /* 0x000c983b01007387 */ /* 0x0001e80000100800 */
[----:B------:R0:W-:Y:S01]  /*20460*/  STL [R1+0xc74], R57 ;  /* 0x000c743901007387 */ /* 0x0001e20000100800 */
[----:B----4-:R-:W-:Y:S01]  /*20470*/  IMAD.X R55, R55, 0x1, R0, P0 ;  /* 0x0000000137377824 */ /* 0x010fe200000e0600 */
[----:B------:R-:W-:-:S04]  /*20480*/  IADD3 R53, P0, PT, R53, R2, RZ ;  /* 0x0000000235357210 */ /* 0x000fc80007f1e0ff */
[----:B------:R4:W-:Y:S01]  /*20490*/  STL [R1+0xc90], R55 ;  /* 0x000c903701007387 */ /* 0x0009e20000100800 */
[----:B------:R-:W-:-:S03]  /*204a0*/  IMAD.X R51, R51, 0x1, R0, P3 ;  /* 0x0000000133337824 */ /* 0x000fc600018e0600 */
[----:B------:R0:W-:Y:S01]  /*204b0*/  STL [R1+0xc6c], R53 ;  /* 0x000c6c3501007387 */ /* 0x0001e20000100800 */
[----:B------:R-:W-:-:S03]  /*204c0*/  IADD3 R49, P3, PT, R49, R2, RZ ;  /* 0x0000000231317210 */ /* 0x000fc60007f7e0ff */
        /* <DEDUP_REMOVED lines=17> */
[----:B------:R-:W-:-:S03]  /*205e0*/  IADD3.X R31, PT, PT, R31, R0, RZ, P3, !PT ;  /* 0x000000001f1f7210 */ /* 0x000fc60001ffe4ff */
        /* <DEDUP_REMOVED lines=9> */
[-C--:B------:R-:W-:Y:S01]  /*20680*/  IADD3 R21, P5, PT, R21, R2.reuse, RZ ;  /* 0x0000000215157210 */ /* 0x080fe20007fbe0ff */
[--C-:B------:R-:W-:Y:S01]  /*20690*/  IMAD.X R19, R19, 0x1, R0.reuse, P6 ;  /* 0x0000000113137824 */ /* 0x100fe200030e0600 */
[----:B------:R-:W-:Y:S01]  /*206a0*/  IADD3 R4, P6, PT, R4, R2, RZ ;  /* 0x0000000204047210 */ /* 0x000fe20007fde0ff */
[----:B------:R0:W-:Y:S01]  /*206b0*/  STL [R1+0xc50], R23 ;  /* 0x000c501701007387 */ /* 0x0001e20000100800 */
[----:B------:R-:W-:-:S03]  /*206c0*/  IMAD.X R17, R17, 0x1, R0, P0 ;  /* 0x0000000111117824 */ /* 0x000fc600000e0600 */
[----:B------:R-:W-:Y:S01]  /*206d0*/  STL [R1+0xc24], R4 ;  /* 0x000c240401007387 */ /* 0x000fe20000100800 */
[----:B------:R-:W-:-:S03]  /*206e0*/  IADD3 R15, P0, PT, R15, R2, RZ ;  /* 0x000000020f0f7210 */ /* 0x000fc60007f1e0ff */
[----:B------:R0:W-:Y:S01]  /*206f0*/  STL [R1+0xc2c], R21 ;  /* 0x000c2c1501007387 */ /* 0x0001e20000100800 */
[----:B------:R-:W-:-:S03]  /*20700*/  IMAD.X R13, R13, 0x1, R0, P3 ;  /* 0x000000010d0d7824 */ /* 0x000fc600018e0600 */
[----:B------:R0:W-:Y:S04]  /*20710*/  STL [R1+0xc48], R19 ;  /* 0x000c481301007387 */ /* 0x0001e80000100800 */
[----:B------:R0:W-:Y:S04]  /*20720*/  STL [R1+0xc40], R17 ;  /* 0x000c401101007387 */ /* 0x0001e80000100800 */
[----:B------:R0:W-:Y:S04]  /*20730*/  STL [R1+0xc1c], R15 ;  /* 0x000c1c0f01007387 */ /* 0x0001e80000100800 */
[----:B------:R0:W-:Y:S04]  /*20740*/  STL [R1+0xc38], R13 ;  /* 0x000c380d01007387 */ /* 0x0001e80000100800 */
[----:B------:R-:W4:Y:S01]  /*20750*/  LDL.LU R73, [R1+0xc0c] ;  /* 0x000c0c0001497983 */ /* 0x000f220000300800 */
[----:B--2---:R-:W-:Y:S01]  /*20760*/  IMAD.X R11, R11, 0x1, R0, P4 ;  /* 0x000000010b0b7824 */ /* 0x004fe200020e0600 */
[----:B------:R-:W-:-:S04]  /*20770*/  IADD3 R9, P4, PT, R9, R2, RZ ;  /* 0x0000000209097210 */ /* 0x000fc80007f9e0ff */
[----:B------:R2:W-:Y:S04]  /*20780*/  STL [R1+0xc30], R11 ;  /* 0x000c300b01007387 */ /* 0x0005e80000100800 */
[----:B------:R-:W4:Y:S04]  /*20790*/  LDL.LU R71, [R1+0xc20] ;  /* 0x000c200001477983 */ /* 0x000f280000300800 */
[----:B------:R0:W-:Y:S04]  /*207a0*/  STL [R1+0xc14], R9 ;  /* 0x000c140901007387 */ /* 0x0001e80000100800 */
[----:B------:R-:W4:Y:S01]  /*207b0*/  LDL.LU R69, [R1+0xc04] ;  /* 0x000c040001457983 */ /* 0x000f220000300800 */
[----:B---3--:R-:W-:-:S05]  /*207c0*/  IMAD.X R7, R7, 0x1, R0, P5 ;  /* 0x0000000107077824 */ /* 0x008fca00028e0600 */
[----:B------:R3:W-:Y:S04]  /*207d0*/  STL [R1+0xc28], R7 ;  /* 0x000c280701007387 */ /* 0x0007e80000100800 */
[----:B-1----:R-:W4:Y:S04]  /*207e0*/  LDL.LU R61, [R1+0xc18] ;  /* 0x000c1800013d7983 */ /* 0x002f280000300800 */
[----:B0-----:R-:W4:Y:S04]  /*207f0*/  LDL.LU R59, [R1+0xbfc] ;  /* 0x000bfc00013b7983 */ /* 0x001f280000300800 */
[----:B------:R-:W4:Y:S04]  /*20800*/  LDL.LU R57, [R1+0xc10] ;  /* 0x000c100001397983 */ /* 0x000f280000300800 */
[----:B----4-:R-:W4:Y:S04]  /*20810*/  LDL.LU R55, [R1+0xbf4] ;  /* 0x000bf40001377983 */ /* 0x010f280000300800 */
        /* <DEDUP_REMOVED lines=21> */
[----:B--2---:R-:W2:Y:S04]  /*20970*/  LDL.LU R11, [R1+0xbb0] ;  /* 0x000bb000010b7983 */ /* 0x004ea80000300800 */
[----:B------:R-:W2:Y:S04]  /*20980*/  LDL.LU R9, [R1+0xba8] ;  /* 0x000ba80001097983 */ /* 0x000ea80000300800 */
[----:B---3--:R-:W3:Y:S01]  /*20990*/  LDL.LU R7, [R1+0xba0] ;  /* 0x000ba00001077983 */ /* 0x008ee20000300800 */
[----:B------:R-:W-:Y:S01]  /*209a0*/  USHF.L.U32 UR15, UR60, 0x1f, URZ ;  /* 0x0000001f3c0f7899 */ /* 0x000fe200080006ff */
[----:B------:R-:W-:-:S05]  /*209b0*/  IADD3 R73, P5, PT, R73, R2, RZ ;  /* 0x0000000249497210 */ /* 0x000fca0007fbe0ff */
[----:B------:R-:W-:Y:S01]  /*209c0*/  IMAD.U32 R4, RZ, RZ, UR15 ;  /* 0x0000000fff047e24 */ /* 0x000fe2000f8e00ff */
[----:B------:R0:W-:Y:S03]  /*209d0*/  STL [R1+0xc0c], R73 ;  /* 0x000c0c4901007387 */ /* 0x0001e60000100800 */
[----:B------:R-:W1:Y:S01]  /*209e0*/  SYNCS.PHASECHK.TRANS64.TRYWAIT P3, [UR8], R4 ;  /* 0x00000004ff0075a7 */ /* 0x000e620008061108 */
[----:B------:R-:W-:Y:S01]  /*209f0*/  IMAD.X R71, R71, 0x1, R0, P6 ;  /* 0x0000000147477824 */ /* 0x000fe200030e0600 */
[----:B------:R-:W-:-:S04]  /*20a00*/  IADD3 R69, P6, PT, R69, R2, RZ ;  /* 0x0000000245457210 */ /* 0x000fc80007fde0ff */
[----:B------:R0:W-:Y:S04]  /*20a10*/  STL [R1+0xc20], R71 ;  /* 0x000c204701007387 */ /* 0x0001e80000100800 */
[----:B------:R0:W-:Y:S01]  /*20a20*/  STL [R1+0xc04], R69 ;  /* 0x000c044501007387 */ /* 0x0001e20000100800 */
[----:B------:R-:W-:Y:S01]  /*20a30*/  IMAD.X R61, R61, 0x1, R0, P0 ;  /* 0x000000013d3d7824 */ /* 0x000fe200000e0600 */
[----:B------:R-:W-:-:S04]  /*20a40*/  IADD3 R59, P0, PT, R59, R2, RZ ;  /* 0x000000023b3b7210 */ /* 0x000fc80007f1e0ff */
[----:B------:R0:W-:Y:S01]  /*20a50*/  STL [R1+0xc18], R61 ;  /* 0x000c183d01007387 */ /* 0x0001e20000100800 */
[----:B------:R-:W-:-:S03]  /*20a60*/  IMAD.X R57, R57, 0x1, R0, P4 ;  /* 0x0000000139397824 */ /* 0x000fc600020e0600 */
[----:B------:R0:W-:Y:S01]  /*20a70*/  STL [R1+0xbfc], R59 ;  /* 0x000bfc3b01007387 */ /* 0x0001e20000100800 */
[----:B----4-:R-:W-:-:S03]  /*20a80*/  IADD3 R55, P4, PT, R55, R2, RZ ;  /* 0x0000000237377210 */ /* 0x010fc60007f9e0ff */
        /* <DEDUP_REMOVED lines=20> */
[----:B------:R-:W-:Y:S02]  /*20bd0*/  IMAD.X R33, R33, 0x1, R0, P6 ;  /* 0x0000000121217824 */ /* 0x000fe400030e0600 */
        /* <DEDUP_REMOVED lines=18> */
[----:B------:R0:W-:Y:S01]  /*20d00*/  STL [R1+0xbc8], R21 ;  /* 0x000bc81501007387 */ /* 0x0001e20000100800 */
[----:B--2---:R-:W-:-:S03]  /*20d10*/  IMAD.X R11, R11, 0x1, R0, P4 ;  /* 0x000000010b0b7824 */ /* 0x004fc600020e0600 */
[----:B------:R0:W-:Y:S01]  /*20d20*/  STL [R1+0xbac], R19 ;  /* 0x000bac1301007387 */ /* 0x0001e20000100800 */
[----:B------:R-:W-:-:S03]  /*20d30*/  IMAD.X R9, R9, 0x1, R0, P5 ;  /* 0x0000000109097824 */ /* 0x000fc600028e0600 */
[----:B------:R0:W-:Y:S01]  /*20d40*/  STL [R1+0xbc0], R17 ;  /* 0x000bc01101007387 */ /* 0x0001e20000100800 */
[----:B---3--:R-:W-:-:S03]  /*20d50*/  IMAD.X R7, R7, 0x1, R0, P6 ;  /* 0x0000000107077824 */ /* 0x008fc600030e0600 */
[----:B------:R0:W-:Y:S04]  /*20d60*/  STL [R1+0xba4], R15 ;  /* 0x000ba40f01007387 */ /* 0x0001e80000100800 */
[----:B------:R0:W-:Y:S04]  /*20d70*/  STL [R1+0xbb8], R13 ;  /* 0x000bb80d01007387 */ /* 0x0001e80000100800 */
[----:B------:R0:W-:Y:S04]  /*20d80*/  STL [R1+0xba0], R7 ;  /* 0x000ba00701007387 */ /* 0x0001e80000100800 */
[----:B------:R0:W-:Y:S04]  /*20d90*/  STL [R1+0xbb0], R11 ;  /* 0x000bb00b01007387 */ /* 0x0001e80000100800 */
[----:B------:R0:W-:Y:S01]  /*20da0*/  STL [R1+0xba8], R9 ;  /* 0x000ba80901007387 */ /* 0x0001e20000100800 */
[----:B-1----:R-:W-:Y:S05]  /*20db0*/  @!P3 BRA `(.L_x_8) ;  /* 0x000001c80034b947 */ /* 0x002fea0003800000 */
.L_x_16:
        /* <DEDUP_REMOVED lines=67> */
[----:B------:R1:W-:Y:S04]  /*211f0*/  STL [R1+0x1e34], R80 ;  /* 0x001e345001007387 */ /* 0x0003e80000100800 */
        /* <DEDUP_REMOVED lines=34> */
[----:B-----5:R-:W-:Y:S04]  /*21420*/  STL [R1+0x1c9c], R5 ;  /* 0x001c9c0501007387 */ /* 0x020fe80000100800 */
        /* <DEDUP_REMOVED lines=51> */
[----:B0-----:R-:W2:Y:S01]  /*21760*/  LDL.LU R15, [R1+0x9cc] ;  /* 0x0009cc00010f7983 */ /* 0x001ea20000300800 */
[----:B-1----:R-:W-:-:S03]  /*21770*/  PRMT R80, RZ, 0x7610, R80 ;  /* 0x00007610ff507816 */ /* 0x002fc60000000050 */
        /* <DEDUP_REMOVED lines=47> */
[----:B------:R-:W-:Y:S04]  /*21a70*/  STL.64 [R1+0x15d8], R2 ;  /* 0x0015d80201007387 */ /* 0x000fe80000100a00 */
[----:B------:R-:W-:Y:S04]  /*21a80*/  STL [R1+0x1184], R0 ;  /* 0x0011840001007387 */ /* 0x000fe80000100800 */
[----:B------:R-:W-:Y:S04]  /*21a90*/  STL [R1+0x1414], R0 ;  /* 0x0014140001007387 */ /* 0x000fe80000100800 */
[----:B------:R0:W-:Y:S04]  /*21aa0*/  STL.S16 [R1+0x9c8], R80 ;  /* 0x0009c85001007387 */ /* 0x0001e80000100600 */
[----:B0-----:R-:W3:Y:S01]  /*21ab0*/  LDL.LU R80, [R1+0x1e34] ;  /* 0x001e340001507983 */ /* 0x001ee20000300800 */
[----:B--2---:R-:W-:-:S02]  /*21ac0*/  IADD3 R15, PT, PT, R15, 0x1, RZ ;  /* 0x000000010f0f7810 */ /* 0x004fc40007ffe0ff */
[----:B---3--:R-:W-:-:S05]  /*21ad0*/  PRMT R80, RZ, 0x7610, R80 ;  /* 0x00007610ff507816 */ /* 0x008fca0000000050 */
[----:B------:R0:W-:Y:S04]  /*21ae0*/  STL.S16 [R1+0x9c4], R80 ;  /* 0x0009c45001007387 */ /* 0x0001e80000100600 */
[----:B0-----:R-:W2:Y:S04]  /*21af0*/  LDL.LU R80, [R1+0x1e30] ;  /* 0x001e300001507983 */ /* 0x001ea80000300800 */
[----:B------:R-:W-:Y:S01]  /*21b00*/  STL [R1+0x9cc], R15 ;  /* 0x0009cc0f01007387 */ /* 0x000fe20000100800 */
[----:B--2---:R-:W-:-:S05]  /*21b10*/  PRMT R80, RZ, 0x7610, R80 ;  /* 0x00007610ff507816 */ /* 0x004fca0000000050 */
[----:B------:R0:W-:Y:S04]  /*21b20*/  STL.S16 [R1+0x9c0], R80 ;  /* 0x0009c05001007387 */ /* 0x0001e80000100600 */
[----:B0-----:R-:W2:Y:S02]  /*21b30*/  LDL.LU R80, [R1+0x1e2c] ;  /* 0x001e2c0001507983 */ /* 0x001ea40000300800 */
        /* <DEDUP_REMOVED lines=125> */
[----:B0-----:R-:W2:Y:S01]  /*22310*/  LDL.LU R80, [R1+0x1d84] ;  /* 0x001d840001507983 */ /* 0x001ea20000300800 */
[----:B------:R-:W-:-:S05]  /*22320*/  PRMT R67, RZ, 0x7610, R67 ;  /* 0x00007610ff437816 */ /* 0x000fca0000000043 */
        /* <DEDUP_REMOVED lines=43> */
[----:B------:R-:W-:Y:S02]  /*225e0*/  PRMT R0, RZ, 0x7610, R0 ;  /* 0x00007610ff007816 */ /* 0x000fe40000000000 */
[----:B------:R-:W-:-:S03]  /*225f0*/  PRMT R66, RZ, 0x7610, R66 ;  /* 0x00007610ff427816 */ /* 0x000fc60000000042 */
[----:B------:R-:W-:Y:S04]  /*22600*/  STL [R1+0x19d0], R0 ;  /* 0x0019d00001007387 */ /* 0x000fe80000100800 */
        /* <DEDUP_REMOVED lines=26> */
[----:B------:R-:W-:Y:S02]  /*227b0*/  PRMT R77, RZ, 0x7610, R77 ;  /* 0x00007610ff4d7816 */ /* 0x000fe4000000004d */
[----:B------:R-:W-:Y:S02]  /*227c0*/  PRMT R75, RZ, 0x7610, R75 ;  /* 0x00007610ff4b7816 */ /* 0x000fe4000000004b */
[----:B------:R-:W-:-:S02]  /*227d0*/  PRMT R73, RZ, 0x7610, R73 ;  /* 0x00007610ff497816 */ /* 0x000fc40000000049 */
[----:B------:R-:W-:Y:S02]  /*227e0*/  PRMT R71, RZ, 0x7610, R71 ;  /* 0x00007610ff477816 */ /* 0x000fe40000000047 */
[----:B------:R-:W-:Y:S02]  /*227f0*/  PRMT R69, RZ, 0x7610, R69 ;  /* 0x00007610ff457816 */ /* 0x000fe40000000045 */
        /* <DEDUP_REMOVED lines=33> */
[----:B--2---:R-:W-:-:S05]  /*22a10*/  PRMT R80, RZ, 0x7610, R80 ;  /* 0x00007610ff507816 */ /* 0x004fca0000000050 */
[----:B------:R0:W-:Y:S04]  /*22a20*/  STL.S16 [R1+0x8d0], R80 ;  /* 0x0008d05001007387 */ /* 0x0001e80000100600 */
[----:B0-----:R-:W2:Y:S04]  /*22a30*/  LDL.LU R80, [R1+0x1d28] ;  /* 0x001d280001507983 */ /* 0x001ea80000300800 */
[----:B------:R0:W-:Y:S04]  /*22a40*/  STL.S16 [R1+0x8cc], R79 ;  /* 0x0008cc4f01007387 */ /* 0x0001e80000100600 */
[----:B0-----:R-:W3:Y:S04]  /*22a50*/  LDL.LU R79, [R1+0x1d24] ;  /* 0x001d2400014f7983 */ /* 0x001ee80000300800 */
[----:B------:R0:W-:Y:S04]  /*22a60*/  STL.S16 [R1+0x8c8], R77 ;  /* 0x0008c84d01007387 */ /* 0x0001e80000100600 */
[----:B0-----:R-:W4:Y:S04]  /*22a70*/  LDL.LU R77, [R1+0x1d20] ;  /* 0x001d2000014d7983 */ /* 0x001f280000300800 */
[----:B------:R0:W-:Y:S04]  /*22a80*/  STL.S16 [R1+0x8c4], R75 ;  /* 0x0008c44b01007387 */ /* 0x0001e80000100600 */
[----:B0-----:R-:W2:Y:S04]  /*22a90*/  LDL.LU R75, [R1+0x1d1c] ;  /* 0x001d1c00014b7983 */ /* 0x001ea80000300800 */
        /* <DEDUP_REMOVED lines=58> */
[----:B------:R0:W-:Y:S01]  /*22e40*/  STL.S16 [R1+0x86c], R17 ;  /* 0x00086c1101007387 */ /* 0x0001e20000100600 */
[----:B------:R-:W-:-:S03]  /*22e50*/  PRMT R30, RZ, 0x7610, R30 ;  /* 0x00007610ff1e7816 */ /* 0x000fc6000000001e */
        /* <DEDUP_REMOVED lines=75> */
[----:B0-----:R-:W3:Y:S04]  /*23310*/  LDL.LU R52, [R1+0x1c40] ;  /* 0x001c400001347983 */ /* 0x001ee80000300800 */
[----:B------:R0:W-:Y:S01]  /*23320*/  STL.S16 [R1+0x81c], R58 ;  /* 0x00081c3a01007387 */ /* 0x0001e20000100600 */
[----:B------:R-:W-:-:S03]  /*23330*/  PRMT R14, RZ, 0x7610, R14 ;  /* 0x00007610ff0e7816 */ /* 0x000fc6000000000e */
[----:B0-----:R-:W4:Y:S04]  /*23340*/  LDL.LU R58, [R1+0x1c3c] ;  /* 0x001c3c00013a7983 */ /* 0x001f280000300800 */
        /* <DEDUP_REMOVED lines=61> */
[----:B--2---:R-:W-:-:S03]  /*23720*/  PRMT R80, RZ, 0x7610, R80 ;  /* 0x00007610ff507816 */ /* 0x004fc60000000050 */
[----:B0-----:R-:W2:Y:S04]  /*23730*/  LDL.LU R91, [R1+0x1be8] ;  /* 0x001be800015b7983 */ /* 0x001ea80000300800 */
[----:B------:R0:W-:Y:S01]  /*23740*/  STL.S16 [R1+0x7c4], R92 ;  /* 0x0007c45c01007387 */ /* 0x0001e20000100600 */
[----:B---3--:R-:W-:-:S03]  /*23750*/  PRMT R79, RZ, 0x7610, R79 ;  /* 0x00007610ff4f7816 */ /* 0x008fc6000000004f */
[----:B0-----:R-:W3:Y:S04]  /*23760*/  LDL.LU R92, [R1+0x1be4] ;  /* 0x001be400015c7983 */ /* 0x001ee80000300800 */
[----:B------:R0:W-:Y:S01]  /*23770*/  STL.S16 [R1+0x7c0], R93 ;  /* 0x0007c05d01007387 */ /* 0x0001e20000100600 */
[----:B----4-:R-:W-:Y:S02]  /*23780*/  PRMT R77, RZ, 0x7610, R77 ;  /* 0x00007610ff4d7816 */ /* 0x010fe4000000004d */
[----:B------:R-:W-:Y:S01]  /*23790*/  PRMT R75, RZ, 0x7610, R75 ;  /* 0x00007610ff4b7816 */ /* 0x000fe2000000004b */
[----:B0-----:R-:W3:Y:S04]  /*237a0*/  LDL.LU R93, [R1+0x1be0] ;  /* 0x001be000015d7983 */ /* 0x001ee80000300800 */
[----:B------:R0:W-:Y:S01]  /*237b0*/  STL.S16 [R1+0x7bc], R62 ;  /* 0x0007bc3e01007387 */ /* 0x0001e20000100600 */
[----:B------:R-:W-:-:S02]  /*237c0*/  PRMT R73, RZ, 0x7610, R73 ;  /* 0x00007610ff497816 */ /* 0x000fc40000000049 */
[----:B------:R-:W-:Y:S01]  /*237d0*/  PRMT R71, RZ, 0x7610, R71 ;  /* 0x00007610ff477816 */ /* 0x000fe20000000047 */
[----:B0-----:R-:W4:Y:S04]  /*237e0*/  LDL.LU R62, [R1+0x1bdc] ;  /* 0x001bdc00013e7983 */ /* 0x001f280000300800 */
[----:B------:R0:W-:Y:S01]  /*237f0*/  STL.S16 [R1+0x7b8], R64 ;  /* 0x0007b84001007387 */ /* 0x0001e20000100600 */
[----:B------:R-:W-:Y:S02]  /*23800*/  PRMT R69, RZ, 0x7610, R69 ;  /* 0x00007610ff457816 */ /* 0x000fe40000000045 */
[----:B------:R-:W-:Y:S01]  /*23810*/  PRMT R67, RZ, 0x7610, R67 ;  /* 0x00007610ff437816 */ /* 0x000fe20000000043 */
[----:B0-----:R-:W2:Y:S04]  /*23820*/  LDL.LU R64, [R1+0x1bd8] ;  /* 0x001bd80001407983 */ /* 0x001ea80000300800 */
[----:B------:R0:W-:Y:S01]  /*23830*/  STL.S16 [R1+0x7b4], R63 ;  /* 0x0007b43f01007387 */ /* 0x0001e20000100600 */
[----:B------:R-:W-:-:S02]  /*23840*/  PRMT R66, RZ, 0x7610, R66 ;  /* 0x00007610ff427816 */ /* 0x000fc40000000042 */
[----:B------:R-:W-:Y:S01]  /*23850*/  PRMT R61, RZ, 0x7610, R61 ;  /* 0x00007610ff3d7816 */ /* 0x000fe2000000003d */
[----:B0-----:R-:W2:Y:S04]  /*23860*/  LDL.LU R63, [R1+0x1bd4] ;  /* 0x001bd400013f7983 */ /* 0x001ea80000300800 */
[----:B------:R0:W-:Y:S01]  /*23870*/  STL.S16 [R1+0x7b0], R65 ;  /* 0x0007b04101007387 */ /* 0x0001e20000100600 */
[----:B------:R-:W-:Y:S02]  /*23880*/  PRMT R59, RZ, 0x7610, R59 ;  /* 0x00007610ff3b7816 */ /* 0x000fe4000000003b */
[----:B------:R-:W-:Y:S01]  /*23890*/  PRMT R57, RZ, 0x7610, R57 ;  /* 0x00007610ff397816 */ /* 0x000fe20000000039 */
[----:B0-----:R-:W2:Y:S04]  /*238a0*/  LDL.LU R65, [R1+0x1bd0] ;  /* 0x001bd00001417983 */ /* 0x001ea80000300800 */
[----:B------:R0:W-:Y:S04]  /*238b0*/  STL.S16 [R1+0x7ac], R80 ;  /* 0x0007ac5001007387 */ /* 0x0001e80000100600 */
[----:B------:R-:W-:Y:S04]  /*238c0*/  STL.S16 [R1+0x7a8], R79 ;  /* 0x0007a84f01007387 */ /* 0x000fe80000100600 */
[----:B------:R-:W-:Y:S01]  /*238d0*/  STL.S16 [R1+0x7a4], R77 ;  /* 0x0007a44d01007387 */ /* 0x000fe20000100600 */
[----:B------:R-:W-:Y:S01]  /*238e0*/  PRMT R55, RZ, 0x7610, R55 ;  /* 0x00007610ff377816 */ /* 0x000fe20000000037 */
[----:B0-----:R-:W0:Y:S02]  /*238f0*/  LDC R80, c[0x0][0x3a0] ;  /* 0x0000e800ff507b82 */ /* 0x001e240000000800 */
[----:B------:R-:W-:Y:S04]  /*23900*/  STL.S16 [R1+0x798], R75 ;  /* 0x0007984b01007387 */ /* 0x000fe80000100600 */
[----:B------:R-:W-:Y:S01]  /*23910*/  STL.S16 [R1+0x794], R73 ;  /* 0x0007944901007387 */ /* 0x000fe20000100600 */
[----:B------:R-:W-:-:S03]  /*23920*/  PRMT R53, RZ, 0x7610, R53 ;  /* 0x00007610ff357816 */ /* 0x000fc60000000035 */
[----:B------:R-:W-:Y:S01]  /*23930*/  STL.S16 [R1+0x790], R71 ;  /* 0x0007904701007387 */ /* 0x000fe20000100600 */
[----:B------:R-:W-:-:S03]  /*23940*/  PRMT R51, RZ, 0x7610, R51 ;  /* 0x00007610ff337816 */ /* 0x000fc60000000033 */
[----:B------:R-:W-:Y:S01]  /*23950*/  STL.S16 [R1+0x78c], R69 ;  /* 0x00078c4501007387 */ /* 0x000fe20000100600 */
[----:B------:R-:W-:-:S03]  /*23960*/  PRMT R2, RZ, 0x7610, R2 ;  /* 0x00007610ff027816 */ /* 0x000fc60000000002 */
[----:B------:R-:W-:Y:S04]  /*23970*/  STL.S16 [R1+0x788], R67 ;  /* 0x0007884301007387 */ /* 0x000fe80000100600 */
[----:B------:R-:W-:Y:S04]  /*23980*/  STL.S16 [R1+0x784], R66 ;  /* 0x0007844201007387 */ /* 0x000fe80000100600 */
[----:B------:R-:W-:Y:S04]  /*23990*/  STL.S16 [R1+0x780], R61 ;  /* 0x0007803d01007387 */ /* 0x000fe80000100600 */
[----:B------:R-:W-:Y:S01]  /*239a0*/  STL.S16 [R1+0x77c], R59 ;  /* 0x00077c3b01007387 */ /* 0x000fe20000100600 */
[----:B------:R-:W-:-:S03]  /*239b0*/  PRMT R49, RZ, 0x7610, R49 ;  /* 0x00007610ff317816 */ /* 0x000fc60000000031 */
[----:B------:R-:W-:Y:S01]  /*239c0*/  STL.S16 [R1+0x778], R57 ;  /* 0x0007783901007387 */ /* 0x000fe20000100600 */
[----:B------:R-:W-:-:S03]  /*239d0*/  PRMT R7, RZ, 0x7610, R7 ;  /* 0x00007610ff077816 */ /* 0x000fc60000000007 */
[----:B------:R-:W-:Y:S04]  /*239e0*/  STL.S16 [R1+0x774], R55 ;  /* 0x0007743701007387 */ /* 0x000fe80000100600 */
[----:B------:R-:W-:Y:S04]  /*239f0*/  STL.S16 [R1+0x768], R53 ;  /* 0x0007683501007387 */ /* 0x000fe80000100600 */
[----:B------:R-:W-:Y:S04]  /*23a00*/  STL.S16 [R1+0x764], R51 ;  /* 0x0007643301007387 */ /* 0x000fe80000100600 */
[----:B------:R1:W-:Y:S04]  /*23a10*/  STL.S16 [R1+0x760], R2 ;  /* 0x0007600201007387 */ /* 0x0003e80000100600 */
[----:B-1----:R-:W2:Y:S04]  /*23a20*/  LDL.LU R2, [R1+0x1118] ;  /* 0x0011180001027983 */ /* 0x002ea80000300800 */
[----:B------:R-:W-:Y:S04]  /*23a30*/  STL.S16 [R1+0x75c], R49 ;  /* 0x00075c3101007387 */ /* 0x000fe80000100600 */
[----:B------:R1:W-:Y:S04]  /*23a40*/  STL.S16 [R1+0x758], R7 ;  /* 0x0007580701007387 */ /* 0x0003e80000100600 */
[----:B-1----:R-:W3:Y:S01]  /*23a50*/  LDL.LU R7, [R1+0x111c] ;  /* 0x00111c0001077983 */ /* 0x002ee20000300800 */
[----:B------:R-:W-:-:S02]  /*23a60*/  PRMT R47, RZ, 0x7610, R47 ;  /* 0x00007610ff2f7816 */ /* 0x000fc4000000002f */
[----:B------:R-:W-:-:S03]  /*23a70*/  PRMT R0, RZ, 0x7610, R0 ;  /* 0x00007610ff007816 */ /* 0x000fc60000000000 */
[----:B------:R-:W-:Y:S04]  /*23a80*/  STL.S16 [R1+0x754], R47 ;  /* 0x0007542f01007387 */ /* 0x000fe80000100600 */
[----:B------:R1:W-:Y:S04]  /*23a90*/  STL.S16 [R1+0x750], R0 ;  /* 0x0007500001007387 */ /* 0x0003e80000100600 */
[----:B-1----:R-:W4:Y:S01]  /*23aa0*/  LDL.LU R0, [R1+0x1120] ;  /* 0x0011200001007983 */ /* 0x002f220000300800 */
[----:B------:R-:W-:Y:S02]  /*23ab0*/  PRMT R45, RZ, 0x7610, R45 ;  /* 0x00007610ff2d7816 */ /* 0x000fe4000000002d */
[----:B------:R-:W-:-:S02]  /*23ac0*/  PRMT R13, RZ, 0x7610, R13 ;  /* 0x00007610ff0d7816 */ /* 0x000fc4000000000d */
[----:B------:R-:W-:Y:S01]  /*23ad0*/  PRMT R43, RZ, 0x7610, R43 ;  /* 0x00007610ff2b7816 */ /* 0x000fe2000000002b */
[----:B------:R-:W-:Y:S01]  /*23ae0*/  STL.S16 [R1+0x74c], R45 ;  /* 0x00074c2d01007387 */ /* 0x000fe20000100600 */
[----:B------:R-:W-:Y:S02]  /*23af0*/  PRMT R9, RZ, 0x7610, R9 ;  /* 0x00007610ff097816 */ /* 0x000fe40000000009 */
[----:B------:R-:W-:Y:S01]  /*23b00*/  PRMT R41, RZ, 0x7610, R41 ;  /* 0x00007610ff297816 */ /* 0x000fe20000000029 */
[----:B------:R1:W-:Y:S01]  /*23b10*/  STL.S16 [R1+0x738], R13 ;  /* 0x0007380d01007387 */ /* 0x0003e20000100600 */
[----:B------:R-:W-:Y:S02]  /*23b20*/  PRMT R39, RZ, 0x7610, R39 ;  /* 0x00007610ff277816 */ /* 0x000fe40000000027 */
[----:B------:R-:W-:Y:S02]  /*23b30*/  PRMT R37, RZ, 0x7610, R37 ;  /* 0x00007610ff257816 */ /* 0x000fe40000000025 */
[----:B------:R-:W-:Y:S01]  /*23b40*/  PRMT R35, RZ, 0x7610, R35 ;  /* 0x00007610ff237816 */ /* 0x000fe20000000023 */
[----:B-1----:R-:W4:Y:S01]  /*23b50*/  LDL.LU R13, [R1+0x1124] ;  /* 0x00112400010d7983 */ /* 0x002f220000300800 */
[----:B------:R-:W-:-:S03]  /*23b60*/  PRMT R33, RZ, 0x7610, R33 ;  /* 0x00007610ff217816 */ /* 0x000fc60000000021 */
[----:B------:R-:W-:Y:S01]  /*23b70*/  STL.S16 [R1+0x734], R43 ;  /* 0x0007342b01007387 */ /* 0x000fe20000100600 */
[----:B------:R-:W-:-:S03]  /*23b80*/  PRMT R31, RZ, 0x7610, R31 ;  /* 0x00007610ff1f7816 */ /* 0x000fc6000000001f */
[----:B------:R1:W-:Y:S01]  /*23b90*/  STL.S16 [R1+0x730], R9 ;  /* 0x0007300901007387 */ /* 0x0003e20000100600 */
[----:B------:R-:W-:Y:S02]  /*23ba0*/  PRMT R29, RZ, 0x7610, R29 ;  /* 0x00007610ff1d7816 */ /* 0x000fe4000000001d */
[----:B------:R-:W-:Y:S02]  /*23bb0*/  PRMT R27, RZ, 0x7610, R27 ;  /* 0x00007610ff1b7816 */ /* 0x000fe4000000001b */
[----:B------:R-:W-:Y:S01]  /*23bc0*/  PRMT R11, RZ, 0x7610, R11 ;  /* 0x00007610ff0b7816 */ /* 0x000fe2000000000b */
[----:B-1----:R-:W4:Y:S04]  /*23bd0*/  LDL.LU R9, [R1+0x1128] ;  /* 0x0011280001097983 */ /* 0x002f280000300800 */
[----:B------:R-:W-:Y:S04]  /*23be0*/  STL.S16 [R1+0x72c], R41 ;  /* 0x00072c2901007387 */ /* 0x000fe80000100600 */
[----:B------:R-:W-:Y:S04]  /*23bf0*/  STL.S16 [R1+0x728], R39 ;  /* 0x0007282701007387 */ /* 0x000fe80000100600 */
[----:B------:R-:W-:Y:S04]  /*23c00*/  STL.S16 [R1+0x724], R37 ;  /* 0x0007242501007387 */ /* 0x000fe80000100600 */
[----:B------:R-:W-:Y:S04]  /*23c10*/  STL.S16 [R1+0x720], R35 ;  /* 0x0007202301007387 */ /* 0x000fe80000100600 */
[----:B------:R-:W-:Y:S04]  /*23c20*/  STL.S16 [R1+0x708], R33 ;  /* 0x0007082101007387 */ /* 0x000fe80000100600 */
[----:B------:R-:W-:Y:S04]  /*23c30*/  STL.S16 [R1+0x704], R31 ;  /* 0x0007041f01007387 */ /* 0x000fe80000100600 */
[----:B------:R-:W-:Y:S04]  /*23c40*/  STL.S16 [R1+0x700], R29 ;  /* 0x0007001d01007387 */ /* 0x000fe80000100600 */
[----:B------:R-:W-:Y:S01]  /*23c50*/  STL.S16 [R1+0x6fc], R27 ;  /* 0x0006fc1b01007387 */ /* 0x000fe20000100600 */
[----:B------:R-:W-:-:S03]  /*23c60*/  PRMT R25, RZ, 0x7610, R25 ;  /* 0x00007610ff197816 */ /* 0x000fc60000000019 */
[----:B------:R1:W-:Y:S01]  /*23c70*/  STL.S16 [R1+0x6f8], R11 ;  /* 0x0006f80b01007387 */ /* 0x0003e20000100600 */
[----:B------:R-:W-:Y:S02]  /*23c80*/  PRMT R23, RZ, 0x7610, R23 ;  /* 0x00007610ff177816 */ /* 0x000fe40000000017 */
[----:B------:R-:W-:Y:S02]  /*23c90*/  PRMT R21, RZ, 0x7610, R21 ;  /* 0x00007610ff157816 */ /* 0x000fe40000000015 */
[----:B------:R-:W-:Y:S01]  /*23ca0*/  PRMT R19, RZ, 0x7610, R19 ;  /* 0x00007610ff137816 */ /* 0x000fe20000000013 */
[----:B-1----:R-:W4:Y:S01]  /*23cb0*/  LDL.LU R11, [R1+0x112c] ;  /* 0x00112c00010b7983 */ /* 0x002f220000300800 */
[----:B------:R-:W-:Y:S02]  /*23cc0*/  PRMT R17, RZ, 0x7610, R17 ;  /* 0x00007610ff117816 */ /* 0x000fe40000000011 */
[----:B------:R-:W-:Y:S01]  /*23cd0*/  PRMT R3, RZ, 0x7610, R3 ;  /* 0x00007610ff037816 */ /* 0x000fe20000000003 */
[----:B------:R-:W-:Y:S04]  /*23ce0*/  STL.S16 [R1+0x6f4], R25 ;  /* 0x0006f41901007387 */ /* 0x000fe80000100600 */
[----:B------:R-:W-:Y:S04]  /*23cf0*/  STL.S16 [R1+0x6d8], R23 ;  /* 0x0006d81701007387 */ /* 0x000fe80000100600 */
[----:B------:R1:W-:Y:S04]  /*23d00*/  STL.S16 [R1+0x6d4], R21 ;  /* 0x0006d41501007387 */ /* 0x0003e80000100600 */
[----:B------:R-:W-:Y:S04]  /*23d10*/  STL.S16 [R1+0x6d0], R19 ;  /* 0x0006d01301007387 */ /* 0x000fe80000100600 */
[----:B-1----:R-:W4:Y:S04]  /*23d20*/  LDL.LU R21, [R1+0x1130] ;  /* 0x0011300001157983 */ /* 0x002f280000300800 */
[----:B------:R-:W-:Y:S04]  /*23d30*/  STL.S16 [R1+0x6cc], R17 ;  /* 0x0006cc1101007387 */ /* 0x000fe80000100600 */
[----:B------:R1:W-:Y:S01]  /*23d40*/  STL.S16 [R1+0x6c8], R3 ;  /* 0x0006c80301007387 */ /* 0x0003e20000100600 */
[----:B------:R-:W-:-:S03]  /*23d50*/  PRMT R4, RZ, 0x7610, R4 ;  /* 0x00007610ff047816 */ /* 0x000fc60000000004 */
[----:B-1----:R-:W4:Y:S04]  /*23d60*/  LDL.LU R3, [R1+0x1134] ;  /* 0x0011340001037983 */ /* 0x002f280000300800 */
[----:B------:R2:W-:Y:S01]  /*23d70*/  STL.S16 [R1+0x6c4], R4 ;  /* 0x0006c40401007387 */ /* 0x0005e20000100600 */
[----:B0-----:R-:W-:Y:S02]  /*23d80*/  IMAD R80, R15, -0x80, R80 ;  /* 0xffffff800f507824 */ /* 0x001fe400078e0250 */
[----:B------:R-:W-:Y:S02]  /*23d90*/  IMAD.MOV.U32 R17, RZ, RZ, R16 ;  /* 0x000000ffff117224 */ /* 0x000fe400078e0010 */
[----:B--2---:R-:W-:Y:S02]  /*23da0*/  IMAD.MOV.U32 R4, RZ, RZ, R2 ;  /* 0x000000ffff047224 */ /* 0x004fe400078e0002 */
[----:B------:R-:W2:Y:S04]  /*23db0*/  LDL.LU R2, [R1+0x1138] ;  /* 0x0011380001027983 */ /* 0x000ea80000300800 */
[----:B------:R-:W-:Y:S01]  /*23dc0*/  STL.64 [R1+0x15e0], R4 ;  /* 0x0015e00401007387 */ /* 0x000fe20000100a00 */
[----:B---3--:R-:W-:-:S04]  /*23dd0*/  LOP3.LUT R7, R7, R6, RZ, 0x3c, !PT ;  /* 0x0000000607077212 */ /* 0x008fc800078e3cff */
[----:B------:R-:W-:-:S04]  /*23de0*/  LOP3.LUT R6, R7, R6, RZ, 0x3c, !PT ;  /* 0x0000000607067212 */ /* 0x000fc800078e3cff */
[----:B------:R-:W-:-:S05]  /*23df0*/  LOP3.LUT R7, R7, R6, RZ, 0x3c, !PT ;  /* 0x0000000607077212 */ /* 0x000fca00078e3cff */
[----:B------:R0:W-:Y:S04]  /*23e00*/  STL.64 [R1+0x15e8], R6 ;  /* 0x0015e80601007387 */ /* 0x0001e80000100a00 */
[----:B------:R-:W3:Y:S01]  /*23e10*/  LDL.LU R15, [R1+0x113c] ;  /* 0x00113c00010f7983 */ /* 0x000ee20000300800 */
[----:B----4-:R-:W-:-:S03]  /*23e20*/  IMAD.MOV.U32 R16, RZ, RZ, R0 ;  /* 0x000000ffff107224 */ /* 0x010fc600078e0000 */
[----:B------:R-:W4:Y:S01]  /*23e30*/  LDL.LU R0, [R1+0x1140] ;  /* 0x0011400001007983 */ /* 0x000f220000300800 */
[----:B------:R-:W-:Y:S02]  /*23e40*/  IMAD.MOV.U32 R19, RZ, RZ, R18 ;  /* 0x000000ffff137224 */ /* 0x000fe400078e0012 */
[----:B------:R-:W-:Y:S01]  /*23e50*/  IMAD.MOV.U32 R29, RZ, RZ, R28 ;  /* 0x000000ffff1d7224 */ /* 0x000fe200078e001c */
[----:B------:R1:W-:Y:S01]  /*23e60*/  STL.64 [R1+0x1600], R16 ;  /* 0x0016001001007387 */ /* 0x0003e20000100a00 */
[----:B------:R-:W-:Y:S02]  /*23e70*/  IMAD.MOV.U32 R31, RZ, RZ, R30 ;  /* 0x000000ffff1f7224 */ /* 0x000fe400078e001e */
[----:B------:R-:W-:Y:S02]  /*23e80*/  IMAD.MOV.U32 R18, RZ, RZ, R13 ;  /* 0x000000ffff127224 */ /* 0x000fe400078e000d */
[----:B------:R-:W4:Y:S04]  /*23e90*/  LDL.LU R13, [R1+0x1144] ;  /* 0x00114400010d7983 */ /* 0x000f280000300800 */
[----:B------:R0:W-:Y:S01]  /*23ea0*/  STL.64 [R1+0x1608], R18 ;  /* 0x0016081201007387 */ /* 0x0001e20000100a00 */
[----:B------:R-:W-:-:S03]  /*23eb0*/  IMAD.MOV.U32 R28, RZ, RZ, R9 ;  /* 0x000000ffff1c7224 */ /* 0x000fc600078e0009 */
[----:B------:R-:W4:Y:S04]  /*23ec0*/  LDL.LU R9, [R1+0x1148] ;  /* 0x0011480001097983 */ /* 0x000f280000300800 */
[----:B0-----:R-:W4:Y:S04]  /*23ed0*/  LDL.LU R7, [R1+0x114c] ;  /* 0x00114c0001077983 */ /* 0x001f280000300800 */
[----:B------:R-:W4:Y:S04]  /*23ee0*/  LDL.LU R6, [R1+0xfb8] ;  /* 0x000fb80001067983 */ /* 0x000f280000300800 */
[----:B------:R-:W-:Y:S04]  /*23ef0*/  STL [R1+0x161c], R28 ;  /* 0x00161c1c01007387 */ /* 0x000fe80000100800 */
[----:B------:R-:W-:Y:S04]  /*23f00*/  STL [R1+0x1620], R28 ;  /* 0x0016201c01007387 */ /* 0x000fe80000100800 */
[----:B------:R-:W-:Y:S04]  /*23f10*/  STL [R1+0x1638], R28 ;  /* 0x0016381c01007387 */ /* 0x000fe80000100800 */
[----:B------:R-:W-:Y:S04]  /*23f20*/  STL [R1+0x1618], R29 ;  /* 0x0016181d01007387 */ /* 0x000fe80000100800 */
[----:B------:R-:W-:Y:S04]  /*23f30*/  STL [R1+0x1624], R29 ;  /* 0x0016241d01007387 */ /* 0x000fe80000100800 */
[----:B------:R-:W-:Y:S01]  /*23f40*/  STL [R1+0x1648], R29 ;  /* 0x0016481d01007387 */ /* 0x000fe20000100800 */
[----:B------:R-:W-:-:S02]  /*23f50*/  IMAD.MOV.U32 R39, RZ, RZ, R38 ;  /* 0x000000ffff277224 */ /* 0x000fc400078e0026 */
[----:B------:R-:W-:Y:S02]  /*23f60*/  IMAD.MOV.U32 R30, RZ, RZ, R11 ;  /* 0x000000ffff1e7224 */ /* 0x000fe400078e000b */
[----:B------:R-:W4:Y:S01]  /*23f70*/  LDL.LU R11, [R1+0xfbc] ;  /* 0x000fbc00010b7983 */ /* 0x000f220000300800 */
[----:B------:R-:W-:-:S03]  /*23f80*/  IMAD.MOV.U32 R41, RZ, RZ, R40 ;  /* 0x000000ffff297224 */ /* 0x000fc600078e0028 */
[----:B------:R-:W4:Y:S04]  /*23f90*/  LDL.LU R5, [R1+0xfc0] ;  /* 0x000fc00001057983 */ /* 0x000f280000300800 */
[----:B------:R-:W-:Y:S04]  /*23fa0*/  STL [R1+0x1658], R30 ;  /* 0x0016581e01007387 */ /* 0x000fe80000100800 */
[----:B------:R-:W-:Y:S04]  /*23fb0*/  STL [R1+0x1628], R31 ;  /* 0x0016281f01007387 */ /* 0x000fe80000100800 */
[----:B------:R-:W4:Y:S01]  /*23fc0*/  LDL.LU R4, [R1+0xfc4] ;  /* 0x000fc40001047983 */ /* 0x000f220000300800 */
[----:B------:R-:W-:-:S05]  /*23fd0*/  IMAD.MOV.U32 R38, RZ, RZ, R21 ;  /* 0x000000ffff267224 */ /* 0x000fca00078e0015 */
[----:B------:R-:W-:Y:S04]  /*23fe0*/  STL.64 [R1+0x16a0], R38 ;  /* 0x0016a02601007387 */ /* 0x000fe80000100a00 */
[----:B-1----:R-:W4:Y:S01]  /*23ff0*/  LDL.LU R17, [R1+0xfc8] ;  /* 0x000fc80001117983 */ /* 0x002f220000300800 */
[----:B------:R-:W-:-:S05]  /*24000*/  MOV R40, R3 ;  /* 0x0000000300287202 */ /* 0x000fca0000000f00 */
[----:B------:R-:W-:Y:S04]  /*24010*/  STL.64 [R1+0x16a8], R40 ;  /* 0x0016a82801007387 */ /* 0x000fe80000100a00 */
[----:B------:R-:W4:Y:S01]  /*24020*/  LDL.LU R3, [R1+0xfcc] ;  /* 0x000fcc0001037983 */ /* 0x000f220000300800 */
[----:B------:R-:W-:Y:S02]  /*24030*/  IMAD.MOV.U32 R47, RZ, RZ, R46 ;  /* 0x000000ffff2f7224 */ /* 0x000fe400078e002e */
[----:B------:R-:W-:Y:S02]  /*24040*/  IMAD.MOV.U32 R49, RZ, RZ, R48 ;  /* 0x000000ffff317224 */ /* 0x000fe400078e0030 */
[----:B------:R-:W-:Y:S02]  /*24050*/  IMAD.MOV.U32 R55, RZ, RZ, R54 ;  /* 0x000000ffff377224 */ /* 0x000fe400078e0036 */
[----:B--2---:R-:W-:-:S02]  /*24060*/  IMAD.MOV.U32 R46, RZ, RZ, R2 ;  /* 0x000000ffff2e7224 */ /* 0x004fc400078e0002 */
[----:B------:R-:W2:Y:S04]  /*24070*/  LDL.LU R2, [R1+0xfd0] ;  /* 0x000fd00001027983 */ /* 0x000ea80000300800 */
[----:B------:R-:W-:Y:S01]  /*24080*/  STL.64 [R1+0x16d0], R46 ;  /* 0x0016d02e01007387 */ /* 0x000fe20000100a00 */
[----:B---3--:R-:W-:-:S05]  /*24090*/  IMAD.MOV.U32 R48, RZ, RZ, R15 ;  /* 0x000000ffff307224 */ /* 0x008fca00078e000f */
[----:B------:R-:W-:Y:S01]  /*240a0*/  STL.64 [R1+0x16d8], R48 ;  /* 0x0016d83001007387 */ /* 0x000fe20000100a00 */
[----:B----4-:R-:W-:-:S03]  /*240b0*/  IMAD.MOV.U32 R54, RZ, RZ, R0 ;  /* 0x000000ffff367224 */ /* 0x010fc600078e0000 */
[----:B------:R-:W3:Y:S04]  /*240c0*/  LDL.LU R0, [R1+0xfd4] ;  /* 0x000fd40001007983 */ /* 0x000ee80000300800 */
[----:B------:R-:W-:Y:S01]  /*240d0*/  STL.64 [R1+0x1720], R54 ;  /* 0x0017203601007387 */ /* 0x000fe20000100a00 */
[----:B------:R-:W-:-:S03]  /*240e0*/  IMAD.MOV.U32 R57, RZ, RZ, R56 ;  /* 0x000000ffff397224 */ /* 0x000fc600078e0038 */
[----:B------:R-:W4:Y:S04]  /*240f0*/  LDL.LU R16, [R1+0xfd8] ;  /* 0x000fd80001107983 */ /* 0x000f280000300800 */
[----:B------:R-:W4:Y:S01]  /*24100*/  LDL.LU R15, [R1+0xfdc] ;  /* 0x000fdc00010f7983 */ /* 0x000f220000300800 */
[----:B------:R-:W-:Y:S02]  /*24110*/  IMAD.MOV.U32 R56, RZ, RZ, R13 ;  /* 0x000000ffff387224 */ /* 0x000fe400078e000d */
[----:B------:R-:W-:-:S03]  /*24120*/  IMAD.MOV.U32 R79, RZ, RZ, R78 ;  /* 0x000000ffff4f7224 */ /* 0x000fc600078e004e */
[----:B------:R-:W-:Y:S01]  /*24130*/  STL.64 [R1+0x1728], R56 ;  /* 0x0017283801007387 */ /* 0x000fe20000100a00 */
[----:B------:R-:W-:-:S03]  /*24140*/  IMAD.MOV.U32 R77, RZ, RZ, R76 ;  /* 0x000000ffff4d7224 */ /* 0x000fc600078e004c */
[----:B------:R-:W4:Y:S01]  /*24150*/  LDL.LU R13, [R1+0xfe0] ;  /* 0x000fe000010d7983 */ /* 0x000f220000300800 */
[----:B------:R-:W-:Y:S02]  /*24160*/  IMAD.MOV.U32 R21, RZ, RZ, R20 ;  /* 0x000000ffff157224 */ /* 0x000fe400078e0014 */
[----:B------:R-:W-:Y:S01]  /*24170*/  IMAD.MOV.U32 R78, RZ, RZ, R9 ;  /* 0x000000ffff4e7224 */ /* 0x000fe200078e0009 */
[----:B------:R-:W-:Y:S01]  /*24180*/  MOV R9, R8 ;  /* 0x0000000800097202 */ /* 0x000fe20000000f00 */
[----:B------:R-:W-:-:S03]  /*24190*/  IMAD.MOV.U32 R76, RZ, RZ, R7 ;  /* 0x000000ffff4c7224 */ /* 0x000fc600078e0007 */
[----:B------:R-:W-:Y:S01]  /*241a0*/  STL.64 [R1+0x1520], R78 ;  /* 0x0015204e01007387 */ /* 0x000fe20000100a00 */
[----:B------:R-:W-:-:S03]  /*241b0*/  IMAD.MOV.U32 R8, RZ, RZ, R6 ;  /* 0x000000ffff087224 */ /* 0x000fc600078e0006 */
[----:B------:R-:W4:Y:S04]  /*241c0*/  LDL.LU R7, [R1+0xfe4] ;  /* 0x000fe40001077983 */ /* 0x000f280000300800 */
[----:B------:R-:W-:Y:S04]  /*241d0*/  STL.64 [R1+0x1528], R76 ;  /* 0x0015284c01007387 */ /* 0x000fe80000100a00 */
[----:B------:R-:W4:Y:S04]  /*241e0*/  LDL.LU R6, [R1+0xfe8] ;  /* 0x000fe80001067983 */ /* 0x000f280000300800 */
[----:B------:R-:W-:Y:S01]  /*241f0*/  STL.64 [R1+0x15f0], R8 ;  /* 0x0015f00801007387 */ /* 0x000fe20000100a00 */
[----:B------:R-:W-:-:S02]  /*24200*/  IMAD.MOV.U32 R23, RZ, RZ, R22 ;  /* 0x000000ffff177224 */ /* 0x000fc400078e0016 */
[----:B------:R-:W-:Y:S02]  /*24210*/  IMAD.MOV.U32 R33, RZ, RZ, R32 ;  /* 0x000000ffff217224 */ /* 0x000fe400078e0020 */
[----:B------:R-:W-:Y:S01]  /*24220*/  IMAD.MOV.U32 R35, RZ, RZ, R34 ;  /* 0x000000ffff237224 */ /* 0x000fe200078e0022 */
[----:B------:R-:W-:-:S04]  /*24230*/  LOP3.LUT R11, R11, R10, RZ, 0x3c, !PT ;  /* 0x0000000a0b0b7212 */ /* 0x000fc800078e3cff */
[----:B------:R-:W-:Y:S01]  /*24240*/  LOP3.LUT R10, R11, R10, RZ, 0x3c, !PT ;  /* 0x0000000a0b0a7212 */ /* 0x000fe200078e3cff */
[----:B------:R-:W-:-:S03]  /*24250*/  IMAD.MOV.U32 R20, RZ, RZ, R5 ;  /* 0x000000ffff147224 */ /* 0x000fc600078e0005 */
[----:B------:R-:W-:-:S05]  /*24260*/  LOP3.LUT R11, R11, R10, RZ, 0x3c, !PT ;  /* 0x0000000a0b0b7212 */ /* 0x000fca00078e3cff */
[----:B------:R0:W-:Y:S04]  /*24270*/  STL.64 [R1+0x15f8], R10 ;  /* 0x0015f80a01007387 */ /* 0x0001e80000100a00 */
[----:B------:R1:W-:Y:S01]  /*24280*/  STL.64 [R1+0x1610], R20 ;  /* 0x0016101401007387 */ /* 0x0003e20000100a00 */
[----:B------:R-:W-:-:S03]  /*24290*/  IMAD.MOV.U32 R22, RZ, RZ, R4 ;  /* 0x000000ffff167224 */ /* 0x000fc600078e0004 */
[----:B------:R-:W4:Y:S01]  /*242a0*/  LDL.LU R5, [R1+0xfec] ;  /* 0x000fec0001057983 */ /* 0x000f220000300800 */
[----:B------:R-:W-:-:S03]  /*242b0*/  IMAD.MOV.U32 R43, RZ, RZ, R42 ;  /* 0x000000ffff2b7224 */ /* 0x000fc600078e002a */
[----:B------:R-:W4:Y:S01]  /*242c0*/  LDL.LU R4, [R1+0xff0] ;  /* 0x000ff00001047983 */ /* 0x000f220000300800 */
[----:B------:R-:W-:-:S03]  /*242d0*/  IMAD.MOV.U32 R32, RZ, RZ, R17 ;  /* 0x000000ffff207224 */ /* 0x000fc600078e0011 */
[----:B------:R0:W-:Y:S04]  /*242e0*/  STL.64 [R1+0x1630], R22 ;  /* 0x0016301601007387 */ /* 0x0001e80000100a00 */
[----:B------:R-:W-:Y:S01]  /*242f0*/  STL.64 [R1+0x1640], R32 ;  /* 0x0016402001007387 */ /* 0x000fe20000100a00 */
[----:B------:R-:W-:-:S05]  /*24300*/  IMAD.MOV.U32 R34, RZ, RZ, R3 ;  /* 0x000000ffff227224 */ /* 0x000fca00078e0003 */
[----:B------:R-:W-:Y:S04]  /*24310*/  STL.64 [R1+0x1650], R34 ;  /* 0x0016502201007387 */ /* 0x000fe80000100a00 */
[----:B------:R-:W4:Y:S01]  /*24320*/  LDL.LU R3, [R1+0xff4] ;  /* 0x000ff40001037983 */ /* 0x000f220000300800 */
[----:B------:R-:W-:Y:S02]  /*24330*/  IMAD.MOV.U32 R45, RZ, RZ, R44 ;  /* 0x000000ffff2d7224 */ /* 0x000fe400078e002c */
[----:B--2---:R-:W-:Y:S02]  /*24340*/  IMAD.MOV.U32 R42, RZ, RZ, R2 ;  /* 0x000000ffff2a7224 */ /* 0x004fe400078e0002 */
[----:B------:R-:W2:Y:S04]  /*24350*/  LDL.LU R2, [R1+0xff8] ;  /* 0x000ff80001027983 */ /* 0x000ea80000300800 */
[----:B------:R-:W-:Y:S01]  /*24360*/  STL.64 [R1+0x16b0], R42 ;  /* 0x0016b02a01007387 */ /* 0x000fe20000100a00 */
[----:B---3--:R-:W-:-:S03]  /*24370*/  MOV R44, R0 ;  /* 0x00000000002c7202 */ /* 0x008fc60000000f00 */
[----:B------:R-:W3:Y:S01]  /*24380*/  LDL.LU R0, [R1+0xffc] ;  /* 0x000ffc0001007983 */ /* 0x000ee20000300800 */
[----:B------:R-:W-:Y:S02]  /*24390*/  IMAD.MOV.U32 R51, RZ, RZ, R50 ;  /* 0x000000ffff337224 */ /* 0x000fe400078e0032 */
[----:B------:R-:W-:Y:S02]  /*243a0*/  IMAD.MOV.U32 R53, RZ, RZ, R52 ;  /* 0x000000ffff357224 */ /* 0x000fe400078e0034 */
[----:B----4-:R-:W-:Y:S01]  /*243b0*/  IMAD.MOV.U32 R50, RZ, RZ, R16 ;  /* 0x000000ffff327224 */ /* 0x010fe200078e0010 */
[----:B------:R-:W-:Y:S01]  /*243c0*/  STL.64 [R1+0x16b8], R44 ;  /* 0x0016b82c01007387 */ /* 0x000fe20000100a00 */
[----:B------:R-:W-:-:S03]  /*243d0*/  IMAD.MOV.U32 R52, RZ, RZ, R15 ;  /* 0x000000ffff347224 */ /* 0x000fc600078e000f */
[----:B------:R-:W-:Y:S01]  /*243e0*/  STL.64 [R1+0x16e0], R50 ;  /* 0x0016e03201007387 */ /* 0x000fe20000100a00 */
[----:B------:R-:W-:-:S03]  /*243f0*/  IMAD.MOV.U32 R59, RZ, RZ, R58 ;  /* 0x000000ffff3b7224 */ /* 0x000fc600078e003a */
[----:B------:R-:W-:Y:S04]  /*24400*/  STL.64 [R1+0x16e8], R52 ;  /* 0x0016e83401007387 */ /* 0x000fe80000100a00 */
[----:B------:R-:W4:Y:S04]  /*24410*/  LDL.LU R19, [R1+0x1000] ;  /* 0x0010000001137983 */ /* 0x000f280000300800 */
[----:B------:R-:W4:Y:S01]  /*24420*/  LDL.LU R18, [R1+0x1004] ;  /* 0x0010040001127983 */ /* 0x000f220000300800 */
[----:B------:R-:W-:Y:S02]  /*24430*/  IMAD.MOV.U32 R58, RZ, RZ, R13 ;  /* 0x000000ffff3a7224 */ /* 0x000fe400078e000d */
[----:B------:R-:W-:-:S03]  /*24440*/  IMAD.MOV.U32 R61, RZ, RZ, R60 ;  /* 0x000000ffff3d7224 */ /* 0x000fc600078e003c */
[----:B------:R-:W-:Y:S04]  /*24450*/  STL.64 [R1+0x1730], R58 ;  /* 0x0017303a01007387 */ /* 0x000fe80000100a00 */
[----:B------:R-:W4:Y:S01]  /*24460*/  LDL.LU R17, [R1+0x1008] ;  /* 0x0010080001117983 */ /* 0x000f220000300800 */
[----:B------:R-:W-:Y:S02]  /*24470*/  IMAD.MOV.U32 R75, RZ, RZ, R74 ;  /* 0x000000ffff4b7224 */ /* 0x000fe400078e004a */
[----:B------:R-:W-:Y:S02]  /*24480*/  IMAD.MOV.U32 R60, RZ, RZ, R7 ;  /* 0x000000ffff3c7224 */ /* 0x000fe400078e0007 */
[----:B------:R-:W-:-:S03]  /*24490*/  IMAD.MOV.U32 R73, RZ, RZ, R72 ;  /* 0x000000ffff497224 */ /* 0x000fc600078e0048 */
[----:B------:R-:W-:Y:S04]  /*244a0*/  STL.64 [R1+0x1738], R60 ;  /* 0x0017383c01007387 */ /* 0x000fe80000100a00 */
[----:B------:R-:W4:Y:S01]  /*244b0*/  LDL.LU R16, [R1] ;  /* 0x0000000001107983 */ /* 0x000f220000300800 */
[----:B------:R-:W-:-:S03]  /*244c0*/  IMAD.MOV.U32 R74, RZ, RZ, R6 ;  /* 0x000000ffff4a7224 */ /* 0x000fc600078e0006 */
[----:B0-----:R-:W4:Y:S04]  /*244d0*/  LDL.LU R11, [R1+0x100c] ;  /* 0x00100c00010b7983 */ /* 0x001f280000300800 */
[----:B------:R-:W4:Y:S04]  /*244e0*/  LDL.LU R10, [R1+0x8] ;  /* 0x00000800010a7983 */ /* 0x000f280000300800 */
[----:B------:R-:W4:Y:S04]  /*244f0*/  LDL.LU R9, [R1+0x1010] ;  /* 0x0010100001097983 */ /* 0x000f280000300800 */
[----:B------:R-:W-:Y:S01]  /*24500*/  STL.64 [R1+0x1530], R74 ;  /* 0x0015304a01007387 */ /* 0x000fe20000100a00 */
[----:B------:R-:W-:Y:S01]  /*24510*/  MOV R71, R70 ;  /* 0x0000004600477202 */ /* 0x000fe20000000f00 */
[----:B------:R-:W-:-:S02]  /*24520*/  IMAD.MOV.U32 R69, RZ, RZ, R68 ;  /* 0x000000ffff457224 */ /* 0x000fc400078e0044 */
[----:B------:R-:W-:Y:S02]  /*24530*/  IMAD.MOV.U32 R13, RZ, RZ, R12 ;  /* 0x000000ffff0d7224 */ /* 0x000fe400078e000c */
[----:B------:R-:W-:-:S05]  /*24540*/  IMAD.MOV.U32 R72, RZ, RZ, R5 ;  /* 0x000000ffff487224 */ /* 0x000fca00078e0005 */
[----:B------:R-:W-:Y:S01]  /*24550*/  STL.64 [R1+0x1538], R72 ;  /* 0x0015384801007387 */ /* 0x000fe20000100a00 */
[----:B------:R-:W-:-:S03]  /*24560*/  IMAD.MOV.U32 R70, RZ, RZ, R4 ;  /* 0x000000ffff467224 */ /* 0x000fc600078e0004 */
[----:B------:R-:W4:Y:S04]  /*24570*/  LDL.LU R8, [R1+0x10] ;  /* 0x0000100001087983 */ /* 0x000f280000300800 */
[----:B------:R-:W4:Y:S04]  /*24580*/  LDL.LU R7, [R1+0x1014] ;  /* 0x0010140001077983 */ /* 0x000f280000300800 */
[----:B------:R-:W4:Y:S04]  /*24590*/  LDL.LU R6, [R1+0x18] ;  /* 0x0000180001067983 */ /* 0x000f280000300800 */
[----:B------:R-:W4:Y:S04]  /*245a0*/  LDL.LU R5, [R1+0x1018] ;  /* 0x0010180001057983 */ /* 0x000f280000300800 */
[----:B------:R-:W-:Y:S01]  /*245b0*/  STL.64 [R1+0x1540], R70 ;  /* 0x0015404601007387 */ /* 0x000fe20000100a00 */
[----:B------:R-:W-:-:S05]  /*245c0*/  IMAD.MOV.U32 R68, RZ, RZ, R3 ;  /* 0x000000ffff447224 */ /* 0x000fca00078e0003 */
[----:B------:R-:W-:Y:S01]  /*245d0*/  STL.64 [R1+0x1548], R68 ;  /* 0x0015484401007387 */ /* 0x000fe20000100a00 */
[----:B------:R-:W-:Y:S02]  /*245e0*/  IMAD.MOV.U32 R15, RZ, RZ, R14 ;  /* 0x000000ffff0f7224 */ /* 0x000fe400078e000e */
[----:B--2---:R-:W-:-:S05]  /*245f0*/  IMAD.MOV.U32 R12, RZ, RZ, R2 ;  /* 0x000000ffff0c7224 */ /* 0x004fca00078e0002 */
[----:B------:R0:W-:Y:S04]  /*24600*/  STL.64 [R1+0x1660], R12 ;  /* 0x0016600c01007387 */ /* 0x0001e80000100a00 */
[----:B------:R-:W2:Y:S04]  /*24610*/  LDL.LU R4, [R1+0x20] ;  /* 0x0000200001047983 */ /* 0x000ea80000300800 */
[----:B------:R-:W2:Y:S04]  /*24620*/  LDL.LU R3, [R1+0x101c] ;  /* 0x00101c0001037983 */ /* 0x000ea80000300800 */
[----:B------:R-:W2:Y:S01]  /*24630*/  LDL.LU R2, [R1+0x28] ;  /* 0x0000280001027983 */ /* 0x000ea20000300800 */
[----:B---3--:R-:W-:-:S03]  /*24640*/  IMAD.MOV.U32 R14, RZ, RZ, R0 ;  /* 0x000000ffff0e7224 */ /* 0x008fc600078e0000 */
[----:B------:R-:W3:Y:S01]  /*24650*/  LDL.LU R0, [R1+0x1020] ;  /* 0x0010200001007983 */ /* 0x000ee20000300800 */
[----:B------:R-:W-:Y:S02]  /*24660*/  IMAD.MOV.U32 R25, RZ, RZ, R24 ;  /* 0x000000ffff197224 */ /* 0x000fe400078e0018 */
[----:B------:R-:W-:Y:S01]  /*24670*/  IMAD.MOV.U32 R27, RZ, RZ, R26 ;  /* 0x000000ffff1b7224 */ /* 0x000fe200078e001a */
[----:B------:R-:W-:Y:S04]  /*24680*/  STL [R1+0x1678], R14 ;  /* 0x0016780e01007387 */ /* 0x000fe80000100800 */
[----:B------:R0:W-:Y:S01]  /*24690*/  STL [R1+0x1668], R15 ;  /* 0x0016680f01007387 */ /* 0x0001e20000100800 */
[----:B------:R-:W-:Y:S02]  /*246a0*/  IMAD.MOV.U32 R37, RZ, RZ, R36 ;  /* 0x000000ffff257224 */ /* 0x000fe400078e0024 */
[----:B----4-:R-:W-:-:S02]  /*246b0*/  IMAD.MOV.U32 R24, RZ, RZ, R19 ;  /* 0x000000ffff187224 */ /* 0x010fc400078e0013 */
[----:B------:R-:W-:-:S03]  /*246c0*/  IMAD.MOV.U32 R26, RZ, RZ, R18 ;  /* 0x000000ffff1a7224 */ /* 0x000fc600078e0012 */
[----:B------:R-:W-:Y:S04]  /*246d0*/  STL.64 [R1+0x1670], R24 ;  /* 0x0016701801007387 */ /* 0x000fe80000100a00 */
[----:B------:R-:W-:Y:S04]  /*246e0*/  STL.64 [R1+0x1680], R26 ;  /* 0x0016801a01007387 */ /* 0x000fe80000100a00 */
[----:B-1----:R-:W4:Y:S01]  /*246f0*/  LDL.LU R20, [R1+0x30] ;  /* 0x0000300001147983 */ /* 0x002f220000300800 */
[----:B------:R-:W-:-:S03]  /*24700*/  MOV R36, R17 ;  /* 0x0000001100247202 */ /* 0x000fc60000000f00 */
[----:B------:R-:W4:Y:S04]  /*24710*/  LDL.LU R19, [R1+0x1024] ;  /* 0x0010240001137983 */ /* 0x000f280000300800 */
[----:B------:R-:W4:Y:S04]  /*24720*/  LDL.LU R18, [R1+0x38] ;  /* 0x0000380001127983 */ /* 0x000f280000300800 */
[----:B------:R-:W4:Y:S04]  /*24730*/  LDL.LU R17, [R1+0x1028] ;  /* 0x0010280001117983 */ /* 0x000f280000300800 */
[----:B------:R-:W-:Y:S01]  /*24740*/  STL.64 [R1+0x1688], R36 ;  /* 0x0016882401007387 */ /* 0x000fe20000100a00 */
[----:B------:R-:W-:-:S03]  /*24750*/  IMAD.MOV.U32 R23, RZ, RZ, R16 ;  /* 0x000000ffff177224 */ /* 0x000fc600078e0010 */
[----:B------:R-:W4:Y:S01]  /*24760*/  LDL.LU R16, [R1+0x40] ;  /* 0x0000400001107983 */ /* 0x000f220000300800 */
[----:B------:R-:W-:-:S03]  /*24770*/  IMAD.MOV.U32 R22, RZ, RZ, R11 ;  /* 0x000000ffff167224 */ /* 0x000fc600078e000b */
[----:B0-----:R-:W4:Y:S01]  /*24780*/  LDL.LU R13, [R1+0x102c] ;  /* 0x00102c00010d7983 */ /* 0x001f220000300800 */
[----:B------:R-:W-:-:S03]  /*24790*/  IMAD.MOV.U32 R15, RZ, RZ, R10 ;  /* 0x000000ffff0f7224 */ /* 0x000fc600078e000a */
[----:B------:R-:W4:Y:S01]  /*247a0*/  LDL.LU R12, [R1+0x48] ;  /* 0x00004800010c7983 */ /* 0x000f220000300800 */
[----:B------:R-:W-:-:S03]  /*247b0*/  IMAD.MOV.U32 R14, RZ, RZ, R9 ;  /* 0x000000ffff0e7224 */ /* 0x000fc600078e0009 */
[----:B------:R-:W4:Y:S04]  /*247c0*/  LDL.LU R11, [R1+0x1030] ;  /* 0x00103000010b7983 */ /* 0x000f280000300800 */
[----:B------:R-:W4:Y:S04]  /*247d0*/  LDL.LU R10, [R1+0x50] ;  /* 0x00005000010a7983 */ /* 0x000f280000300800 */
[----:B------:R-:W4:Y:S04]  /*247e0*/  LDL.LU R9, [R1+0x1034] ;  /* 0x0010340001097983 */ /* 0x000f280000300800 */
[----:B------:R-:W-:Y:S04]  /*247f0*/  STL.64 [R1], R22 ;  /* 0x0000001601007387 */ /* 0x000fe80000100a00 */
[----:B------:R-:W-:Y:S04]  /*24800*/  STL.64 [R1+0x8], R14 ;  /* 0x0000080e01007387 */ /* 0x000fe80000100a00 */
[----:B------:R0:W-:Y:S01]  /*24810*/  STL.64 [R1+0x16c0], R14 ;  /* 0x0016c00e01007387 */ /* 0x0001e20000100a00 */
[----:B------:R-:W-:-:S02]  /*24820*/  IMAD.MOV.U32 R31, RZ, RZ, R8 ;  /* 0x000000ffff1f7224 */ /* 0x000fc400078e0008 */
[----:B------:R-:W-:Y:S02]  /*24830*/  IMAD.MOV.U32 R30, RZ, RZ, R7 ;  /* 0x000000ffff1e7224 */ /* 0x000fe400078e0007 */
[----:B------:R-:W-:Y:S02]  /*24840*/  IMAD.MOV.U32 R47, RZ, RZ, R6 ;  /* 0x000000ffff2f7224 */ /* 0x000fe400078e0006 */
[----:B------:R-:W-:-:S05]  /*24850*/  IMAD.MOV.U32 R46, RZ, RZ, R5 ;  /* 0x000000ffff2e7224 */ /* 0x000fca00078e0005 */
[----:B------:R-:W-:Y:S04]  /*24860*/  STL.64 [R1+0x18], R46 ;  /* 0x0000182e01007387 */ /* 0x000fe80000100a00 */
[----:B------:R-:W-:Y:S04]  /*24870*/  STL.64 [R1+0x16f0], R46 ;  /* 0x0016f02e01007387 */ /* 0x000fe80000100a00 */
[----:B------:R-:W-:Y:S04]  /*24880*/  STL.64 [R1+0x10], R30 ;  /* 0x0000101e01007387 */ /* 0x000fe80000100a00 */
[----:B------:R-:W-:Y:S04]  /*24890*/  STL.64 [R1+0x16c8], R30 ;  /* 0x0016c81e01007387 */ /* 0x000fe80000100a00 */
[----:B------:R1:W-:Y:S01]  /*248a0*/  STL.64 [R1+0x1690], R22 ;  /* 0x0016901601007387 */ /* 0x0003e20000100a00 */
[----:B--2---:R-:W-:-:S02]  /*248b0*/  IMAD.MOV.U32 R49, RZ, RZ, R4 ;  /* 0x000000ffff317224 */ /* 0x004fc400078e0004 */
[----:B------:R-:W-:Y:S02]  /*248c0*/  IMAD.MOV.U32 R48, RZ, RZ, R3 ;  /* 0x000000ffff307224 */ /* 0x000fe400078e0003 */
[----:B------:R-:W2:Y:S01]  /*248d0*/  LDL.LU R3, [R1+0x58] ;  /* 0x0000580001037983 */ /* 0x000ea20000300800 */
[----:B------:R-:W-:-:S03]  /*248e0*/  IMAD.MOV.U32 R55, RZ, RZ, R2 ;  /* 0x000000ffff377224 */ /* 0x000fc600078e0002 */
[----:B------:R-:W2:Y:S04]  /*248f0*/  LDL.LU R2, [R1+0x1038] ;  /* 0x0010380001027983 */ /* 0x000ea80000300800 */
[----:B------:R-:W2:Y:S04]  /*24900*/  LDL.LU R5, [R1+0x60] ;  /* 0x0000600001057983 */ /* 0x000ea80000300800 */
[----:B------:R-:W2:Y:S04]  /*24910*/  LDL.LU R4, [R1+0x103c] ;  /* 0x00103c0001047983 */ /* 0x000ea80000300800 */
[----:B------:R-:W2:Y:S04]  /*24920*/  LDL.LU R8, [R1+0x68] ;  /* 0x0000680001087983 */ /* 0x000ea80000300800 */
[----:B------:R-:W2:Y:S04]  /*24930*/  LDL.LU R7, [R1+0x1040] ;  /* 0x0010400001077983 */ /* 0x000ea80000300800 */
[----:B------:R-:W2:Y:S01]  /*24940*/  LDL.LU R6, [R1+0x70] ;  /* 0x0000700001067983 */ /* 0x000ea20000300800 */
[----:B---3--:R-:W-:-:S03]  /*24950*/  IMAD.MOV.U32 R54, RZ, RZ, R0 ;  /* 0x000000ffff367224 */ /* 0x008fc600078e0000 */
[----:B------:R-:W3:Y:S04]  /*24960*/  LDL.LU R0, [R1+0x1044] ;  /* 0x0010440001007983 */ /* 0x000ee80000300800 */
[----:B------:R-:W-:Y:S04]  /*24970*/  STL.64 [R1+0x20], R48 ;  /* 0x0000203001007387 */ /* 0x000fe80000100a00 */
[----:B------:R-:W-:Y:S04]  /*24980*/  STL.64 [R1+0x28], R54 ;  /* 0x0000283601007387 */ /* 0x000fe80000100a00 */
[----:B------:R-:W-:Y:S01]  /*24990*/  STL.64 [R1+0x1740], R54 ;  /* 0x0017403601007387 */ /* 0x000fe20000100a00 */
[----:B----4-:R-:W-:Y:S01]  /*249a0*/  IMAD.MOV.U32 R57, RZ, RZ, R20 ;  /* 0x000000ffff397224 */ /* 0x010fe200078e0014 */
[----:B------:R-:W-:-:S05]  /*249b0*/  MOV R56, R19 ;  /* 0x0000001300387202 */ /* 0x000fca0000000f00 */
[----:B------:R-:W-:Y:S04]  /*249c0*/  STL.64 [R1+0x30], R56 ;  /* 0x0000303801007387 */ /* 0x000fe80000100a00 */
[----:B------:R-:W-:Y:S04]  /*249d0*/  STL.64 [R1+0x1748], R56 ;  /* 0x0017483801007387 */ /* 0x000fe80000100a00 */
[----:B------:R-:W-:Y:S01]  /*249e0*/  STL.64 [R1+0x16f8], R48 ;  /* 0x0016f83001007387 */ /* 0x000fe20000100a00 */
[----:B------:R-:W-:-:S03]  /*249f0*/  IMAD.MOV.U32 R77, RZ, RZ, R16 ;  /* 0x000000ffff4d7224 */ /* 0x000fc600078e0010 */
[----:B------:R-:W4:Y:S04]  /*24a00*/  LDL.LU R16, [R1+0x78] ;  /* 0x0000780001107983 */ /* 0x000f280000300800 */
[----:B0-----:R-:W4:Y:S04]  /*24a10*/  LDL.LU R15, [R1+0x1048] ;  /* 0x00104800010f7983 */ /* 0x001f280000300800 */
[----:B------:R-:W4:Y:S01]  /*24a20*/  LDL.LU R14, [R1+0x80] ;  /* 0x00008000010e7983 */ /* 0x000f220000300800 */
[----:B------:R-:W-:Y:S02]  /*24a30*/  IMAD.MOV.U32 R76, RZ, RZ, R13 ;  /* 0x000000ffff4c7224 */ /* 0x000fe400078e000d */
[----:B------:R-:W-:Y:S01]  /*24a40*/  IMAD.MOV.U32 R78, RZ, RZ, R17 ;  /* 0x000000ffff4e7224 */ /* 0x000fe200078e0011 */
[----:B------:R-:W4:Y:S01]  /*24a50*/  LDL.LU R13, [R1+0x104c] ;  /* 0x00104c00010d7983 */ /* 0x000f220000300800 */
[----:B------:R-:W-:-:S02]  /*24a60*/  IMAD.MOV.U32 R79, RZ, RZ, R18 ;  /* 0x000000ffff4f7224 */ /* 0x000fc400078e0012 */
[----:B------:R-:W-:Y:S02]  /*24a70*/  IMAD.MOV.U32 R75, RZ, RZ, R12 ;  /* 0x000000ffff4b7224 */ /* 0x000fe400078e000c */
[----:B------:R-:W-:Y:S01]  /*24a80*/  IMAD.MOV.U32 R74, RZ, RZ, R11 ;  /* 0x000000ffff4a7224 */ /* 0x000fe200078e000b */
[----:B------:R-:W4:Y:S01]  /*24a90*/  LDL.LU R12, [R1+0x88] ;  /* 0x00008800010c7983 */ /* 0x000f220000300800 */
[----:B------:R-:W-:Y:S02]  /*24aa0*/  IMAD.MOV.U32 R73, RZ, RZ, R10 ;  /* 0x000000ffff497224 */ /* 0x000fe400078e000a */
[----:B------:R-:W-:Y:S01]  /*24ab0*/  IMAD.MOV.U32 R72, RZ, RZ, R9 ;  /* 0x000000ffff487224 */ /* 0x000fe200078e0009 */
[----:B------:R-:W4:Y:S04]  /*24ac0*/  LDL.LU R11, [R1+0x1050] ;  /* 0x00105000010b7983 */ /* 0x000f280000300800 */
[----:B------:R-:W4:Y:S04]  /*24ad0*/  LDL.LU R10, [R1+0x90] ;  /* 0x00009000010a7983 */ /* 0x000f280000300800 */
[----:B------:R-:W4:Y:S04]  /*24ae0*/  LDL.LU R9, [R1+0x1054] ;  /* 0x0010540001097983 */ /* 0x000f280000300800 */
[----:B------:R-:W-:Y:S04]  /*24af0*/  STL.64 [R1+0x38], R78 ;  /* 0x0000384e01007387 */ /* 0x000fe80000100a00 */
[----:B------:R-:W-:Y:S04]  /*24b00*/  STL.64 [R1+0x1550], R78 ;  /* 0x0015504e01007387 */ /* 0x000fe80000100a00 */
[----:B------:R-:W-:Y:S04]  /*24b10*/  STL.64 [R1+0x40], R76 ;  /* 0x0000404c01007387 */ /* 0x000fe80000100a00 */
[----:B------:R-:W-:Y:S04]  /*24b20*/  STL.64 [R1+0x1558], R76 ;  /* 0x0015584c01007387 */ /* 0x000fe80000100a00 */
[----:B------:R-:W-:Y:S04]  /*24b30*/  STL.64 [R1+0x48], R74 ;  /* 0x0000484a01007387 */ /* 0x000fe80000100a00 */
[----:B------:R-:W-:Y:S04]  /*24b40*/  STL.64 [R1+0x1560], R74 ;  /* 0x0015604a01007387 */ /* 0x000fe80000100a00 */
[----:B------:R-:W-:Y:S04]  /*24b50*/  STL.64 [R1+0x50], R72 ;  /* 0x0000504801007387 */ /* 0x000fe80000100a00 */
[----:B------:R-:W-:Y:S04]  /*24b60*/  STL.64 [R1+0x1568], R72 ;  /* 0x0015684801007387 */ /* 0x000fe80000100a00 */
[----:B------:R-:W4:Y:S04]  /*24b70*/  LDL.LU R24, [R1+0x98] ;  /* 0x0000980001187983 */ /* 0x000f280000300800 */
[----:B-1----:R-:W4:Y:S04]  /*24b80*/  LDL.LU R23, [R1+0x1058] ;  /* 0x0010580001177983 */ /* 0x002f280000300800 */
[----:B------:R-:W4:Y:S04]  /*24b90*/  LDL.LU R22, [R1+0xa0] ;  /* 0x0000a00001167983 */ /* 0x000f280000300800 */
[----:B------:R-:W4:Y:S01]  /*24ba0*/  LDL.LU R17, [R1+0x105c] ;  /* 0x00105c0001117983 */ /* 0x000f220000300800 */
[----:B--2---:R-:W-:-:S03]  /*24bb0*/  IMAD.MOV.U32 R19, RZ, RZ, R8 ;  /* 0x000000ffff137224 */ /* 0x004fc600078e0008 */
[----:B------:R-:W2:Y:S01]  /*24bc0*/  LDL.LU R8, [R1+0xa8] ;  /* 0x0000a80001087983 */ /* 0x000ea20000300800 */
[----:B------:R-:W-:-:S03]  /*24bd0*/  IMAD.MOV.U32 R18, RZ, RZ, R7 ;  /* 0x000000ffff127224 */ /* 0x000fc600078e0007 */
[----:B------:R-:W2:Y:S01]  /*24be0*/  LDL.LU R7, [R1+0x1060] ;  /* 0x0010600001077983 */ /* 0x000ea20000300800 */
[----:B------:R-:W-:-:S03]  /*24bf0*/  MOV R21, R6 ;  /* 0x0000000600157202 */ /* 0x000fc60000000f00 */
[----:B------:R-:W2:Y:S01]  /*24c00*/  LDL.LU R6, [R1+0xb0] ;  /* 0x0000b00001067983 */ /* 0x000ea20000300800 */
[----:B---3--:R-:W-:-:S03]  /*24c10*/  IMAD.MOV.U32 R20, RZ, RZ, R0 ;  /* 0x000000ffff147224 */ /* 0x008fc600078e0000 */
[----:B------:R-:W3:Y:S04]  /*24c20*/  LDL.LU R0, [R1+0x1064] ;  /* 0x0010640001007983 */ /* 0x000ee80000300800 */
[----:B------:R-:W-:Y:S04]  /*24c30*/  STL.64 [R1+0x58], R2 ;  /* 0x0000580201007387 */ /* 0x000fe80000100a00 */
[----:B------:R-:W-:Y:S04]  /*24c40*/  STL.64 [R1+0x1698], R2 ;  /* 0x0016980201007387 */ /* 0x000fe80000100a00 */
[----:B------:R-:W-:Y:S04]  /*24c50*/  STL.64 [R1+0x60], R4 ;  /* 0x0000600401007387 */ /* 0x000fe80000100a00 */
[----:B------:R0:W-:Y:S04]  /*24c60*/  STL.64 [R1+0x1700], R4 ;  /* 0x0017000401007387 */ /* 0x0001e80000100a00 */
[----:B------:R-:W-:Y:S04]  /*24c70*/  STL.64 [R1+0x68], R18 ;  /* 0x0000681201007387 */ /* 0x000fe80000100a00 */
[----:B------:R-:W-:Y:S04]  /*24c80*/  STL.64 [R1+0x1708], R18 ;  /* 0x0017081201007387 */ /* 0x000fe80000100a00 */
[----:B------:R-:W-:Y:S04]  /*24c90*/  STL.64 [R1+0x70], R20 ;  /* 0x0000701401007387 */ /* 0x000fe80000100a00 */
[----:B------:R1:W-:Y:S01]  /*24ca0*/  STL.64 [R1+0x1710], R20 ;  /* 0x0017101401007387 */ /* 0x0003e20000100a00 */
[----:B----4-:R-:W-:-:S03]  /*24cb0*/  IMAD.MOV.U32 R33, RZ, RZ, R16 ;  /* 0x000000ffff217224 */ /* 0x010fc600078e0010 */
[----:B------:R-:W4:Y:S01]  /*24cc0*/  LDL.LU R16, [R1+0xb8] ;  /* 0x0000b80001107983 */ /* 0x000f220000300800 */
[----:B------:R-:W-:-:S03]  /*24cd0*/  IMAD.MOV.U32 R32, RZ, RZ, R15 ;  /* 0x000000ffff207224 */ /* 0x000fc600078e000f */
        /* <DEDUP_REMOVED lines=20> */
[----:B------:R-:W-:Y:S01]  /*24e20*/  STL.64 [R1+0x1760], R40 ;  /* 0x0017602801007387 */ /* 0x000fe20000100a00 */
[----:B--2---:R-:W-:Y:S01]  /*24e30*/  IMAD.MOV.U32 R59, RZ, RZ, R8 ;  /* 0x000000ffff3b7224 */ /* 0x004fe200078e0008 */
[----:B------:R-:W-:-:S02]  /*24e40*/  MOV R58, R7 ;  /* 0x00000007003a7202 */ /* 0x000fc40000000f00 */
[----:B------:R-:W2:Y:S01]  /*24e50*/  LDL.LU R7, [R1+0xd8] ;  /* 0x0000d80001077983 */ /* 0x000ea20000300800 */
[----:B------:R-:W-:-:S03]  /*24e60*/  IMAD.MOV.U32 R61, RZ, RZ, R6 ;  /* 0x000000ffff3d7224 */ /* 0x000fc600078e0006 */
[----:B------:R-:W2:Y:S04]  /*24e70*/  LDL.LU R6, [R1+0x1078] ;  /* 0x0010780001067983 */ /* 0x000ea80000300800 */
[----:B------:R-:W2:Y:S04]  /*24e80*/  LDL.LU R8, [R1+0xe0] ;  /* 0x0000e00001087983 */ /* 0x000ea80000300800 */
[----:B0-----:R-:W2:Y:S04]  /*24e90*/  LDL.LU R5, [R1+0x107c] ;  /* 0x00107c0001057983 */ /* 0x001ea80000300800 */
[----:B------:R-:W2:Y:S01]  /*24ea0*/  LDL.LU R4, [R1+0xe8] ;  /* 0x0000e80001047983 */ /* 0x000ea20000300800 */
[----:B---3--:R-:W-:-:S03]  /*24eb0*/  IMAD.MOV.U32 R60, RZ, RZ, R0 ;  /* 0x000000ffff3c7224 */ /* 0x008fc600078e0000 */
[----:B------:R-:W3:Y:S04]  /*24ec0*/  LDL.LU R3, [R1+0x1080] ;  /* 0x0010800001037983 */ /* 0x000ee80000300800 */
[----:B------:R-:W3:Y:S04]  /*24ed0*/  LDL.LU R2, [R1+0xf0] ;  /* 0x0000f00001027983 */ /* 0x000ee80000300800 */
[----:B------:R-:W3:Y:S01]  /*24ee0*/  LDL.LU R0, [R1+0x1084] ;  /* 0x0010840001007983 */ /* 0x000ee20000300800 */
[----:B------:R-:W-:Y:S02]  /*24ef0*/  IMAD.MOV.U32 R50, RZ, RZ, R23 ;  /* 0x000000ffff327224 */ /* 0x000fe400078e0017 */
[----:B------:R-:W-:-:S02]  /*24f00*/  IMAD.MOV.U32 R51, RZ, RZ, R24 ;  /* 0x000000ffff337224 */ /* 0x000fc400078e0018 */
[----:B------:R-:W-:Y:S02]  /*24f10*/  IMAD.MOV.U32 R52, RZ, RZ, R17 ;  /* 0x000000ffff347224 */ /* 0x000fe400078e0011 */
[----:B------:R-:W-:Y:S01]  /*24f20*/  IMAD.MOV.U32 R53, RZ, RZ, R22 ;  /* 0x000000ffff357224 */ /* 0x000fe200078e0016 */
        /* <DEDUP_REMOVED lines=8> */
[----:B------:R-:W3:Y:S01]  /*24fb0*/  LDL.LU R22, [R1+0xf8] ;  /* 0x0000f80001167983 */ /* 0x000ee20000300800 */
[----:B----4-:R-:W-:-:S03]  /*24fc0*/  IMAD.MOV.U32 R71, RZ, RZ, R16 ;  /* 0x000000ffff477224 */ /* 0x010fc600078e0010 */
[----:B-1----:R-:W4:Y:S01]  /*24fd0*/  LDL.LU R21, [R1+0x1088] ;  /* 0x0010880001157983 */ /* 0x002f220000300800 */
[----:B------:R-:W-:-:S03]  /*24fe0*/  IMAD.MOV.U32 R70, RZ, RZ, R15 ;  /* 0x000000ffff467224 */ /* 0x000fc600078e000f */
[----:B------:R-:W4:Y:S01]  /*24ff0*/  LDL.LU R20, [R1+0x100] ;  /* 0x0001000001147983 */ /* 0x000f220000300800 */
[----:B------:R-:W-:-:S03]  /*25000*/  IMAD.MOV.U32 R69, RZ, RZ, R14 ;  /* 0x000000ffff457224 */ /* 0x000fc600078e000e */
[----:B------:R-:W4:Y:S04]  /*25010*/  LDL.LU R19, [R1+0x108c] ;  /* 0x00108c0001137983 */ /* 0x000f280000300800 */
[----:B------:R-:W4:Y:S04]  /*25020*/  LDL.LU R18, [R1+0x108] ;  /* 0x0001080001127983 */ /* 0x000f280000300800 */
[----:B------:R-:W4:Y:S04]  /*25030*/  LDL.LU R16, [R1+0x1090] ;  /* 0x0010900001107983 */ /* 0x000f280000300800 */
[----:B------:R-:W4:Y:S04]  /*25040*/  LDL.LU R15, [R1+0x110] ;  /* 0x00011000010f7983 */ /* 0x000f280000300800 */
[----:B------:R-:W4:Y:S01]  /*25050*/  LDL.LU R14, [R1+0x1094] ;  /* 0x00109400010e7983 */ /* 0x000f220000300800 */
[----:B------:R-:W-:-:S02]  /*25060*/  IMAD.MOV.U32 R68, RZ, RZ, R13 ;  /* 0x000000ffff447224 */ /* 0x000fc400078e000d */
[----:B------:R-:W-:Y:S01]  /*25070*/  IMAD.MOV.U32 R78, RZ, RZ, R11 ;  /* 0x000000ffff4e7224 */ /* 0x000fe200078e000b */
[----:B------:R-:W-:Y:S01]  /*25080*/  STL.64 [R1+0xb8], R70 ;  /* 0x0000b84601007387 */ /* 0x000fe20000100a00 */
[----:B------:R-:W-:Y:S02]  /*25090*/  IMAD.MOV.U32 R79, RZ, RZ, R12 ;  /* 0x000000ffff4f7224 */ /* 0x000fe400078e000c */
[----:B------:R-:W-:Y:S01]  /*250a0*/  IMAD.MOV.U32 R76, RZ, RZ, R9 ;  /* 0x000000ffff4c7224 */ /* 0x000fe200078e0009 */
[----:B------:R-:W-:Y:S01]  /*250b0*/  STL.64 [R1+0x1570], R70 ;  /* 0x0015704601007387 */ /* 0x000fe20000100a00 */
[----:B------:R-:W-:-:S03]  /*250c0*/  IMAD.MOV.U32 R77, RZ, RZ, R10 ;  /* 0x000000ffff4d7224 */ /* 0x000fc600078e000a */
[----:B------:R-:W-:Y:S04]  /*250d0*/  STL.64 [R1+0xc0], R68 ;  /* 0x0000c04401007387 */ /* 0x000fe80000100a00 */
[----:B------:R-:W-:Y:S04]  /*250e0*/  STL.64 [R1+0x1578], R68 ;  /* 0x0015784401007387 */ /* 0x000fe80000100a00 */
[----:B------:R-:W-:Y:S04]  /*250f0*/  STL.64 [R1+0xc8], R78 ;  /* 0x0000c84e01007387 */ /* 0x000fe80000100a00 */
[----:B------:R-:W-:Y:S04]  /*25100*/  STL.64 [R1+0x1580], R78 ;  /* 0x0015804e01007387 */ /* 0x000fe80000100a00 */
[----:B------:R-:W-:Y:S04]  /*25110*/  STL.64 [R1+0xd0], R76 ;  /* 0x0000d04c01007387 */ /* 0x000fe80000100a00 */
[----:B------:R-:W-:Y:S04]  /*25120*/  STL.64 [R1+0x1590], R76 ;  /* 0x0015904c01007387 */ /* 0x000fe80000100a00 */
[----:B------:R-:W4:Y:S04]  /*25130*/  LDL.LU R17, [R1+0x118] ;  /* 0x0001180001117983 */ /* 0x000f280000300800 */
[----:B------:R-:W4:Y:S04]  /*25140*/  LDL.LU R11, [R1+0x1098] ;  /* 0x00109800010b7983 */ /* 0x000f280000300800 */
[----:B------:R-:W4:Y:S01]  /*25150*/  LDL.LU R10, [R1+0x120] ;  /* 0x00012000010a7983 */ /* 0x000f220000300800 */
[----:B--2---:R-:W-:Y:S01]  /*25160*/  IMAD.MOV.U32 R9, RZ, RZ, R8 ;  /* 0x000000ffff097224 */ /* 0x004fe200078e0008 */
[----:B------:R-:W-:-:S02]  /*25170*/  MOV R8, R5 ;  /* 0x0000000500087202 */ /* 0x000fc40000000f00 */
[----:B------:R-:W2:Y:S01]  /*25180*/  LDL.LU R5, [R1+0x109c] ;  /* 0x00109c0001057983 */ /* 0x000ea20000300800 */
[----:B------:R-:W-:-:S03]  /*25190*/  IMAD.MOV.U32 R13, RZ, RZ, R4 ;  /* 0x000000ffff0d7224 */ /* 0x000fc600078e0004 */
[----:B------:R-:W2:Y:S01]  /*251a0*/  LDL.LU R4, [R1+0x128] ;  /* 0x0001280001047983 */ /* 0x000ea20000300800 */
[----:B---3--:R-:W-:-:S03]  /*251b0*/  IMAD.MOV.U32 R12, RZ, RZ, R3 ;  /* 0x000000ffff0c7224 */ /* 0x008fc600078e0003 */
[----:B------:R-:W3:Y:S01]  /*251c0*/  LDL.LU R3, [R1+0x10a0] ;  /* 0x0010a00001037983 */ /* 0x000ee20000300800 */
[----:B------:R-:W-:-:S03]  /*251d0*/  IMAD.MOV.U32 R25, RZ, RZ, R2 ;  /* 0x000000ffff197224 */ /* 0x000fc600078e0002 */
[----:B------:R-:W3:Y:S01]  /*251e0*/  LDL.LU R2, [R1+0x130] ;  /* 0x0001300001027983 */ /* 0x000ee20000300800 */
[----:B------:R-:W-:-:S03]  /*251f0*/  IMAD.MOV.U32 R24, RZ, RZ, R0 ;  /* 0x000000ffff187224 */ /* 0x000fc600078e0000 */
[----:B------:R-:W3:Y:S04]  /*25200*/  LDL.LU R0, [R1+0x10a4] ;  /* 0x0010a40001007983 */ /* 0x000ee80000300800 */
[----:B------:R-:W-:Y:S04]  /*25210*/  STL.64 [R1+0xd8], R6 ;  /* 0x0000d80601007387 */ /* 0x000fe80000100a00 */
[----:B------:R-:W-:Y:S04]  /*25220*/  STL.64 [R1+0x1788], R6 ;  /* 0x0017880601007387 */ /* 0x000fe80000100a00 */
[----:B------:R-:W-:Y:S04]  /*25230*/  STL.64 [R1+0xe0], R8 ;  /* 0x0000e00801007387 */ /* 0x000fe80000100a00 */
[----:B------:R-:W-:Y:S04]  /*25240*/  STL [R1+0x1790], R9 ;  /* 0x0017900901007387 */ /* 0x000fe80000100800 */
[----:B------:R-:W-:Y:S04]  /*25250*/  STL [R1+0x1858], R8 ;  /* 0x0018580801007387 */ /* 0x000fe80000100800 */
[----:B------:R-:W-:Y:S04]  /*25260*/  STL.64 [R1+0xe8], R12 ;  /* 0x0000e80c01007387 */ /* 0x000fe80000100a00 */
[----:B------:R0:W-:Y:S04]  /*25270*/  STL.64 [R1+0x1798], R12 ;  /* 0x0017980c01007387 */ /* 0x0001e80000100a00 */
[----:B------:R-:W-:Y:S04]  /*25280*/  STL.64 [R1+0xf0], R24 ;  /* 0x0000f01801007387 */ /* 0x000fe80000100a00 */
[----:B------:R1:W-:Y:S01]  /*25290*/  STL.64 [R1+0x17a0], R24 ;  /* 0x0017a01801007387 */ /* 0x0003e20000100a00 */
[----:B------:R-:W-:-:S02]  /*252a0*/  IMAD.MOV.U32 R27, RZ, RZ, R22 ;  /* 0x000000ffff1b7224 */ /* 0x000fc400078e0016 */
[----:B----4-:R-:W-:Y:S02]  /*252b0*/  IMAD.MOV.U32 R26, RZ, RZ, R21 ;  /* 0x000000ffff1a7224 */ /* 0x010fe400078e0015 */
[----:B------:R-:W-:Y:S02]  /*252c0*/  IMAD.MOV.U32 R42, RZ, RZ, R16 ;  /* 0x000000ffff2a7224 */ /* 0x000fe400078e0010 */
[----:B------:R-:W4:Y:S01]  /*252d0*/  LDL.LU R16, [R1+0x138] ;  /* 0x0001380001107983 */ /* 0x000f220000300800 */
[----:B------:R-:W-:-:S03]  /*252e0*/  IMAD.MOV.U32 R45, RZ, RZ, R15 ;  /* 0x000000ffff2d7224 */ /* 0x000fc600078e000f */
[----:B------:R-:W4:Y:S01]  /*252f0*/  LDL.LU R15, [R1+0x10a8] ;  /* 0x0010a800010f7983 */ /* 0x000f220000300800 */
[----:B------:R-:W-:-:S03]  /*25300*/  IMAD.MOV.U32 R44, RZ, RZ, R14 ;  /* 0x000000ffff2c7224 */ /* 0x000fc600078e000e */
[----:B------:R-:W4:Y:S04]  /*25310*/  LDL.LU R14, [R1+0x140] ;  /* 0x00014000010e7983 */ /* 0x000f280000300800 */
[----:B0-----:R-:W4:Y:S04]  /*25320*/  LDL.LU R13, [R1+0x10ac] ;  /* 0x0010ac00010d7983 */ /* 0x001f280000300800 */
[----:B------:R-:W4:Y:S04]  /*25330*/  LDL.LU R12, [R1+0x148] ;  /* 0x00014800010c7983 */ /* 0x000f280000300800 */
[----:B------:R-:W4:Y:S04]  /*25340*/  LDL.LU R8, [R1+0x10b0] ;  /* 0x0010b00001087983 */ /* 0x000f280000300800 */
[----:B------:R-:W4:Y:S04]  /*25350*/  LDL.LU R7, [R1+0x150] ;  /* 0x0001500001077983 */ /* 0x000f280000300800 */
[----:B------:R-:W4:Y:S01]  /*25360*/  LDL.LU R6, [R1+0x10b4] ;  /* 0x0010b40001067983 */ /* 0x000f220000300800 */
[----:B------:R-:W-:-:S02]  /*25370*/  IMAD.MOV.U32 R36, RZ, RZ, R19 ;  /* 0x000000ffff247224 */ /* 0x000fc400078e0013 */
[----:B------:R-:W-:Y:S01]  /*25380*/  IMAD.MOV.U32 R37, RZ, RZ, R20 ;  /* 0x000000ffff257224 */ /* 0x000fe200078e0014 */
[----:B------:R-:W-:Y:S01]  /*25390*/  STL.64 [R1+0xf8], R26 ;  /* 0x0000f81a01007387 */ /* 0x000fe20000100a00 */
[----:B------:R-:W-:-:S03]  /*253a0*/  IMAD.MOV.U32 R43, RZ, RZ, R18 ;  /* 0x000000ffff2b7224 */ /* 0x000fc600078e0012 */
[----:B------:R-:W-:Y:S04]  /*253b0*/  STL.64 [R1+0x17a8], R26 ;  /* 0x0017a81a01007387 */ /* 0x000fe80000100a00 */
[----:B------:R-:W-:Y:S04]  /*253c0*/  STL.64 [R1+0x100], R36 ;  /* 0x0001002401007387 */ /* 0x000fe80000100a00 */
[----:B------:R-:W-:Y:S04]  /*253d0*/  STL.64 [R1+0x17b0], R36 ;  /* 0x0017b02401007387 */ /* 0x000fe80000100a00 */
[----:B------:R-:W-:Y:S01]  /*253e0*/  STL.64 [R1+0x108], R42 ;  /* 0x0001082a01007387 */ /* 0x000fe20000100a00 */
[----:B------:R-:W-:-:S03]  /*253f0*/  MOV R46, R11 ;  /* 0x0000000b002e7202 */ /* 0x000fc60000000f00 */
[----:B------:R-:W-:Y:S01]  /*25400*/  STL.64 [R1+0x17b8], R42 ;  /* 0x0017b82a01007387 */ /* 0x000fe20000100a00 */
[----:B------:R-:W-:-:S03]  /*25410*/  IMAD.MOV.U32 R49, RZ, RZ, R10 ;  /* 0x000000ffff317224 */ /* 0x000fc600078e000a */
[----:B------:R-:W-:Y:S04]  /*25420*/  STL.64 [R1+0x110], R44 ;  /* 0x0001102c01007387 */ /* 0x000fe80000100a00 */
[----:B------:R-:W-:Y:S04]  /*25430*/  STL.64 [R1+0x17c0], R44 ;  /* 0x0017c02c01007387 */ /* 0x000fe80000100a00 */
[----:B------:R-:W4:Y:S04]  /*25440*/  LDL.LU R11, [R1+0x158] ;  /* 0x00015800010b7983 */ /* 0x000f280000300800 */
[----:B------:R-:W4:Y:S04]  /*25450*/  LDL.LU R10, [R1+0x10b8] ;  /* 0x0010b800010a7983 */ /* 0x000f280000300800 */
[----:B------:R-:W4:Y:S01]  /*25460*/  LDL.LU R9, [R1+0x160] ;  /* 0x0001600001097983 */ /* 0x000f220000300800 */
[----:B--2---:R-:W-:-:S03]  /*25470*/  IMAD.MOV.U32 R48, RZ, RZ, R5 ;  /* 0x000000ffff307224 */ /* 0x004fc600078e0005 */
        /* <DEDUP_REMOVED lines=8> */
[----:B------:R-:W3:Y:S01]  /*25500*/  LDL.LU R0, [R1+0x10c4] ;  /* 0x0010c40001007983 */ /* 0x000ee20000300800 */
[----:B------:R-:W-:-:S05]  /*25510*/  IMAD.MOV.U32 R47, RZ, RZ, R17 ;  /* 0x000000ffff2f7224 */ /* 0x000fca00078e0011 */
        /* <DEDUP_REMOVED lines=10> */
[----:B------:R-:W4:Y:S01]  /*255c0*/  LDL.LU R15, [R1+0x10c8] ;  /* 0x0010c800010f7983 */ /* 0x000f220000300800 */
[----:B------:R-:W-:-:S03]  /*255d0*/  IMAD.MOV.U32 R73, RZ, RZ, R14 ;  /* 0x000000ffff497224 */ /* 0x000fc600078e000e */
[----:B------:R-:W4:Y:S01]  /*255e0*/  LDL.LU R14, [R1+0x180] ;  /* 0x00018000010e7983 */ /* 0x000f220000300800 */
[----:B------:R-:W-:-:S03]  /*255f0*/  IMAD.MOV.U32 R72, RZ, RZ, R13 ;  /* 0x000000ffff487224 */ /* 0x000fc600078e000d */
[----:B------:R-:W4:Y:S01]  /*25600*/  LDL.LU R13, [R1+0x10cc] ;  /* 0x0010cc00010d7983 */ /* 0x000f220000300800 */
[----:B------:R-:W-:-:S03]  /*25610*/  MOV R71, R12 ;  /* 0x0000000c00477202 */ /* 0x000fc60000000f00 */
[----:B------:R-:W4:Y:S01]  /*25620*/  LDL.LU R12, [R1+0x188] ;  /* 0x00018800010c7983 */ /* 0x000f220000300800 */
[----:B------:R-:W-:-:S03]  /*25630*/  IMAD.MOV.U32 R70, RZ, RZ, R8 ;  /* 0x000000ffff467224 */ /* 0x000fc600078e0008 */
[----:B------:R-:W4:Y:S01]  /*25640*/  LDL.LU R8, [R1+0x10d0] ;  /* 0x0010d00001087983 */ /* 0x000f220000300800 */
[----:B------:R-:W-:-:S03]  /*25650*/  IMAD.MOV.U32 R69, RZ, RZ, R7 ;  /* 0x000000ffff457224 */ /* 0x000fc600078e0007 */
[----:B------:R-:W4:Y:S01]  /*25660*/  LDL.LU R7, [R1+0x190] ;  /* 0x0001900001077983 */ /* 0x000f220000300800 */
[----:B------:R-:W-:-:S03]  /*25670*/  IMAD.MOV.U32 R68, RZ, RZ, R6 ;  /* 0x000000ffff447224 */ /* 0x000fc600078e0006 */
[----:B------:R-:W4:Y:S01]  /*25680*/  LDL.LU R6, [R1+0x10d4] ;  /* 0x0010d40001067983 */ /* 0x000f220000300800 */
[----:B------:R-:W-:-:S05]  /*25690*/  IMAD.MOV.U32 R75, RZ, RZ, R16 ;  /* 0x000000ffff4b7224 */ /* 0x000fca00078e0010 */
[----:B------:R-:W-:Y:S04]  /*256a0*/  STL.64 [R1+0x138], R74 ;  /* 0x0001384a01007387 */ /* 0x000fe80000100a00 */
[----:B------:R0:W-:Y:S04]  /*256b0*/  STL.64 [R1+0x15a0], R74 ;  /* 0x0015a04a01007387 */ /* 0x0001e80000100a00 */
[----:B------:R-:W-:Y:S04]  /*256c0*/  STL.64 [R1+0x140], R72 ;  /* 0x0001404801007387 */ /* 0x000fe80000100a00 */
[----:B------:R-:W-:Y:S04]  /*256d0*/  STL [R1+0x15b8], R72 ;  /* 0x0015b84801007387 */ /* 0x000fe80000100800 */
[----:B------:R-:W-:Y:S04]  /*256e0*/  STL [R1+0x15a8], R73 ;  /* 0x0015a84901007387 */ /* 0x000fe80000100800 */
[----:B------:R-:W-:Y:S04]  /*256f0*/  STL.64 [R1+0x15d0], R72 ;  /* 0x0015d04801007387 */ /* 0x000fe80000100a00 */
[----:B------:R-:W-:Y:S04]  /*25700*/  STL.64 [R1+0x148], R70 ;  /* 0x0001484601007387 */ /* 0x000fe80000100a00 */
[----:B------:R-:W-:Y:S04]  /*25710*/  STL.64 [R1+0x15b0], R70 ;  /* 0x0015b04601007387 */ /* 0x000fe80000100a00 */
[----:B------:R-:W-:Y:S04]  /*25720*/  STL.64 [R1+0x150], R68 ;  /* 0x0001504401007387 */ /* 0x000fe80000100a00 */
[----:B------:R-:W-:Y:S01]  /*25730*/  STL.64 [R1+0x15c0], R68 ;  /* 0x0015c04401007387 */ /* 0x000fe20000100a00 */
[----:B------:R-:W-:-:S02]  /*25740*/  IMAD.MOV.U32 R17, RZ, RZ, R9 ;  /* 0x000000ffff117224 */ /* 0x000fc400078e0009 */
[----:B--2---:R-:W-:Y:S02]  /*25750*/  IMAD.MOV.U32 R16, RZ, RZ, R5 ;  /* 0x000000ffff107224 */ /* 0x004fe400078e0005 */
[----:B------:R-:W2:Y:S01]  /*25760*/  LDL.LU R5, [R1+0x198] ;  /* 0x0001980001057983 */ /* 0x000ea20000300800 */
[----:B------:R-:W-:-:S03]  /*25770*/  IMAD.MOV.U32 R23, RZ, RZ, R4 ;  /* 0x000000ffff177224 */ /* 0x000fc600078e0004 */
[----:B------:R-:W2:Y:S04]  /*25780*/  LDL.LU R4, [R1+0x10d8] ;  /* 0x0010d80001047983 */ /* 0x000ea80000300800 */
[----:B-1----:R-:W2:Y:S01]  /*25790*/  LDL.LU R24, [R1+0x1a0] ;  /* 0x0001a00001187983 */ /* 0x002ea20000300800 */
[----:B---3--:R-:W-:-:S03]  /*257a0*/  IMAD.MOV.U32 R22, RZ, RZ, R3 ;  /* 0x000000ffff167224 */ /* 0x008fc600078e0003 */
[----:B------:R-:W3:Y:S01]  /*257b0*/  LDL.LU R21, [R1+0x10dc] ;  /* 0x0010dc0001157983 */ /* 0x000ee20000300800 */
[----:B------:R-:W-:-:S03]  /*257c0*/  IMAD.MOV.U32 R3, RZ, RZ, R2 ;  /* 0x000000ffff037224 */ /* 0x000fc600078e0002 */
[----:B------:R-:W2:Y:S01]  /*257d0*/  LDL.LU R20, [R1+0x1a8] ;  /* 0x0001a80001147983 */ /* 0x000ea20000300800 */
[----:B------:R-:W-:-:S03]  /*257e0*/  IMAD.MOV.U32 R2, RZ, RZ, R0 ;  /* 0x000000ffff027224 */ /* 0x000fc600078e0000 */
[----:B------:R-:W2:Y:S04]  /*257f0*/  LDL.LU R19, [R1+0x10e0] ;  /* 0x0010e00001137983 */ /* 0x000ea80000300800 */
[----:B------:R-:W2:Y:S04]  /*25800*/  LDL.LU R9, [R1+0x1b0] ;  /* 0x0001b00001097983 */ /* 0x000ea80000300800 */
[----:B------:R-:W3:Y:S04]  /*25810*/  LDL.LU R0, [R1+0x10e4] ;  /* 0x0010e40001007983 */ /* 0x000ee80000300800 */
[----:B------:R-:W-:Y:S04]  /*25820*/  STL.64 [R1+0x158], R10 ;  /* 0x0001580a01007387 */ /* 0x000fe80000100a00 */
[----:B------:R-:W-:Y:S04]  /*25830*/  STL.64 [R1+0x17e8], R10 ;  /* 0x0017e80a01007387 */ /* 0x000fe80000100a00 */
[----:B------:R-:W-:Y:S04]  /*25840*/  STL.64 [R1+0x160], R16 ;  /* 0x0001601001007387 */ /* 0x000fe80000100a00 */
[----:B------:R1:W-:Y:S04]  /*25850*/  STL.64 [R1+0x17f0], R16 ;  /* 0x0017f01001007387 */ /* 0x0003e80000100a00 */
[----:B------:R-:W-:Y:S04]  /*25860*/  STL.64 [R1+0x168], R22 ;  /* 0x0001681601007387 */ /* 0x000fe80000100a00 */
[----:B------:R-:W-:Y:S01]  /*25870*/  STL.64 [R1+0x17f8], R22 ;  /* 0x0017f81601007387 */ /* 0x000fe20000100a00 */
[----:B0-----:R-:W-:-:S03]  /*25880*/  IMAD.MOV.U32 R75, RZ, RZ, R18 ;  /* 0x000000ffff4b7224 */ /* 0x001fc600078e0012 */
[----:B------:R-:W-:Y:S04]  /*25890*/  STL.64 [R1+0x170], R2 ;  /* 0x0001700201007387 */ /* 0x000fe80000100a00 */
[----:B------:R-:W-:Y:S04]  /*258a0*/  STL.64 [R1+0x1800], R2 ;  /* 0x0018000201007387 */ /* 0x000fe80000100a00 */
[----:B------:R-:W3:Y:S04]  /*258b0*/  LDL.LU R18, [R1+0x1b8] ;  /* 0x0001b80001127983 */ /* 0x000ee80000300800 */
[----:B-1----:R-:W3:Y:S04]  /*258c0*/  LDL.LU R17, [R1+0x10e8] ;  /* 0x0010e80001117983 */ /* 0x002ee80000300800 */
[----:B------:R-:W3:Y:S01]  /*258d0*/  LDL.LU R16, [R1+0x208] ;  /* 0x0002080001107983 */ /* 0x000ee20000300800 */
[----:B----4-:R-:W-:-:S02]  /*258e0*/  IMAD.MOV.U32 R74, RZ, RZ, R15 ;  /* 0x000000ffff4a7224 */ /* 0x010fc400078e000f */
[----:B------:R-:W-:Y:S02]  /*258f0*/  IMAD.MOV.U32 R15, RZ, RZ, R14 ;  /* 0x000000ffff0f7224 */ /* 0x000fe400078e000e */
[----:B------:R-:W-:Y:S02]  /*25900*/  IMAD.MOV.U32 R14, RZ, RZ, R13 ;  /* 0x000000ffff0e7224 */ /* 0x000fe400078e000d */
        /* <DEDUP_REMOVED lines=12> */
[----:B------:R0:W-:Y:S04]  /*259d0*/  STL.64 [R1+0x1810], R14 ;  /* 0x0018100e01007387 */ /* 0x0001e80000100a00 */
[----:B------:R-:W-:Y:S04]  /*259e0*/  STL.64 [R1+0x188], R68 ;  /* 0x0001884401007387 */ /* 0x000fe80000100a00 */
[----:B------:R-:W-:Y:S04]  /*259f0*/  STL.64 [R1+0x1818], R68 ;  /* 0x0018184401007387 */ /* 0x000fe80000100a00 */
[----:B------:R-:W-:Y:S04]  /*25a00*/  STL.64 [R1+0x190], R70 ;  /* 0x0001904601007387 */ /* 0x000fe80000100a00 */
[----:B------:R-:W-:Y:S04]  /*25a10*/  STL.64 [R1+0x1820], R70 ;  /* 0x0018204601007387 */ /* 0x000fe80000100a00 */
[----:B0-----:R-:W4:Y:S04]  /*25a20*/  LDL.LU R15, [R1+0x230] ;  /* 0x00023000010f7983 */ /* 0x001f280000300800 */
[----:B------:R-:W4:Y:S04]  /*25a30*/  LDL.LU R14, [R1+0xf44] ;  /* 0x000f4400010e7983 */ /* 0x000f280000300800 */
[----:B------:R-:W4:Y:S04]  /*25a40*/  LDL.LU R11, [R1+0x258] ;  /* 0x00025800010b7983 */ /* 0x000f280000300800 */
[----:B------:R-:W4:Y:S01]  /*25a50*/  LDL.LU R10, [R1+0xf00] ;  /* 0x000f0000010a7983 */ /* 0x000f220000300800 */
[----:B--2---:R-:W-:-:S03]  /*25a60*/  IMAD.MOV.U32 R39, RZ, RZ, R9 ;  /* 0x000000ffff277224 */ /* 0x004fc600078e0009 */
[----:B------:R-:W2:Y:S01]  /*25a70*/  LDL.LU R9, [R1+0x260] ;  /* 0x0002600001097983 */ /* 0x000ea20000300800 */
[----:B---3--:R-:W-:-:S03]  /*25a80*/  IMAD.MOV.U32 R38, RZ, RZ, R0 ;  /* 0x000000ffff267224 */ /* 0x008fc600078e0000 */
[----:B------:R-:W3:Y:S04]  /*25a90*/  LDL.LU R3, [R1+0xf04] ;  /* 0x000f040001037983 */ /* 0x000ee80000300800 */
[----:B------:R-:W2:Y:S04]  /*25aa0*/  LDL.LU R2, [R1+0x268] ;  /* 0x0002680001027983 */ /* 0x000ea80000300800 */
[----:B------:R-:W2:Y:S01]  /*25ab0*/  LDL.LU R0, [R1+0xf08] ;  /* 0x000f080001007983 */ /* 0x000ea20000300800 */
[----:B------:R-:W-:Y:S02]  /*25ac0*/  IMAD.MOV.U32 R72, RZ, RZ, R21 ;  /* 0x000000ffff487224 */ /* 0x000fe400078e0015 */
[----:B------:R-:W-:Y:S01]  /*25ad0*/  IMAD.MOV.U32 R73, RZ, RZ, R24 ;  /* 0x000000ffff497224 */ /* 0x000fe200078e0018 */
[----:B------:R-:W-:Y:S01]  /*25ae0*/  STL.64 [R1+0x198], R4 ;  /* 0x0001980401007387 */ /* 0x000fe20000100a00 */
[----:B------:R-:W-:-:S02]  /*25af0*/  IMAD.MOV.U32 R34, RZ, RZ, R19 ;  /* 0x000000ffff227224 */ /* 0x000fc400078e0013 */
[----:B------:R-:W-:Y:S01]  /*25b00*/  IMAD.MOV.U32 R35, RZ, RZ, R20 ;  /* 0x000000ffff237224 */ /* 0x000fe200078e0014 */
[----:B------:R0:W-:Y:S04]  /*25b10*/  STL.64 [R1+0x1828], R4 ;  /* 0x0018280401007387 */ /* 0x0001e80000100a00 */
[----:B------:R-:W-:Y:S04]  /*25b20*/  STL.64 [R1+0x1a0], R72 ;  /* 0x0001a04801007387 */ /* 0x000fe80000100a00 */
[----:B------:R-:W-:Y:S04]  /*25b30*/  STL.64 [R1+0x1830], R72 ;  /* 0x0018304801007387 */ /* 0x000fe80000100a00 */
[----:B------:R-:W-:Y:S04]  /*25b40*/  STL.64 [R1+0x1a8], R34 ;  /* 0x0001a82201007387 */ /* 0x000fe80000100a00 */
[----:B------:R-:W-:Y:S04]  /*25b50*/  STL.64 [R1+0x1838], R34 ;  /* 0x0018382201007387 */ /* 0x000fe80000100a00 */
[----:B------:R-:W-:Y:S01]  /*25b60*/  STL.64 [R1+0x1b0], R38 ;  /* 0x0001b02601007387 */ /* 0x000fe20000100a00 */
[----:B------:R-:W-:-:S03]  /*25b70*/  IMAD.MOV.U32 R79, RZ, RZ, R18 ;  /* 0x000000ffff4f7224 */ /* 0x000fc600078e0012 */
[----:B------:R-:W-:Y:S01]  /*25b80*/  STL.64 [R1+0x1840], R38 ;  /* 0x0018402601007387 */ /* 0x000fe20000100a00 */
[----:B------:R-:W-:Y:S01]  /*25b90*/  IMAD.MOV.U32 R78, RZ, RZ, R17 ;  /* 0x000000ffff4e7224 */ /* 0x000fe200078e0011 */
[----:B------:R-:W-:Y:S01]  /*25ba0*/  MOV R19, R16 ;  /* 0x0000001000137202 */ /* 0x000fe20000000f00 */
[----:B----4-:R-:W-:Y:S02]  /*25bb0*/  IMAD.MOV.U32 R18, RZ, RZ, R13 ;  /* 0x000000ffff127224 */ /* 0x010fe400078e000d */
[----:B------:R-:W-:Y:S02]  /*25bc0*/  IMAD.MOV.U32 R20, RZ, RZ, R8 ;  /* 0x000000ffff147224 */ /* 0x000fe400078e0008 */
[----:B------:R-:W4:Y:S01]  /*25bd0*/  LDL.LU R8, [R1+0x270] ;  /* 0x0002700001087983 */ /* 0x000f220000300800 */
[----:B------:R-:W-:-:S03]  /*25be0*/  IMAD.MOV.U32 R41, RZ, RZ, R7 ;  /* 0x000000ffff297224 */ /* 0x000fc600078e0007 */
[----:B------:R-:W4:Y:S01]  /*25bf0*/  LDL.LU R7, [R1+0xf0c] ;  /* 0x000f0c0001077983 */ /* 0x000f220000300800 */
[----:B------:R-:W-:-:S03]  /*25c00*/  IMAD.MOV.U32 R40, RZ, RZ, R6 ;  /* 0x000000ffff287224 */ /* 0x000fc600078e0006 */
[----:B------:R-:W4:Y:S01]  /*25c10*/  LDL.LU R6, [R1+0x278] ;  /* 0x0002780001067983 */ /* 0x000f220000300800 */
[----:B------:R-:W-:-:S03]  /*25c20*/  IMAD.MOV.U32 R21, RZ, RZ, R12 ;  /* 0x000000ffff157224 */ /* 0x000fc600078e000c */
[----:B0-----:R-:W4:Y:S04]  /*25c30*/  LDL.LU R5, [R1+0xf10] ;  /* 0x000f100001057983 */ /* 0x001f280000300800 */
[----:B------:R-:W4:Y:S04]  /*25c40*/  LDL.LU R13, [R1+0x280] ;  /* 0x00028000010d7983 */ /* 0x000f280000300800 */
        /* <DEDUP_REMOVED lines=8> */
[----:B------:R-:W-:Y:S04]  /*25cd0*/  STL [R1+0x185c], R21 ;  /* 0x00185c1501007387 */ /* 0x000fe80000100800 */
[----:B------:R-:W-:Y:S04]  /*25ce0*/  STL [R1+0x18c0], R20 ;  /* 0x0018c01401007387 */ /* 0x000fe80000100800 */
[----:B------:R-:W-:Y:S04]  /*25cf0*/  STL.64 [R1+0x228], R40 ;  /* 0x0002282801007387 */ /* 0x000fe80000100a00 */
[----:B------:R-:W-:Y:S04]  /*25d00*/  STL.64 [R1+0x1860], R40 ;  /* 0x0018602801007387 */ /* 0x000fe80000100a00 */
[----:B------:R-:W4:Y:S01]  /*25d10*/  LDL.LU R4, [R1+0x290] ;  /* 0x0002900001047983 */ /* 0x000f220000300800 */
[----:B---3--:R-:W-:-:S03]  /*25d20*/  IMAD.MOV.U32 R58, RZ, RZ, R3 ;  /* 0x000000ffff3a7224 */ /* 0x008fc600078e0003 */
[----:B------:R-:W3:Y:S01]  /*25d30*/  LDL.LU R3, [R1+0xf1c] ;  /* 0x000f1c0001037983 */ /* 0x000ee20000300800 */
[----:B--2---:R-:W-:-:S03]  /*25d40*/  IMAD.MOV.U32 R33, RZ, RZ, R2 ;  /* 0x000000ffff217224 */ /* 0x004fc600078e0002 */
[----:B------:R-:W2:Y:S01]  /*25d50*/  LDL.LU R2, [R1+0x298] ;  /* 0x0002980001027983 */ /* 0x000ea20000300800 */
[----:B------:R-:W-:-:S03]  /*25d60*/  IMAD.MOV.U32 R32, RZ, RZ, R0 ;  /* 0x000000ffff207224 */ /* 0x000fc600078e0000 */
[----:B------:R-:W2:Y:S01]  /*25d70*/  LDL.LU R0, [R1+0xf20] ;  /* 0x000f200001007983 */ /* 0x000ea20000300800 */
[----:B------:R-:W-:Y:S02]  /*25d80*/  IMAD.MOV.U32 R50, RZ, RZ, R14 ;  /* 0x000000ffff327224 */ /* 0x000fe400078e000e */
[----:B------:R-:W-:Y:S01]  /*25d90*/  IMAD.MOV.U32 R51, RZ, RZ, R15 ;  /* 0x000000ffff337224 */ /* 0x000fe200078e000f */
[----:B------:R-:W2:Y:S01]  /*25da0*/  LDL.LU R17, [R1+0x2a0] ;  /* 0x0002a00001117983 */ /* 0x000ea20000300800 */
[----:B------:R-:W-:Y:S02]  /*25db0*/  IMAD.MOV.U32 R52, RZ, RZ, R10 ;  /* 0x000000ffff347224 */ /* 0x000fe400078e000a */
[----:B------:R-:W-:Y:S01]  /*25dc0*/  IMAD.MOV.U32 R53, RZ, RZ, R11 ;  /* 0x000000ffff357224 */ /* 0x000fe200078e000b */
[----:B------:R-:W2:Y:S01]  /*25dd0*/  LDL.LU R16, [R1+0xf24] ;  /* 0x000f240001107983 */ /* 0x000ea20000300800 */
[----:B------:R-:W-:-:S03]  /*25de0*/  IMAD.MOV.U32 R59, RZ, RZ, R9 ;  /* 0x000000ffff3b7224 */ /* 0x000fc600078e0009 */
[----:B------:R-:W2:Y:S04]  /*25df0*/  LDL.LU R15, [R1+0x2a8] ;  /* 0x0002a800010f7983 */ /* 0x000ea80000300800 */
[----:B------:R-:W2:Y:S04]  /*25e00*/  LDL.LU R14, [R1+0xf28] ;  /* 0x000f2800010e7983 */ /* 0x000ea80000300800 */
        /* <DEDUP_REMOVED lines=8> */
[----:B------:R-:W2:Y:S04]  /*25e90*/  LDL.LU R11, [R1+0x2b0] ;  /* 0x0002b000010b7983 */ /* 0x000ea80000300800 */
[----:B------:R-:W2:Y:S01]  /*25ea0*/  LDL.LU R10, [R1+0xf2c] ;  /* 0x000f2c00010a7983 */ /* 0x000ea20000300800 */
[----:B----4-:R-:W-:-:S03]  /*25eb0*/  IMAD.MOV.U32 R61, RZ, RZ, R8 ;  /* 0x000000ffff3d7224 */ /* 0x010fc600078e0008 */
[----:B------:R-:W4:Y:S01]  /*25ec0*/  LDL.LU R9, [R1+0x2c8] ;  /* 0x0002c80001097983 */ /* 0x000f220000300800 */
[----:B------:R-:W-:-:S03]  /*25ed0*/  MOV R60, R7 ;  /* 0x00000007003c7202 */ /* 0x000fc60000000f00 */
[----:B------:R-:W4:Y:S01]  /*25ee0*/  LDL.LU R8, [R1+0x2d0] ;  /* 0x0002d00001087983 */ /* 0x000f220000300800 */
[----:B------:R-:W-:Y:S02]  /*25ef0*/  IMAD.MOV.U32 R7, RZ, RZ, R6 ;  /* 0x000000ffff077224 */ /* 0x000fe400078e0006 */
[----:B------:R-:W-:Y:S02]  /*25f00*/  IMAD.MOV.U32 R6, RZ, RZ, R5 ;  /* 0x000000ffff067224 */ /* 0x000fe400078e0005 */
[----:B------:R-:W4:Y:S04]  /*25f10*/  LDL.LU R5, [R1+0x2d8] ;  /* 0x0002d80001057983 */ /* 0x000f280000300800 */
[----:B------:R-:W-:Y:S04]  /*25f20*/  STL.64 [R1+0x270], R60 ;  /* 0x0002703c01007387 */ /* 0x000fe80000100a00 */
[----:B------:R-:W-:Y:S01]  /*25f30*/  STL.64 [R1+0x1888], R60 ;  /* 0x0018883c01007387 */ /* 0x000fe20000100a00 */
[----:B------:R-:W-:-:S03]  /*25f40*/  IMAD.MOV.U32 R25, RZ, RZ, R23 ;  /* 0x000000ffff197224 */ /* 0x000fc600078e0017 */
[----:B------:R-:W-:Y:S01]  /*25f50*/  STL.64 [R1+0x278], R6 ;  /* 0x0002780601007387 */ /* 0x000fe20000100a00 */
[----:B------:R-:W-:-:S03]  /*25f60*/  IMAD.MOV.U32 R24, RZ, RZ, R22 ;  /* 0x000000ffff187224 */ /* 0x000fc600078e0016 */
[----:B------:R0:W-:Y:S04]  /*25f70*/  STL.64 [R1+0x1890], R6 ;  /* 0x0018900601007387 */ /* 0x0001e80000100a00 */
[----:B------:R-:W-:Y:S04]  /*25f80*/  STL.64 [R1+0x280], R12 ;  /* 0x0002800c01007387 */ /* 0x000fe80000100a00 */
[----:B------:R1:W-:Y:S04]  /*25f90*/  STL.64 [R1+0x1898], R12 ;  /* 0x0018980c01007387 */ /* 0x0003e80000100a00 */
[----:B------:R-:W-:Y:S04]  /*25fa0*/  STL.64 [R1+0x288], R24 ;  /* 0x0002881801007387 */ /* 0x000fe80000100a00 */
[----:B------:R-:W-:Y:S01]  /*25fb0*/  STL.64 [R1+0x18a0], R24 ;  /* 0x0018a01801007387 */ /* 0x000fe20000100a00 */
[----:B------:R-:W-:-:S03]  /*25fc0*/  IMAD.MOV.U32 R27, RZ, RZ, R4 ;  /* 0x000000ffff1b7224 */ /* 0x000fc600078e0004 */
[----:B------:R-:W4:Y:S01]  /*25fd0*/  LDL.LU R4, [R1+0x2e0] ;  /* 0x0002e00001047983 */ /* 0x000f220000300800 */
[----:B---3--:R-:W-:-:S03]  /*25fe0*/  IMAD.MOV.U32 R26, RZ, RZ, R3 ;  /* 0x000000ffff1a7224 */ /* 0x008fc600078e0003 */
[----:B------:R-:W3:Y:S01]  /*25ff0*/  LDL.LU R3, [R1+0x2e8] ;  /* 0x0002e80001037983 */ /* 0x000ee20000300800 */
[----:B--2---:R-:W-:-:S03]  /*26000*/  IMAD.MOV.U32 R37, RZ, RZ, R2 ;  /* 0x000000ffff257224 */ /* 0x004fc600078e0002 */
[----:B------:R-:W2:Y:S01]  /*26010*/  LDL.LU R2, [R1+0x2f0] ;  /* 0x0002f00001027983 */ /* 0x000ea20000300800 */
[----:B------:R-:W-:-:S03]  /*26020*/  IMAD.MOV.U32 R36, RZ, RZ, R0 ;  /* 0x000000ffff247224 */ /* 0x000fc600078e0000 */
[----:B------:R-:W3:Y:S01]  /*26030*/  LDL.LU R0, [R1+0x2f8] ;  /* 0x0002f80001007983 */ /* 0x000ee20000300800 */
[----:B------:R-:W-:-:S03]  /*26040*/  IMAD.MOV.U32 R43, RZ, RZ, R17 ;  /* 0x000000ffff2b7224 */ /* 0x000fc600078e0011 */
[----:B------:R-:W-:Y:S01]  /*26050*/  STL.64 [R1+0x290], R26 ;  /* 0x0002901a01007387 */ /* 0x000fe20000100a00 */
[----:B------:R-:W-:-:S03]  /*26060*/  IMAD.MOV.U32 R42, RZ, RZ, R16 ;  /* 0x000000ffff2a7224 */ /* 0x000fc600078e0010 */
[----:B------:R-:W-:Y:S01]  /*26070*/  STL.64 [R1+0x18a8], R26 ;  /* 0x0018a81a01007387 */ /* 0x000fe20000100a00 */
[----:B------:R-:W-:-:S03]  /*26080*/  MOV R45, R15 ;  /* 0x0000000f002d7202 */ /* 0x000fc60000000f00 */
[----:B------:R-:W-:Y:S01]  /*26090*/  STL.64 [R1+0x298], R36 ;  /* 0x0002982401007387 */ /* 0x000fe20000100a00 */
[----:B------:R-:W-:-:S03]  /*260a0*/  IMAD.MOV.U32 R44, RZ, RZ, R14 ;  /* 0x000000ffff2c7224 */ /* 0x000fc600078e000e */
[----:B------:R-:W-:Y:S04]  /*260b0*/  STL.64 [R1+0x18b0], R36 ;  /* 0x0018b02401007387 */ /* 0x000fe80000100a00 */
[----:B------:R-:W-:Y:S04]  /*260c0*/  STL.64 [R1+0x2a0], R42 ;  /* 0x0002a02a01007387 */ /* 0x000fe80000100a00 */
[----:B------:R-:W-:Y:S04]  /*260d0*/  STL.64 [R1+0x18b8], R42 ;  /* 0x0018b82a01007387 */ /* 0x000fe80000100a00 */
[----:B------:R-:W-:Y:S04]  /*260e0*/  STL.64 [R1+0x2a8], R44 ;  /* 0x0002a82c01007387 */ /* 0x000fe80000100a00 */
[----:B------:R-:W-:Y:S04]  /*260f0*/  STL.64 [R1+0x18c8], R44 ;  /* 0x0018c82c01007387 */ /* 0x000fe80000100a00 */
[----:B------:R-:W-:Y:S01]  /*26100*/  STL [R1+0x1a30], R81 ;  /* 0x001a305101007387 */ /* 0x000fe20000100800 */
[----:B------:R-:W-:-:S02]  /*26110*/  IMAD.MOV.U32 R49, RZ, RZ, R81 ;  /* 0x000000ffff317224 */ /* 0x000fc400078e0051 */
[----:B------:R-:W-:Y:S02]  /*26120*/  IMAD.MOV.U32 R55, RZ, RZ, R82 ;  /* 0x000000ffff377224 */ /* 0x000fe400078e0052 */
[----:B------:R-:W-:Y:S02]  /*26130*/  IMAD.MOV.U32 R57, RZ, RZ, R83 ;  /* 0x000000ffff397224 */ /* 0x000fe400078e0053 */
[----:B------:R-:W-:Y:S02]  /*26140*/  IMAD.MOV.U32 R47, RZ, RZ, R11 ;  /* 0x000000ffff2f7224 */ /* 0x000fe400078e000b */
[----:B------:R-:W-:Y:S02]  /*26150*/  IMAD.MOV.U32 R46, RZ, RZ, R10 ;  /* 0x000000ffff2e7224 */ /* 0x000fe400078e000a */
[----:B----4-:R-:W-:Y:S02]  /*26160*/  IMAD.MOV.U32 R48, RZ, RZ, R9 ;  /* 0x000000ffff307224 */ /* 0x010fe400078e0009 */
[----:B------:R-:W4:Y:S01]  /*26170*/  LDL.LU R9, [R1+0x308] ;  /* 0x0003080001097983 */ /* 0x000f220000300800 */
[----:B------:R-:W-:-:S03]  /*26180*/  IMAD.MOV.U32 R54, RZ, RZ, R8 ;  /* 0x000000ffff367224 */ /* 0x000fc600078e0008 */
[----:B------:R-:W4:Y:S04]  /*26190*/  LDL.LU R8, [R1+0x310] ;  /* 0x0003100001087983 */ /* 0x000f280000300800 */
[----:B0-----:R-:W4:Y:S04]  /*261a0*/  LDL.LU R7, [R1+0x318] ;  /* 0x0003180001077983 */ /* 0x001f280000300800 */
[----:B------:R-:W4:Y:S01]  /*261b0*/  LDL.LU R6, [R1+0x320] ;  /* 0x0003200001067983 */ /* 0x000f220000300800 */
[----:B------:R-:W-:-:S03]  /*261c0*/  IMAD.MOV.U32 R56, RZ, RZ, R5 ;  /* 0x000000ffff387224 */ /* 0x000fc600078e0005 */
        /* <DEDUP_REMOVED lines=8> */
[----:B------:R-:W4:Y:S01]  /*26250*/  LDL.LU R5, [R1+0x328] ;  /* 0x0003280001057983 */ /* 0x000f220000300800 */
[----:B------:R-:W-:-:S03]  /*26260*/  IMAD.MOV.U32 R10, RZ, RZ, R4 ;  /* 0x000000ffff0a7224 */ /* 0x000fc600078e0004 */
[----:B------:R-:W4:Y:S04]  /*26270*/  LDL.LU R4, [R1+0x330] ;  /* 0x0003300001047983 */ /* 0x000f280000300800 */
[----:B------:R-:W4:Y:S04]  /*26280*/  LDL.LU R20, [R1+0x1c0] ;  /* 0x0001c00001147983 */ /* 0x000f280000300800 */
[----:B------:R-:W4:Y:S04]  /*26290*/  LDL.LU R19, [R1+0x338] ;  /* 0x0003380001137983 */ /* 0x000f280000300800 */
[----:B------:R-:W4:Y:S01]  /*262a0*/  LDL.LU R18, [R1+0x1c4] ;  /* 0x0001c40001127983 */ /* 0x000f220000300800 */
[----:B--2---:R-:W-:Y:S01]  /*262b0*/  MOV R22, R2 ;  /* 0x0000000200167202 */ /* 0x004fe20000000f00 */
[----:B---3--:R-:W-:-:S02]  /*262c0*/  IMAD.MOV.U32 R2, RZ, RZ, R0 ;  /* 0x000000ffff027224 */ /* 0x008fc400078e0000 */
[----:B------:R-:W2:Y:S01]  /*262d0*/  LDL.LU R0, [R1+0x340] ;  /* 0x0003400001007983 */ /* 0x000ea20000300800 */
[----:B------:R-:W-:Y:S02]  /*262e0*/  IMAD.MOV.U32 R11, RZ, RZ, R84 ;  /* 0x000000ffff0b7224 */ /* 0x000fe400078e0054 */
[----:B------:R-:W-:Y:S02]  /*262f0*/  IMAD.MOV.U32 R16, RZ, RZ, R3 ;  /* 0x000000ffff107224 */ /* 0x000fe400078e0003 */
[----:B------:R-:W-:Y:S01]  /*26300*/  IMAD.MOV.U32 R17, RZ, RZ, R85 ;  /* 0x000000ffff117224 */ /* 0x000fe200078e0055 */
[----:B------:R-:W-:Y:S01]  /*26310*/  STL.64 [R1+0x18f0], R86 ;  /* 0x0018f05601007387 */ /* 0x000fe20000100a00 */
        /* <DEDUP_REMOVED lines=9> */
[----:B------:R0:W-:Y:S01]  /*263b0*/  STL.64 [R1+0x1910], R2 ;  /* 0x0019100201007387 */ /* 0x0001e20000100a00 */
[----:B------:R-:W-:-:S03]  /*263c0*/  IMAD.MOV.U32 R69, RZ, RZ, R90 ;  /* 0x000000ffff457224 */ /* 0x000fc600078e005a */
[----:B-1----:R-:W3:Y:S04]  /*263d0*/  LDL.LU R13, [R1+0x1c8] ;  /* 0x0001c800010d7983 */ /* 0x002ee80000300800 */
[----:B------:R-:W3:Y:S01]  /*263e0*/  LDL.LU R12, [R1+0x348] ;  /* 0x00034800010c7983 */ /* 0x000ee20000300800 */
[----:B------:R-:W-:Y:S02]  /*263f0*/  IMAD.MOV.U32 R75, RZ, RZ, R88 ;  /* 0x000000ffff4b7224 */ /* 0x000fe400078e0058 */
[----:B------:R-:W-:Y:S02]  /*26400*/  IMAD.MOV.U32 R15, RZ, RZ, R89 ;  /* 0x000000ffff0f7224 */ /* 0x000fe400078e0059 */
[----:B----4-:R-:W-:Y:S02]  /*26410*/  IMAD.MOV.U32 R74, RZ, RZ, R9 ;  /* 0x000000ffff4a7224 */ /* 0x010fe400078e0009 */
[----:B------:R-:W4:Y:S01]  /*26420*/  LDL.LU R9, [R1+0x1cc] ;  /* 0x0001cc0001097983 */ /* 0x000f220000300800 */
[----:B------:R-:W-:-:S03]  /*26430*/  IMAD.MOV.U32 R14, RZ, RZ, R8 ;  /* 0x000000ffff0e7224 */ /* 0x000fc600078e0008 */
[----:B------:R-:W4:Y:S01]  /*26440*/  LDL.LU R8, [R1+0x350] ;  /* 0x0003500001087983 */ /* 0x000f220000300800 */
[----:B------:R-:W-:-:S03]  /*26450*/  IMAD.MOV.U32 R68, RZ, RZ, R7 ;  /* 0x000000ffff447224 */ /* 0x000fc600078e0007 */
[----:B------:R-:W4:Y:S01]  /*26460*/  LDL.LU R7, [R1+0x1d0] ;  /* 0x0001d00001077983 */ /* 0x000f220000300800 */
[----:B------:R-:W-:-:S03]  /*26470*/  IMAD.MOV.U32 R90, RZ, RZ, R6 ;  /* 0x000000ffff5a7224 */ /* 0x000fc600078e0006 */
[----:B------:R-:W4:Y:S04]  /*26480*/  LDL.LU R6, [R1+0x358] ;  /* 0x0003580001067983 */ /* 0x000f280000300800 */
[----:B0-----:R-:W4:Y:S04]  /*26490*/  LDL.LU R3, [R1+0x1d4] ;  /* 0x0001d40001037983 */ /* 0x001f280000300800 */
        /* <DEDUP_REMOVED lines=9> */
[----:B------:R-:W-:Y:S01]  /*26530*/  STL.64 [R1+0x1938], R92 ;  /* 0x0019385c01007387 */ /* 0x000fe20000100a00 */
[----:B------:R-:W-:-:S03]  /*26540*/  IMAD.MOV.U32 R73, RZ, RZ, R20 ;  /* 0x000000ffff497224 */ /* 0x000fc600078e0014 */
[----:B------:R-:W4:Y:S04]  /*26550*/  LDL.LU R20, [R1+0x1d8] ;  /* 0x0001d80001147983 */ /* 0x000f280000300800 */
[----:B------:R-:W4:Y:S04]  /*26560*/  LDL.LU R17, [R1+0x368] ;  /* 0x0003680001117983 */ /* 0x000f280000300800 */
[----:B------:R-:W4:Y:S04]  /*26570*/  LDL.LU R16, [R1+0x1dc] ;  /* 0x0001dc0001107983 */ /* 0x000f280000300800 */
[----:B0-----:R-:W4:Y:S04]  /*26580*/  LDL.LU R15, [R1+0x370] ;  /* 0x00037000010f7983 */ /* 0x001f280000300800 */
[----:B------:R-:W4:Y:S04]  /*26590*/  LDL.LU R14, [R1+0x1e0] ;  /* 0x0001e000010e7983 */ /* 0x000f280000300800 */
[----:B------:R-:W4:Y:S04]  /*265a0*/  LDL.LU R11, [R1+0x378] ;  /* 0x00037800010b7983 */ /* 0x000f280000300800 */
[----:B------:R-:W4:Y:S01]  /*265b0*/  LDL.LU R10, [R1+0x1e4] ;  /* 0x0001e400010a7983 */ /* 0x000f220000300800 */
[----:B--2---:R-:W-:-:S03]  /*265c0*/  IMAD.MOV.U32 R34, RZ, RZ, R0 ;  /* 0x000000ffff227224 */ /* 0x004fc600078e0000 */
[----:B------:R-:W2:Y:S01]  /*265d0*/  LDL.LU R0, [R1+0x380] ;  /* 0x0003800001007983 */ /* 0x000ea20000300800 */
[----:B------:R-:W-:Y:S02]  /*265e0*/  IMAD.MOV.U32 R70, RZ, RZ, R5 ;  /* 0x000000ffff467224 */ /* 0x000fe400078e0005 */
[----:B------:R-:W-:Y:S01]  /*265f0*/  IMAD.MOV.U32 R71, RZ, RZ, R92 ;  /* 0x000000ffff477224 */ /* 0x000fe200078e005c */
[----:B------:R-:W-:Y:S01]  /*26600*/  MOV R5, R93 ;  /* 0x0000005d00057202 */ /* 0x000fe20000000f00 */
[----:B------:R-:W-:Y:S02]  /*26610*/  IMAD.MOV.U32 R72, RZ, RZ, R19 ;  /* 0x000000ffff487224 */ /* 0x000fe400078e0013 */
[----:B------:R-:W-:Y:S01]  /*26620*/  IMAD.MOV.U32 R35, RZ, RZ, R18 ;  /* 0x000000ffff237224 */ /* 0x000fe200078e0012 */
[----:B------:R-:W-:Y:S04]  /*26630*/  STL.64 [R1+0x328], R70 ;  /* 0x0003284601007387 */ /* 0x000fe80000100a00 */
[----:B------:R-:W-:Y:S04]  /*26640*/  STL.64 [R1+0x1940], R70 ;  /* 0x0019404601007387 */ /* 0x000fe80000100a00 */
[----:B------:R-:W-:Y:S04]  /*26650*/  STL.64 [R1+0x330], R4 ;  /* 0x0003300401007387 */ /* 0x000fe80000100a00 */
[----:B------:R0:W-:Y:S04]  /*26660*/  STL.64 [R1+0x1948], R4 ;  /* 0x0019480401007387 */ /* 0x0001e80000100a00 */
[----:B------:R-:W-:Y:S04]  /*26670*/  STL.64 [R1+0x338], R72 ;  /* 0x0003384801007387 */ /* 0x000fe80000100a00 */
[----:B------:R-:W-:Y:S04]  /*26680*/  STL.64 [R1+0x1950], R72 ;  /* 0x0019504801007387 */ /* 0x000fe80000100a00 */
[----:B------:R-:W-:Y:S04]  /*26690*/  STL.64 [R1+0x340], R34 ;  /* 0x0003402201007387 */ /* 0x000fe80000100a00 */
[----:B------:R-:W-:Y:S01]  /*266a0*/  STL.64 [R1+0x1958], R34 ;  /* 0x0019582201007387 */ /* 0x000fe20000100a00 */
[----:B---3--:R-:W-:-:S03]  /*266b0*/  IMAD.MOV.U32 R39, RZ, RZ, R13 ;  /* 0x000000ffff277224 */ /* 0x008fc600078e000d */
[----:B------:R-:W3:Y:S01]  /*266c0*/  LDL.LU R13, [R1+0x1e8] ;  /* 0x0001e800010d7983 */ /* 0x000ee20000300800 */
[----:B------:R-:W-:-:S03]  /*266d0*/  IMAD.MOV.U32 R38, RZ, RZ, R12 ;  /* 0x000000ffff267224 */ /* 0x000fc600078e000c */
[----:B------:R-:W3:Y:S01]  /*266e0*/  LDL.LU R12, [R1+0x388] ;  /* 0x00038800010c7983 */ /* 0x000ee20000300800 */
[----:B----4-:R-:W-:Y:S02]  /*266f0*/  IMAD.MOV.U32 R79, RZ, RZ, R9 ;  /* 0x000000ffff4f7224 */ /* 0x010fe400078e0009 */
[----:B------:R-:W-:Y:S02]  /*26700*/  IMAD.MOV.U32 R78, RZ, RZ, R8 ;  /* 0x000000ffff4e7224 */ /* 0x000fe400078e0008 */
[----:B------:R-:W-:Y:S02]  /*26710*/  IMAD.MOV.U32 R19, RZ, RZ, R7 ;  /* 0x000000ffff137224 */ /* 0x000fe400078e0007 */
[----:B------:R-:W4:Y:S01]  /*26720*/  LDL.LU R7, [R1+0x1ec] ;  /* 0x0001ec0001077983 */ /* 0x000f220000300800 */
[----:B------:R-:W-:-:S03]  /*26730*/  IMAD.MOV.U32 R18, RZ, RZ, R6 ;  /* 0x000000ffff127224 */ /* 0x000fc600078e0006 */
[----:B------:R-:W4:Y:S01]  /*26740*/  LDL.LU R6, [R1+0x390] ;  /* 0x0003900001067983 */ /* 0x000f220000300800 */
[----:B------:R-:W-:-:S03]  /*26750*/  MOV R9, R3 ;  /* 0x0000000300097202 */ /* 0x000fc60000000f00 */
[----:B0-----:R-:W4:Y:S01]  /*26760*/  LDL.LU R5, [R1+0x1f0] ;  /* 0x0001f00001057983 */ /* 0x001f220000300800 */
[----:B------:R-:W-:-:S03]  /*26770*/  IMAD.MOV.U32 R8, RZ, RZ, R2 ;  /* 0x000000ffff087224 */ /* 0x000fc600078e0002 */
        /* <DEDUP_REMOVED lines=8> */
[----:B------:R0:W-:Y:S04]  /*26800*/  STL.64 [R1+0x1970], R18 ;  /* 0x0019701201007387 */ /* 0x0001e80000100a00 */
[----:B------:R-:W-:Y:S04]  /*26810*/  STL.64 [R1+0x360], R8 ;  /* 0x0003600801007387 */ /* 0x000fe80000100a00 */
[----:B------:R1:W-:Y:S01]  /*26820*/  STL.64 [R1+0x1978], R8 ;  /* 0x0019780801007387 */ /* 0x0003e20000100a00 */
[----:B------:R-:W-:-:S03]  /*26830*/  IMAD.MOV.U32 R41, RZ, RZ, R20 ;  /* 0x000000ffff297224 */ /* 0x000fc600078e0014 */
[----:B------:R-:W4:Y:S04]  /*26840*/  LDL.LU R20, [R1+0x1f8] ;  /* 0x0001f80001147983 */ /* 0x000f280000300800 */
[----:B0-----:R-:W4:Y:S01]  /*26850*/  LDL.LU R19, [R1+0x3a8] ;  /* 0x0003a80001137983 */ /* 0x001f220000300800 */
[----:B------:R-:W-:-:S03]  /*26860*/  IMAD.MOV.U32 R53, RZ, RZ, R14 ;  /* 0x000000ffff357224 */ /* 0x000fc600078e000e */
[----:B------:R-:W4:Y:S01]  /*26870*/  LDL.LU R14, [R1+0x1fc] ;  /* 0x0001fc00010e7983 */ /* 0x000f220000300800 */
[----:B------:R-:W-:-:S03]  /*26880*/  IMAD.MOV.U32 R52, RZ, RZ, R11 ;  /* 0x000000ffff347224 */ /* 0x000fc600078e000b */
[----:B------:R-:W4:Y:S01]  /*26890*/  LDL.LU R11, [R1+0x3b0] ;  /* 0x0003b000010b7983 */ /* 0x000f220000300800 */
[----:B------:R-:W-:-:S03]  /*268a0*/  IMAD.MOV.U32 R59, RZ, RZ, R10 ;  /* 0x000000ffff3b7224 */ /* 0x000fc600078e000a */
[----:B------:R-:W4:Y:S04]  /*268b0*/  LDL.LU R10, [R1+0x200] ;  /* 0x00020000010a7983 */ /* 0x000f280000300800 */
[----:B-1----:R-:W4:Y:S04]  /*268c0*/  LDL.LU R9, [R1+0x3b8] ;  /* 0x0003b80001097983 */ /* 0x002f280000300800 */
[----:B------:R-:W4:Y:S01]  /*268d0*/  LDL.LU R8, [R1+0x204] ;  /* 0x0002040001087983 */ /* 0x000f220000300800 */
[----:B--2---:R-:W-:-:S03]  /*268e0*/  IMAD.MOV.U32 R58, RZ, RZ, R0 ;  /* 0x000000ffff3a7224 */ /* 0x004fc600078e0000 */
[----:B------:R-:W2:Y:S01]  /*268f0*/  LDL.LU R0, [R1+0x3c0] ;  /* 0x0003c00001007983 */ /* 0x000ea20000300800 */
[----:B------:R-:W-:Y:S02]  /*26900*/  IMAD.MOV.U32 R40, RZ, RZ, R17 ;  /* 0x000000ffff287224 */ /* 0x000fe400078e0011 */
        /* <DEDUP_REMOVED lines=12> */
[----:B---3--:R-:W-:-:S03]  /*269d0*/  IMAD.MOV.U32 R33, RZ, RZ, R13 ;  /* 0x000000ffff217224 */ /* 0x008fc600078e000d */
[----:B------:R-:W3:Y:S01]  /*269e0*/  LDL.LU R16, [R1+0x21c] ;  /* 0x00021c0001107983 */ /* 0x000ee20000300800 */
[----:B------:R-:W-:-:S03]  /*269f0*/  IMAD.MOV.U32 R32, RZ, RZ, R12 ;  /* 0x000000ffff207224 */ /* 0x000fc600078e000c */
[----:B------:R-:W3:Y:S01]  /*26a00*/  LDL.LU R15, [R1+0x3d0] ;  /* 0x0003d000010f7983 */ /* 0x000ee20000300800 */
[----:B----4-:R-:W-:Y:S01]  /*26a10*/  MOV R61, R7 ;  /* 0x00000007003d7202 */ /* 0x010fe20000000f00 */
[----:B------:R-:W-:Y:S02]  /*26a20*/  IMAD.MOV.U32 R60, RZ, RZ, R6 ;  /* 0x000000ffff3c7224 */ /* 0x000fe400078e0006 */
[----:B------:R-:W-:Y:S02]  /*26a30*/  IMAD.MOV.U32 R7, RZ, RZ, R5 ;  /* 0x000000ffff077224 */ /* 0x000fe400078e0005 */
        /* <DEDUP_REMOVED lines=23> */
[----:B------:R-:W-:-:S03]  /*26bb0*/  MOV R43, R8 ;  /* 0x00000008002b7202 */ /* 0x000fc60000000f00 */
[----:B------:R-:W4:Y:S04]  /*26bc0*/  LDL.LU R8, [R1+0x240] ;  /* 0x0002400001087983 */ /* 0x000f280000300800 */
[----:B0-----:R-:W4:Y:S04]  /*26bd0*/  LDL.LU R7, [R1+0x3f8] ;  /* 0x0003f80001077983 */ /* 0x001f280000300800 */
[----:B------:R-:W4:Y:S01]  /*26be0*/  LDL.LU R6, [R1+0x244] ;  /* 0x0002440001067983 */ /* 0x000f220000300800 */
[----:B--2---:R-:W-:-:S03]  /*26bf0*/  IMAD.MOV.U32 R42, RZ, RZ, R0 ;  /* 0x000000ffff2a7224 */ /* 0x004fc600078e0000 */
[----:B------:R-:W2:Y:S01]  /*26c00*/  LDL.LU R0, [R1+0x400] ;  /* 0x0004000001007983 */ /* 0x000ea20000300800 */
[----:B------:R-:W-:Y:S02]  /*26c10*/  IMAD.MOV.U32 R24, RZ, RZ, R19 ;  /* 0x000000ffff187224 */ /* 0x000fe400078e0013 */
        /* <DEDUP_REMOVED lines=9> */
[----:B------:R-:W-:-:S03]  /*26cb0*/  IMAD.MOV.U32 R20, RZ, RZ, R17 ;  /* 0x000000ffff147224 */ /* 0x000fc600078e0011 */
[----:B------:R-:W2:Y:S01]  /*26cc0*/  LDL.LU R17, [R1+0x248] ;  /* 0x0002480001117983 */ /* 0x000ea20000300800 */
[----:B---3--:R-:W-:-:S03]  /*26cd0*/  IMAD.MOV.U32 R45, RZ, RZ, R16 ;  /* 0x000000ffff2d7224 */ /* 0x008fc600078e0010 */
[----:B------:R-:W3:Y:S04]  /*26ce0*/  LDL.LU R16, [R1+0x408] ;  /* 0x0004080001107983 */ /* 0x000ee80000300800 */
[----:B-1----:R-:W3:Y:S01]  /*26cf0*/  LDL.LU R13, [R1+0x24c] ;  /* 0x00024c00010d7983 */ /* 0x002ee20000300800 */
[----:B------:R-:W-:-:S03]  /*26d00*/  IMAD.MOV.U32 R21, RZ, RZ, R18 ;  /* 0x000000ffff157224 */ /* 0x000fc600078e0012 */
[----:B------:R-:W3:Y:S01]  /*26d10*/  LDL.LU R12, [R1+0x410] ;  /* 0x00041000010c7983 */ /* 0x000ee20000300800 */
[----:B------:R-:W-:Y:S02]  /*26d20*/  IMAD.MOV.U32 R44, RZ, RZ, R15 ;  /* 0x000000ffff2c7224 */ /* 0x000fe400078e000f */
[----:B----4-:R-:W-:Y:S02]  /*26d30*/  IMAD.MOV.U32 R47, RZ, RZ, R5 ;  /* 0x000000ffff2f7224 */ /* 0x010fe400078e0005 */
[----:B------:R-:W-:Y:S02]  /*26d40*/  IMAD.MOV.U32 R46, RZ, RZ, R4 ;  /* 0x000000ffff2e7224 */ /* 0x000fe400078e0004 */
[----:B------:R-:W-:Y:S02]  /*26d50*/  IMAD.MOV.U32 R49, RZ, RZ, R3 ;  /* 0x000000ffff317224 */ /* 0x000fe400078e0003 */
[----:B------:R-:W4:Y:S01]  /*26d60*/  LDL.LU R3, [R1+0x250] ;  /* 0x0002500001037983 */ /* 0x000f220000300800 */
[----:B------:R-:W-:-:S03]  /*26d70*/  IMAD.MOV.U32 R48, RZ, RZ, R2 ;  /* 0x000000ffff307224 */ /* 0x000fc600078e0002 */
[----:B------:R-:W4:Y:S04]  /*26d80*/  LDL.LU R2, [R1+0x418] ;  /* 0x0004180001027983 */ /* 0x000f280000300800 */
[----:B------:R-:W4:Y:S04]  /*26d90*/  LDL.LU R5, [R1+0x254] ;  /* 0x0002540001057983 */ /* 0x000f280000300800 */
[----:B------:R-:W4:Y:S04]  /*26da0*/  LDL.LU R4, [R1+0x420] ;  /* 0x0004200001047983 */ /* 0x000f280000300800 */
[----:B------:R-:W-:Y:S04]  /*26db0*/  STL.64 [R1+0x3c8], R20 ;  /* 0x0003c81401007387 */ /* 0x000fe80000100a00 */
[----:B------:R0:W-:Y:S04]  /*26dc0*/  STL.64 [R1+0x19e8], R20 ;  /* 0x0019e81401007387 */ /* 0x0001e80000100a00 */
        /* <DEDUP_REMOVED lines=8> */
[----:B------:R-:W4:Y:S01]  /*26e50*/  LDL.LU R14, [R1+0x428] ;  /* 0x00042800010e7983 */ /* 0x000f220000300800 */
[----:B------:R-:W-:-:S03]  /*26e60*/  IMAD.MOV.U32 R54, RZ, RZ, R11 ;  /* 0x000000ffff367224 */ /* 0x000fc600078e000b */
[----:B0-----:R-:W4:Y:S01]  /*26e70*/  LDL.LU R21, [R1+0x2bc] ;  /* 0x0002bc0001157983 */ /* 0x001f220000300800 */
        /* <DEDUP_REMOVED lines=8> */
[----:B------:R-:W-:Y:S01]  /*26f00*/  MOV R57, R10 ;  /* 0x0000000a00397202 */ /* 0x000fe20000000f00 */
[----:B--2---:R-:W-:Y:S02]  /*26f10*/  IMAD.MOV.U32 R10, RZ, RZ, R0 ;  /* 0x000000ffff0a7224 */ /* 0x004fe400078e0000 */
        /* <DEDUP_REMOVED lines=8> */
[----:B------:R0:W-:Y:S04]  /*26fa0*/  STL.64 [R1+0x1a28], R10 ;  /* 0x001a280a01007387 */ /* 0x0001e80000100a00 */
[----:B------:R-:W2:Y:S04]  /*26fb0*/  LDL.LU R20, [R1+0x448] ;  /* 0x0004480001147983 */ /* 0x000ea80000300800 */
[----:B------:R-:W2:Y:S01]  /*26fc0*/  LDL.LU R19, [R1+0x6b4] ;  /* 0x0006b40001137983 */ /* 0x000ea20000300800 */
[----:B---3--:R-:W-:-:S02]  /*26fd0*/  IMAD.MOV.U32 R23, RZ, RZ, R13 ;  /* 0x000000ffff177224 */ /* 0x008fc400078e000d */
[----:B------:R-:W-:Y:S02]  /*26fe0*/  IMAD.MOV.U32 R22, RZ, RZ, R12 ;  /* 0x000000ffff167224 */ /* 0x000fe400078e000c */
[----:B----4-:R-:W-:Y:S02]  /*26ff0*/  IMAD.MOV.U32 R75, RZ, RZ, R5 ;  /* 0x000000ffff4b7224 */ /* 0x010fe400078e0005 */
[----:B------:R-:W3:Y:S01]  /*27000*/  LDL.LU R5, [R1+0x450] ;  /* 0x0004500001057983 */ /* 0x000ee20000300800 */
[----:B------:R-:W-:-:S03]  /*27010*/  IMAD.MOV.U32 R74, RZ, RZ, R4 ;  /* 0x000000ffff4a7224 */ /* 0x000fc600078e0004 */
[----:B------:R-:W3:Y:S04]  /*27020*/  LDL.LU R4, [R1+0x6b8] ;  /* 0x0006b80001047983 */ /* 0x000ee80000300800 */
[----:B------:R-:W4:Y:S04]  /*27030*/  LDL.LU R18, [R1+0x458] ;  /* 0x0004580001127983 */ /* 0x000f280000300800 */
[----:B------:R-:W3:Y:S04]  /*27040*/  LDL.LU R13, [R1+0x6bc] ;  /* 0x0006bc00010d7983 */ /* 0x000ee80000300800 */
[----:B------:R-:W3:Y:S04]  /*27050*/  LDL.LU R12, [R1+0x460] ;  /* 0x00046000010c7983 */ /* 0x000ee80000300800 */
[----:B0-----:R-:W3:Y:S04]  /*27060*/  LDL.LU R11, [R1+0x6c0] ;  /* 0x0006c000010b7983 */ /* 0x001ee80000300800 */
        /* <DEDUP_REMOVED lines=8> */
[----:B------:R-:W-:Y:S04]  /*270f0*/  STL.64 [R1+0x1a58], R74 ;  /* 0x001a584a01007387 */ /* 0x000fe80000100a00 */
[----:B------:R-:W3:Y:S01]  /*27100*/  LDL.LU R10, [R1+0x468] ;  /* 0x00046800010a7983 */ /* 0x000ee20000300800 */
[----:B------:R-:W-:-:S03]  /*27110*/  IMAD.MOV.U32 R68, RZ, RZ, R9 ;  /* 0x000000ffff447224 */ /* 0x000fc600078e0009 */
[----:B------:R-:W3:Y:S01]  /*27120*/  LDL.LU R9, [R1+0x6dc] ;  /* 0x0006dc0001097983 */ /* 0x000ee20000300800 */
[----:B------:R-:W-:-:S03]  /*27130*/  MOV R91, R8 ;  /* 0x00000008005b7202 */ /* 0x000fc60000000f00 */
[----:B------:R-:W3:Y:S01]  /*27140*/  LDL.LU R8, [R1+0x470] ;  /* 0x0004700001087983 */ /* 0x000ee20000300800 */
[----:B------:R-:W-:-:S03]  /*27150*/  IMAD.MOV.U32 R90, RZ, RZ, R7 ;  /* 0x000000ffff5a7224 */ /* 0x000fc600078e0007 */
[----:B------:R-:W3:Y:S01]  /*27160*/  LDL.LU R7, [R1+0x6e0] ;  /* 0x0006e00001077983 */ /* 0x000ee20000300800 */
[----:B------:R-:W-:-:S03]  /*27170*/  IMAD.MOV.U32 R93, RZ, RZ, R6 ;  /* 0x000000ffff5d7224 */ /* 0x000fc600078e0006 */
[----:B------:R-:W3:Y:S01]  /*27180*/  LDL.LU R6, [R1+0x478] ;  /* 0x0004780001067983 */ /* 0x000ee20000300800 */
[----:B------:R-:W-:-:S03]  /*27190*/  IMAD.MOV.U32 R69, RZ, RZ, R21 ;  /* 0x000000ffff457224 */ /* 0x000fc600078e0015 */
[----:B0-----:R-:W3:Y:S04]  /*271a0*/  LDL.LU R3, [R1+0x6e4] ;  /* 0x0006e40001037983 */ /* 0x001ee80000300800 */
[----:B------:R-:W3:Y:S01]  /*271b0*/  LDL.LU R2, [R1+0x480] ;  /* 0x0004800001027983 */ /* 0x000ee20000300800 */
[----:B--2---:R-:W-:-:S03]  /*271c0*/  IMAD.MOV.U32 R92, RZ, RZ, R0 ;  /* 0x000000ffff5c7224 */ /* 0x004fc600078e0000 */
[----:B------:R-:W2:Y:S04]  /*271d0*/  LDL.LU R0, [R1+0x6e8] ;  /* 0x0006e80001007983 */ /* 0x000ea80000300800 */
[----:B------:R-:W-:Y:S04]  /*271e0*/  STL.64 [R1+0x428], R14 ;  /* 0x0004280e01007387 */ /* 0x000fe80000100a00 */
[----:B------:R0:W-:Y:S04]  /*271f0*/  STL.64 [R1+0x1a60], R14 ;  /* 0x001a600e01007387 */ /* 0x0001e80000100a00 */
[----:B------:R-:W-:Y:S04]  /*27200*/  STL.64 [R1+0x430], R68 ;  /* 0x0004304401007387 */ /* 0x000fe80000100a00 */
[----:B------:R-:W-:Y:S04]  /*27210*/  STL.64 [R1+0x1a68], R68 ;  /* 0x001a684401007387 */ /* 0x000fe80000100a00 */
[----:B------:R-:W-:Y:S04]  /*27220*/  STL.64 [R1+0x438], R90 ;  /* 0x0004385a01007387 */ /* 0x000fe80000100a00 */
[----:B------:R-:W-:Y:S04]  /*27230*/  STL.64 [R1+0x1a70], R90 ;  /* 0x001a705a01007387 */ /* 0x000fe80000100a00 */
[----:B------:R-:W-:Y:S04]  /*27240*/  STL.64 [R1+0x440], R92 ;  /* 0x0004405c01007387 */ /* 0x000fe80000100a00 */
[----:B------:R-:W-:Y:S01]  /*27250*/  STL.64 [R1+0x1a78], R92 ;  /* 0x001a785c01007387 */ /* 0x000fe20000100a00 */
[----:B------:R-:W-:-:S03]  /*27260*/  IMAD.MOV.U32 R71, RZ, RZ, R20 ;  /* 0x000000ffff477224 */ /* 0x000fc600078e0014 */
[----:B------:R-:W2:Y:S04]  /*27270*/  LDL.LU R20, [R1+0x488] ;  /* 0x0004880001147983 */ /* 0x000ea80000300800 */
[----:B------:R-:W2:Y:S04]  /*27280*/  LDL.LU R17, [R1+0x6ec] ;  /* 0x0006ec0001117983 */ /* 0x000ea80000300800 */
[----:B------:R-:W2:Y:S04]  /*27290*/  LDL.LU R16, [R1+0x490] ;  /* 0x0004900001107983 */ /* 0x000ea80000300800 */
[----:B0-----:R-:W2:Y:S04]  /*272a0*/  LDL.LU R15, [R1+0x6f0] ;  /* 0x0006f000010f7983 */ /* 0x001ea80000300800 */
[----:B------:R-:W2:Y:S01]  /*272b0*/  LDL.LU R14, [R1+0x498] ;  /* 0x00049800010e7983 */ /* 0x000ea20000300800 */
[----:B------:R-:W-:-:S02]  /*272c0*/  IMAD.MOV.U32 R70, RZ, RZ, R19 ;  /* 0x000000ffff467224 */ /* 0x000fc400078e0013 */
[----:B----4-:R-:W-:Y:S02]  /*272d0*/  IMAD.MOV.U32 R73, RZ, RZ, R18 ;  /* 0x000000ffff497224 */ /* 0x010fe400078e0012 */
[----:B---3--:R-:W-:Y:S02]  /*272e0*/  IMAD.MOV.U32 R72, RZ, RZ, R13 ;  /* 0x000000ffff487224 */ /* 0x008fe400078e000d */
[----:B------:R-:W3:Y:S01]  /*272f0*/  LDL.LU R13, [R1+0x70c] ;  /* 0x00070c00010d7983 */ /* 0x000ee20000300800 */
        /* <DEDUP_REMOVED lines=12> */
[----:B------:R-:W-:-:S03]  /*273c0*/  IMAD.MOV.U32 R39, RZ, RZ, R10 ;  /* 0x000000ffff277224 */ /* 0x000fc600078e000a */
[----:B------:R-:W4:Y:S01]  /*273d0*/  LDL.LU R10, [R1+0x4a8] ;  /* 0x0004a800010a7983 */ /* 0x000f220000300800 */
[----:B------:R-:W-:Y:S02]  /*273e0*/  IMAD.MOV.U32 R38, RZ, RZ, R9 ;  /* 0x000000ffff267224 */ /* 0x000fe400078e0009 */
[----:B------:R-:W-:Y:S02]  /*273f0*/  IMAD.MOV.U32 R78, RZ, RZ, R7 ;  /* 0x000000ffff4e7224 */ /* 0x000fe400078e0007 */
[----:B------:R-:W4:Y:S01]  /*27400*/  LDL.LU R7, [R1+0x714] ;  /* 0x0007140001077983 */ /* 0x000f220000300800 */
[----:B------:R-:W-:-:S03]  /*27410*/  IMAD.MOV.U32 R19, RZ, RZ, R6 ;  /* 0x000000ffff137224 */ /* 0x000fc600078e0006 */
[----:B------:R-:W4:Y:S01]  /*27420*/  LDL.LU R6, [R1+0x4b0] ;  /* 0x0004b00001067983 */ /* 0x000f220000300800 */
[----:B------:R-:W-:Y:S01]  /*27430*/  MOV R79, R8 ;  /* 0x00000008004f7202 */ /* 0x000fe20000000f00 */
[----:B------:R-:W-:Y:S02]  /*27440*/  IMAD.MOV.U32 R18, RZ, RZ, R3 ;  /* 0x000000ffff127224 */ /* 0x000fe400078e0003 */
[----:B0-----:R-:W4:Y:S01]  /*27450*/  LDL.LU R5, [R1+0x718] ;  /* 0x0007180001057983 */ /* 0x001f220000300800 */
[----:B------:R-:W-:-:S03]  /*27460*/  IMAD.MOV.U32 R9, RZ, RZ, R2 ;  /* 0x000000ffff097224 */ /* 0x000fc600078e0002 */
[----:B------:R-:W4:Y:S04]  /*27470*/  LDL.LU R4, [R1+0x4b8] ;  /* 0x0004b80001047983 */ /* 0x000f280000300800 */
[----:B------:R-:W4:Y:S04]  /*27480*/  LDL.LU R3, [R1+0x71c] ;  /* 0x00071c0001037983 */ /* 0x000f280000300800 */
[----:B------:R-:W4:Y:S01]  /*27490*/  LDL.LU R2, [R1+0x4c0] ;  /* 0x0004c00001027983 */ /* 0x000f220000300800 */
[----:B--2---:R-:W-:-:S03]  /*274a0*/  IMAD.MOV.U32 R8, RZ, RZ, R0 ;  /* 0x000000ffff087224 */ /* 0x004fc600078e0000 */
[----:B------:R-:W2:Y:S04]  /*274b0*/  LDL.LU R0, [R1+0x73c] ;  /* 0x00073c0001007983 */ /* 0x000ea80000300800 */
[----:B------:R-:W-:Y:S04]  /*274c0*/  STL.64 [R1+0x468], R38 ;  /* 0x0004682601007387 */ /* 0x000fe80000100a00 */
[----:B------:R-:W-:Y:S04]  /*274d0*/  STL.64 [R1+0x1aa0], R38 ;  /* 0x001aa02601007387 */ /* 0x000fe80000100a00 */
[----:B------:R-:W-:Y:S04]  /*274e0*/  STL.64 [R1+0x470], R78 ;  /* 0x0004704e01007387 */ /* 0x000fe80000100a00 */
[----:B------:R-:W-:Y:S04]  /*274f0*/  STL.64 [R1+0x1aa8], R78 ;  /* 0x001aa84e01007387 */ /* 0x000fe80000100a00 */
[----:B------:R-:W-:Y:S04]  /*27500*/  STL.64 [R1+0x478], R18 ;  /* 0x0004781201007387 */ /* 0x000fe80000100a00 */
[----:B------:R0:W-:Y:S04]  /*27510*/  STL.64 [R1+0x1ab8], R18 ;  /* 0x001ab81201007387 */ /* 0x0001e80000100a00 */
[----:B------:R-:W-:Y:S04]  /*27520*/  STL.64 [R1+0x480], R8 ;  /* 0x0004800801007387 */ /* 0x000fe80000100a00 */
[----:B------:R-:W-:Y:S01]  /*27530*/  STL [R1+0x1ad0], R8 ;  /* 0x001ad00801007387 */ /* 0x000fe20000100800 */
[----:B------:R-:W-:-:S03]  /*27540*/  IMAD.MOV.U32 R41, RZ, RZ, R20 ;  /* 0x000000ffff297224 */ /* 0x000fc600078e0014 */
[----:B------:R1:W-:Y:S01]  /*27550*/  STL [R1+0x1ac0], R9 ;  /* 0x001ac00901007387 */ /* 0x0003e20000100800 */
[----:B------:R-:W-:-:S03]  /*27560*/  IMAD.MOV.U32 R40, RZ, RZ, R17 ;  /* 0x000000ffff287224 */ /* 0x000fc600078e0011 */
[----:B------:R-:W2:Y:S04]  /*27570*/  LDL.LU R20, [R1+0x4c8] ;  /* 0x0004c80001147983 */ /* 0x000ea80000300800 */
[----:B0-----:R-:W2:Y:S01]  /*27580*/  LDL.LU R19, [R1+0x740] ;  /* 0x0007400001137983 */ /* 0x001ea20000300800 */
[----:B------:R-:W-:-:S03]  /*27590*/  IMAD.MOV.U32 R50, RZ, RZ, R15 ;  /* 0x000000ffff327224 */ /* 0x000fc600078e000f */
[----:B------:R-:W2:Y:S01]  /*275a0*/  LDL.LU R18, [R1+0x4d0] ;  /* 0x0004d00001127983 */ /* 0x000ea20000300800 */
[----:B------:R-:W-:-:S03]  /*275b0*/  IMAD.MOV.U32 R53, RZ, RZ, R14 ;  /* 0x000000ffff357224 */ /* 0x000fc600078e000e */
[----:B------:R-:W2:Y:S04]  /*275c0*/  LDL.LU R17, [R1+0x744] ;  /* 0x0007440001117983 */ /* 0x000ea80000300800 */
[----:B------:R-:W2:Y:S04]  /*275d0*/  LDL.LU R15, [R1+0x4d8] ;  /* 0x0004d800010f7983 */ /* 0x000ea80000300800 */
[----:B------:R-:W2:Y:S04]  /*275e0*/  LDL.LU R14, [R1+0x748] ;  /* 0x00074800010e7983 */ /* 0x000ea80000300800 */
[----:B-1----:R-:W2:Y:S04]  /*275f0*/  LDL.LU R9, [R1+0x4e0] ;  /* 0x0004e00001097983 */ /* 0x002ea80000300800 */
[----:B------:R-:W2:Y:S01]  /*27600*/  LDL.LU R8, [R1+0x76c] ;  /* 0x00076c0001087983 */ /* 0x000ea20000300800 */
[----:B------:R-:W-:-:S03]  /*27610*/  IMAD.MOV.U32 R51, RZ, RZ, R16 ;  /* 0x000000ffff337224 */ /* 0x000fc600078e0010 */
[----:B------:R-:W-:Y:S04]  /*27620*/  STL.64 [R1+0x488], R40 ;  /* 0x0004882801007387 */ /* 0x000fe80000100a00 */
[----:B------:R-:W-:Y:S04]  /*27630*/  STL.64 [R1+0x1ac8], R40 ;  /* 0x001ac82801007387 */ /* 0x000fe80000100a00 */
[----:B------:R-:W-:Y:S04]  /*27640*/  STL.64 [R1+0x490], R50 ;  /* 0x0004903201007387 */ /* 0x000fe80000100a00 */
[----:B------:R-:W-:Y:S01]  /*27650*/  STL.64 [R1+0x1ad8], R50 ;  /* 0x001ad83201007387 */ /* 0x000fe20000100a00 */
[----:B---3--:R-:W-:Y:S01]  /*27660*/  IMAD.MOV.U32 R52, RZ, RZ, R13 ;  /* 0x000000ffff347224 */ /* 0x008fe200078e000d */
[----:B----4-:R-:W-:-:S04]  /*27670*/  MOV R59, R12 ;  /* 0x0000000c003b7202 */ /* 0x010fc80000000f00 */
[----:B------:R-:W-:Y:S01]  /*27680*/  STL.64 [R1+0x498], R52 ;  /* 0x0004983401007387 */ /* 0x000fe20000100a00 */
[----:B------:R-:W-:-:S03]  /*27690*/  IMAD.MOV.U32 R58, RZ, RZ, R11 ;  /* 0x000000ffff3a7224 */ /* 0x000fc600078e000b */
[----:B------:R-:W-:Y:S04]  /*276a0*/  STL [R1+0x1b48], R52 ;  /* 0x001b483401007387 */ /* 0x000fe80000100800 */
[----:B------:R-:W-:Y:S04]  /*276b0*/  STL [R1+0x1ae0], R53 ;  /* 0x001ae03501007387 */ /* 0x000fe80000100800 */
[----:B------:R-:W-:Y:S04]  /*276c0*/  STL.64 [R1+0x4a0], R58 ;  /* 0x0004a03a01007387 */ /* 0x000fe80000100a00 */
[----:B------:R-:W-:Y:S04]  /*276d0*/  STL.64 [R1+0x1ae8], R58 ;  /* 0x001ae83a01007387 */ /* 0x000fe80000100a00 */
[----:B------:R-:W3:Y:S04]  /*276e0*/  LDL.LU R16, [R1+0x4e8] ;  /* 0x0004e80001107983 */ /* 0x000ee80000300800 */
[----:B------:R-:W4:Y:S01]  /*276f0*/  LDL.LU R11, [R1+0x770] ;  /* 0x00077000010b7983 */ /* 0x000f220000300800 */
[----:B------:R-:W-:-:S03]  /*27700*/  IMAD.MOV.U32 R33, RZ, RZ, R10 ;  /* 0x000000ffff217224 */ /* 0x000fc600078e000a */
[----:B------:R-:W4:Y:S01]  /*27710*/  LDL.LU R10, [R1+0x4f0] ;  /* 0x0004f000010a7983 */ /* 0x000f220000300800 */
[----:B------:R-:W-:Y:S02]  /*27720*/  IMAD.MOV.U32 R32, RZ, RZ, R7 ;  /* 0x000000ffff207224 */ /* 0x000fe400078e0007 */
        /* <DEDUP_REMOVED lines=20> */
[----:B------:R-:W2:Y:S01]  /*27870*/  LDL.LU R15, [R1+0x508] ;  /* 0x00050800010f7983 */ /* 0x000ea20000300800 */
[----:B------:R-:W-:-:S03]  /*27880*/  IMAD.MOV.U32 R26, RZ, RZ, R14 ;  /* 0x000000ffff1a7224 */ /* 0x000fc600078e000e */
[----:B------:R-:W2:Y:S01]  /*27890*/  LDL.LU R14, [R1+0xdd4] ;  /* 0x000dd400010e7983 */ /* 0x000ea20000300800 */
[----:B------:R-:W-:-:S03]  /*278a0*/  IMAD.MOV.U32 R85, RZ, RZ, R9 ;  /* 0x000000ffff557224 */ /* 0x000fc600078e0009 */
[----:B0-----:R-:W2:Y:S01]  /*278b0*/  LDL.LU R13, [R1+0x510] ;  /* 0x00051000010d7983 */ /* 0x001ea20000300800 */
[----:B------:R-:W-:-:S03]  /*278c0*/  IMAD.MOV.U32 R84, RZ, RZ, R8 ;  /* 0x000000ffff547224 */ /* 0x000fc600078e0008 */
[----:B------:R-:W2:Y:S04]  /*278d0*/  LDL.LU R12, [R1+0xdd8] ;  /* 0x000dd800010c7983 */ /* 0x000ea80000300800 */
[----:B------:R-:W2:Y:S04]  /*278e0*/  LDL.LU R9, [R1+0x518] ;  /* 0x0005180001097983 */ /* 0x000ea80000300800 */
[----:B------:R-:W2:Y:S04]  /*278f0*/  LDL.LU R8, [R1+0xddc] ;  /* 0x000ddc0001087983 */ /* 0x000ea80000300800 */
[----:B------:R-:W2:Y:S04]  /*27900*/  LDL.LU R7, [R1+0x520] ;  /* 0x0005200001077983 */ /* 0x000ea80000300800 */
[----:B------:R-:W2:Y:S01]  /*27910*/  LDL.LU R6, [R1+0xde0] ;  /* 0x000de00001067983 */ /* 0x000ea20000300800 */
[----:B------:R-:W-:-:S02]  /*27920*/  IMAD.MOV.U32 R24, RZ, RZ, R19 ;  /* 0x000000ffff187224 */ /* 0x000fc400078e0013 */
[----:B------:R-:W-:Y:S01]  /*27930*/  IMAD.MOV.U32 R25, RZ, RZ, R20 ;  /* 0x000000ffff197224 */ /* 0x000fe200078e0014 */
[----:B------:R-:W-:Y:S01]  /*27940*/  MOV R83, R18 ;  /* 0x0000001200537202 */ /* 0x000fe20000000f00 */
        /* <DEDUP_REMOVED lines=9> */
[----:B---3--:R-:W-:-:S03]  /*279e0*/  IMAD.MOV.U32 R37, RZ, RZ, R16 ;  /* 0x000000ffff257224 */ /* 0x008fc600078e0010 */
[----:B------:R-:W3:Y:S01]  /*279f0*/  LDL.LU R16, [R1+0x528] ;  /* 0x0005280001107983 */ /* 0x000ee20000300800 */
        /* <DEDUP_REMOVED lines=21> */
[----:B------:R-:W-:Y:S01]  /*27b50*/  STL.64 [R1+0x1b50], R44 ;  /* 0x001b502c01007387 */ /* 0x000fe20000100a00 */
[----:B------:R-:W-:-:S03]  /*27b60*/  IMAD.MOV.U32 R47, RZ, RZ, R15 ;  /* 0x000000ffff2f7224 */ /* 0x000fc600078e000f */
[----:B------:R-:W2:Y:S01]  /*27b70*/  LDL.LU R15, [R1+0x548] ;  /* 0x00054800010f7983 */ /* 0x000ea20000300800 */
        /* <DEDUP_REMOVED lines=13> */
[----:B------:R-:W2:Y:S04]  /*27c50*/  LDL.LU R6, [R1+0xe00] ;  /* 0x000e000001067983 */ /* 0x000ea80000300800 */
[----:B------:R-:W-:Y:S04]  /*27c60*/  STL.64 [R1+0x508], R46 ;  /* 0x0005082e01007387 */ /* 0x000fe80000100a00 */
[----:B------:R-:W-:Y:S04]  /*27c70*/  STL [R1+0x1b78], R46 ;  /* 0x001b782e01007387 */ /* 0x000fe80000100800 */
[----:B------:R-:W-:Y:S04]  /*27c80*/  STL [R1+0x1b58], R47 ;  /* 0x001b582f01007387 */ /* 0x000fe80000100800 */
[----:B------:R-:W-:Y:S04]  /*27c90*/  STL.64 [R1+0x510], R48 ;  /* 0x0005103001007387 */ /* 0x000fe80000100a00 */
[----:B------:R-:W-:Y:S04]  /*27ca0*/  STL.64 [R1+0x1b60], R48 ;  /* 0x001b603001007387 */ /* 0x000fe80000100a00 */
[----:B------:R-:W-:Y:S04]  /*27cb0*/  STL.64 [R1+0x518], R54 ;  /* 0x0005183601007387 */ /* 0x000fe80000100a00 */
[----:B------:R-:W-:Y:S04]  /*27cc0*/  STL.64 [R1+0x1b68], R54 ;  /* 0x001b683601007387 */ /* 0x000fe80000100a00 */
[----:B------:R-:W-:Y:S04]  /*27cd0*/  STL.64 [R1+0x520], R56 ;  /* 0x0005203801007387 */ /* 0x000fe80000100a00 */
[----:B------:R-:W-:Y:S04]  /*27ce0*/  STL.64 [R1+0x1b70], R56 ;  /* 0x001b703801007387 */ /* 0x000fe80000100a00 */
[----:B------:R-:W2:Y:S01]  /*27cf0*/  LDL.LU R22, [R1+0x568] ;  /* 0x0005680001167983 */ /* 0x000ea20000300800 */
[----:B---3--:R-:W-:-:S03]  /*27d00*/  IMAD.MOV.U32 R87, RZ, RZ, R16 ;  /* 0x000000ffff577224 */ /* 0x008fc600078e0010 */
[----:B0-----:R-:W3:Y:S01]  /*27d10*/  LDL.LU R21, [R1+0xe04] ;  /* 0x000e040001157983 */ /* 0x001ee20000300800 */
[----:B----4-:R-:W-:-:S03]  /*27d20*/  IMAD.MOV.U32 R86, RZ, RZ, R11 ;  /* 0x000000ffff567224 */ /* 0x010fc600078e000b */
[----:B------:R-:W4:Y:S04]  /*27d30*/  LDL.LU R20, [R1+0x570] ;  /* 0x0005700001147983 */ /* 0x000f280000300800 */
[----:B------:R-:W3:Y:S04]  /*27d40*/  LDL.LU R19, [R1+0xe08] ;  /* 0x000e080001137983 */ /* 0x000ee80000300800 */
[----:B------:R-:W3:Y:S01]  /*27d50*/  LDL.LU R18, [R1+0x578] ;  /* 0x0005780001127983 */ /* 0x000ee20000300800 */
[----:B------:R-:W-:Y:S01]  /*27d60*/  IMAD.MOV.U32 R11, RZ, RZ, R10 ;  /* 0x000000ffff0b7224 */ /* 0x000fe200078e000a */
[----:B------:R-:W-:-:S02]  /*27d70*/  MOV R10, R5 ;  /* 0x00000005000a7202 */ /* 0x000fc40000000f00 */
[----:B------:R-:W3:Y:S01]  /*27d80*/  LDL.LU R5, [R1+0xe0c] ;  /* 0x000e0c0001057983 */ /* 0x000ee20000300800 */
[----:B------:R-:W-:-:S03]  /*27d90*/  IMAD.MOV.U32 R17, RZ, RZ, R4 ;  /* 0x000000ffff117224 */ /* 0x000fc600078e0004 */
[----:B------:R-:W3:Y:S01]  /*27da0*/  LDL.LU R4, [R1+0x580] ;  /* 0x0005800001047983 */ /* 0x000ee20000300800 */
[----:B------:R-:W-:Y:S02]  /*27db0*/  IMAD.MOV.U32 R16, RZ, RZ, R3 ;  /* 0x000000ffff107224 */ /* 0x000fe400078e0003 */
[----:B------:R-:W-:Y:S02]  /*27dc0*/  IMAD.MOV.U32 R3, RZ, RZ, R2 ;  /* 0x000000ffff037224 */ /* 0x000fe400078e0002 */
        /* <DEDUP_REMOVED lines=10> */
[----:B------:R-:W-:-:S02]  /*27e70*/  IMAD.MOV.U32 R75, RZ, RZ, R15 ;  /* 0x000000ffff4b7224 */ /* 0x000fc400078e000f */
[----:B------:R-:W-:Y:S02]  /*27e80*/  IMAD.MOV.U32 R74, RZ, RZ, R14 ;  /* 0x000000ffff4a7224 */ /* 0x000fe400078e000e */
[----:B------:R-:W-:Y:S02]  /*27e90*/  IMAD.MOV.U32 R15, RZ, RZ, R13 ;  /* 0x000000ffff0f7224 */ /* 0x000fe400078e000d */
[----:B------:R-:W2:Y:S01]  /*27ea0*/  LDL.LU R13, [R1+0x588] ;  /* 0x00058800010d7983 */ /* 0x000ea20000300800 */
[----:B------:R-:W-:-:S03]  /*27eb0*/  IMAD.MOV.U32 R14, RZ, RZ, R12 ;  /* 0x000000ffff0e7224 */ /* 0x000fc600078e000c */
[----:B------:R-:W2:Y:S01]  /*27ec0*/  LDL.LU R12, [R1+0xe14] ;  /* 0x000e1400010c7983 */ /* 0x000ea20000300800 */
[----:B------:R-:W-:-:S03]  /*27ed0*/  IMAD.MOV.U32 R69, RZ, RZ, R9 ;  /* 0x000000ffff457224 */ /* 0x000fc600078e0009 */
[----:B------:R-:W2:Y:S01]  /*27ee0*/  LDL.LU R9, [R1+0x590] ;  /* 0x0005900001097983 */ /* 0x000ea20000300800 */
[----:B------:R-:W-:-:S03]  /*27ef0*/  IMAD.MOV.U32 R68, RZ, RZ, R8 ;  /* 0x000000ffff447224 */ /* 0x000fc600078e0008 */
[----:B------:R-:W2:Y:S01]  /*27f00*/  LDL.LU R8, [R1+0xe18] ;  /* 0x000e180001087983 */ /* 0x000ea20000300800 */
[----:B------:R-:W-:-:S03]  /*27f10*/  MOV R91, R7 ;  /* 0x00000007005b7202 */ /* 0x000fc60000000f00 */
[----:B------:R-:W2:Y:S01]  /*27f20*/  LDL.LU R7, [R1+0x598] ;  /* 0x0005980001077983 */ /* 0x000ea20000300800 */
[----:B------:R-:W-:-:S03]  /*27f30*/  IMAD.MOV.U32 R90, RZ, RZ, R6 ;  /* 0x000000ffff5a7224 */ /* 0x000fc600078e0006 */
[----:B------:R-:W2:Y:S04]  /*27f40*/  LDL.LU R6, [R1+0xe1c] ;  /* 0x000e1c0001067983 */ /* 0x000ea80000300800 */
[----:B0-----:R-:W2:Y:S04]  /*27f50*/  LDL.LU R3, [R1+0x5a0] ;  /* 0x0005a00001037983 */ /* 0x001ea80000300800 */
[----:B------:R-:W2:Y:S04]  /*27f60*/  LDL.LU R2, [R1+0xe20] ;  /* 0x000e200001027983 */ /* 0x000ea80000300800 */
[----:B------:R-:W-:Y:S04]  /*27f70*/  STL.64 [R1+0x548], R74 ;  /* 0x0005484a01007387 */ /* 0x000fe80000100a00 */
[----:B------:R-:W-:Y:S04]  /*27f80*/  STL.64 [R1+0x1ba0], R74 ;  /* 0x001ba04a01007387 */ /* 0x000fe80000100a00 */
[----:B------:R-:W-:Y:S04]  /*27f90*/  STL.64 [R1+0x550], R14 ;  /* 0x0005500e01007387 */ /* 0x000fe80000100a00 */
[----:B------:R0:W-:Y:S04]  /*27fa0*/  STL.64 [R1+0x1ba8], R14 ;  /* 0x001ba80e01007387 */ /* 0x0001e80000100a00 */
[----:B------:R-:W-:Y:S04]  /*27fb0*/  STL.64 [R1+0x558], R68 ;  /* 0x0005584401007387 */ /* 0x000fe80000100a00 */
[----:B------:R1:W-:Y:S04]  /*27fc0*/  STL.64 [R1+0x1bb0], R68 ;  /* 0x001bb04401007387 */ /* 0x0003e80000100a00 */
[----:B------:R-:W-:Y:S04]  /*27fd0*/  STL.64 [R1+0x560], R90 ;  /* 0x0005605a01007387 */ /* 0x000fe80000100a00 */
[----:B------:R0:W-:Y:S01]  /*27fe0*/  STL.64 [R1+0x1bb8], R90 ;  /* 0x001bb85a01007387 */ /* 0x0001e20000100a00 */
[----:B------:R-:W-:-:S02]  /*27ff0*/  IMAD.MOV.U32 R93, RZ, RZ, R22 ;  /* 0x000000ffff5d7224 */ /* 0x000fc400078e0016 */
[----:B----4-:R-:W-:Y:S02]  /*28000*/  IMAD.MOV.U32 R77, RZ, RZ, R20 ;  /* 0x000000ffff4d7224 */ /* 0x010fe400078e0014 */
[----:B------:R-:W4:Y:S01]  /*28010*/  LDL.LU R20, [R1+0x5a8] ;  /* 0x0005a80001147983 */ /* 0x000f220000300800 */
[----:B---3--:R-:W-:-:S03]  /*28020*/  IMAD.MOV.U32 R76, RZ, RZ, R19 ;  /* 0x000000ffff4c7224 */ /* 0x008fc600078e0013 */
[----:B------:R-:W3:Y:S01]  /*28030*/  LDL.LU R19, [R1+0xe24] ;  /* 0x000e240001137983 */ /* 0x000ee20000300800 */
[----:B------:R-:W-:-:S03]  /*28040*/  IMAD.MOV.U32 R71, RZ, RZ, R18 ;  /* 0x000000ffff477224 */ /* 0x000fc600078e0012 */
[----:B------:R-:W3:Y:S01]  /*28050*/  LDL.LU R18, [R1+0x5b0] ;  /* 0x0005b00001127983 */ /* 0x000ee20000300800 */
[----:B------:R-:W-:-:S03]  /*28060*/  IMAD.MOV.U32 R92, RZ, RZ, R21 ;  /* 0x000000ffff5c7224 */ /* 0x000fc600078e0015 */
[----:B------:R-:W3:Y:S04]  /*28070*/  LDL.LU R17, [R1+0xe28] ;  /* 0x000e280001117983 */ /* 0x000ee80000300800 */
[----:B------:R-:W3:Y:S04]  /*28080*/  LDL.LU R11, [R1+0x5b8] ;  /* 0x0005b800010b7983 */ /* 0x000ee80000300800 */
[----:B------:R-:W3:Y:S04]  /*28090*/  LDL.LU R10, [R1+0xe2c] ;  /* 0x000e2c00010a7983 */ /* 0x000ee80000300800 */
[----:B------:R-:W3:Y:S01]  /*280a0*/  LDL.LU R16, [R1+0x5c0] ;  /* 0x0005c00001107983 */ /* 0x000ee20000300800 */
[----:B------:R-:W-:-:S02]  /*280b0*/  IMAD.MOV.U32 R70, RZ, RZ, R5 ;  /* 0x000000ffff467224 */ /* 0x000fc400078e0005 */
[----:B------:R-:W-:Y:S02]  /*280c0*/  IMAD.MOV.U32 R5, RZ, RZ, R4 ;  /* 0x000000ffff057224 */ /* 0x000fe400078e0004 */
[----:B--2---:R-:W-:Y:S02]  /*280d0*/  IMAD.MOV.U32 R4, RZ, RZ, R0 ;  /* 0x000000ffff047224 */ /* 0x004fe400078e0000 */
[----:B------:R-:W2:Y:S04]  /*280e0*/  LDL.LU R0, [R1+0xe30] ;  /* 0x000e300001007983 */ /* 0x000ea80000300800 */
[----:B------:R-:W-:Y:S04]  /*280f0*/  STL.64 [R1+0x568], R92 ;  /* 0x0005685c01007387 */ /* 0x000fe80000100a00 */
[----:B------:R0:W-:Y:S04]  /*28100*/  STL.64 [R1+0x1bc0], R92 ;  /* 0x001bc05c01007387 */ /* 0x0001e80000100a00 */
[----:B------:R-:W-:Y:S04]  /*28110*/  STL.64 [R1+0x570], R76 ;  /* 0x0005704c01007387 */ /* 0x000fe80000100a00 */
[----:B------:R0:W-:Y:S04]  /*28120*/  STL.64 [R1+0x1bc8], R76 ;  /* 0x001bc84c01007387 */ /* 0x0001e80000100a00 */
[----:B------:R-:W-:Y:S04]  /*28130*/  STL.64 [R1+0x578], R70 ;  /* 0x0005784601007387 */ /* 0x000fe80000100a00 */
[----:B------:R-:W-:Y:S04]  /*28140*/  STL.64 [R1+0x580], R4 ;  /* 0x0005800401007387 */ /* 0x000fe80000100a00 */
[----:B0-----:R-:W2:Y:S04]  /*28150*/  LDL.LU R15, [R1+0x5c8] ;  /* 0x0005c800010f7983 */ /* 0x001ea80000300800 */
[----:B------:R-:W2:Y:S01]  /*28160*/  LDL.LU R14, [R1+0xe34] ;  /* 0x000e3400010e7983 */ /* 0x000ea20000300800 */
[----:B------:R-:W-:-:S03]  /*28170*/  MOV R35, R9 ;  /* 0x0000000900237202 */ /* 0x000fc60000000f00 */
[----:B------:R-:W2:Y:S01]  /*28180*/  LDL.LU R9, [R1+0x5d0] ;  /* 0x0005d00001097983 */ /* 0x000ea20000300800 */
[----:B------:R-:W-:-:S03]  /*28190*/  IMAD.MOV.U32 R34, RZ, RZ, R8 ;  /* 0x000000ffff227224 */ /* 0x000fc600078e0008 */
[----:B------:R-:W2:Y:S01]  /*281a0*/  LDL.LU R8, [R1+0xe38] ;  /* 0x000e380001087983 */ /* 0x000ea20000300800 */
[----:B------:R-:W-:Y:S02]  /*281b0*/  IMAD.MOV.U32 R23, RZ, RZ, R7 ;  /* 0x000000ffff177224 */ /* 0x000fe400078e0007 */
[----:B------:R-:W-:Y:S02]  /*281c0*/  IMAD.MOV.U32 R39, RZ, RZ, R3 ;  /* 0x000000ffff277224 */ /* 0x000fe400078e0003 */
[----:B------:R-:W2:Y:S01]  /*281d0*/  LDL.LU R3, [R1+0x5d8] ;  /* 0x0005d80001037983 */ /* 0x000ea20000300800 */
[----:B------:R-:W-:-:S03]  /*281e0*/  IMAD.MOV.U32 R38, RZ, RZ, R2 ;  /* 0x000000ffff267224 */ /* 0x000fc600078e0002 */
[----:B------:R-:W2:Y:S01]  /*281f0*/  LDL.LU R2, [R1+0xe3c] ;  /* 0x000e3c0001027983 */ /* 0x000ea20000300800 */
[----:B------:R-:W-:-:S03]  /*28200*/  IMAD.MOV.U32 R22, RZ, RZ, R6 ;  /* 0x000000ffff167224 */ /* 0x000fc600078e0006 */
[----:B------:R-:W2:Y:S04]  /*28210*/  LDL.LU R7, [R1+0x5e0] ;  /* 0x0005e00001077983 */ /* 0x000ea80000300800 */
[----:B------:R-:W2:Y:S01]  /*28220*/  LDL.LU R6, [R1+0xe40] ;  /* 0x000e400001067983 */ /* 0x000ea20000300800 */
[----:B------:R-:W-:Y:S02]  /*28230*/  IMAD.MOV.U32 R72, RZ, RZ, R12 ;  /* 0x000000ffff487224 */ /* 0x000fe400078e000c */
[----:B------:R-:W-:Y:S02]  /*28240*/  IMAD.MOV.U32 R73, RZ, RZ, R13 ;  /* 0x000000ffff497224 */ /* 0x000fe400078e000d */
[----:B------:R-:W2:Y:S04]  /*28250*/  LDL.LU R13, [R1+0x5e8] ;  /* 0x0005e800010d7983 */ /* 0x000ea80000300800 */
[----:B------:R-:W2:Y:S04]  /*28260*/  LDL.LU R12, [R1+0xe44] ;  /* 0x000e4400010c7983 */ /* 0x000ea80000300800 */
[----:B------:R-:W-:Y:S04]  /*28270*/  STL.64 [R1+0x588], R72 ;  /* 0x0005884801007387 */ /* 0x000fe80000100a00 */
[----:B------:R-:W-:Y:S04]  /*28280*/  STL.64 [R1+0x590], R34 ;  /* 0x0005902201007387 */ /* 0x000fe80000100a00 */
[----:B------:R-:W-:Y:S04]  /*28290*/  STL.64 [R1+0x598], R22 ;  /* 0x0005981601007387 */ /* 0x000fe80000100a00 */
[----:B------:R-:W-:Y:S04]  /*282a0*/  STL.64 [R1+0x5a0], R38 ;  /* 0x0005a02601007387 */ /* 0x000fe80000100a00 */
[----:B------:R-:W2:Y:S01]  /*282b0*/  LDL.LU R21, [R1+0x5f0] ;  /* 0x0005f00001157983 */ /* 0x000ea20000300800 */
[----:B----4-:R-:W-:-:S03]  /*282c0*/  IMAD.MOV.U32 R79, RZ, RZ, R20 ;  /* 0x000000ffff4f7224 */ /* 0x010fc600078e0014 */
[----:B------:R-:W4:Y:S01]  /*282d0*/  LDL.LU R20, [R1+0xe48] ;  /* 0x000e480001147983 */ /* 0x000f220000300800 */
[----:B---3--:R-:W-:-:S03]  /*282e0*/  IMAD.MOV.U32 R78, RZ, RZ, R19 ;  /* 0x000000ffff4e7224 */ /* 0x008fc600078e0013 */
[----:B------:R-:W3:Y:S01]  /*282f0*/  LDL.LU R27, [R1+0x5f8] ;  /* 0x0005f800011b7983 */ /* 0x000ee20000300800 */
[----:B------:R-:W-:-:S03]  /*28300*/  IMAD.MOV.U32 R19, RZ, RZ, R18 ;  /* 0x000000ffff137224 */ /* 0x000fc600078e0012 */
[----:B------:R-:W3:Y:S01]  /*28310*/  LDL.LU R26, [R1+0xe4c] ;  /* 0x000e4c00011a7983 */ /* 0x000ee20000300800 */
[----:B------:R-:W-:Y:S02]  /*28320*/  IMAD.MOV.U32 R18, RZ, RZ, R17 ;  /* 0x000000ffff127224 */ /* 0x000fe400078e0011 */
[----:B------:R-:W-:Y:S02]  /*28330*/  IMAD.MOV.U32 R41, RZ, RZ, R11 ;  /* 0x000000ffff297224 */ /* 0x000fe400078e000b */
[----:B------:R-:W3:Y:S01]  /*28340*/  LDL.LU R11, [R1+0x600] ;  /* 0x00060000010b7983 */ /* 0x000ee20000300800 */
[----:B------:R-:W-:-:S03]  /*28350*/  IMAD.MOV.U32 R40, RZ, RZ, R10 ;  /* 0x000000ffff287224 */ /* 0x000fc600078e000a */
[----:B------:R-:W3:Y:S01]  /*28360*/  LDL.LU R10, [R1+0xe50] ;  /* 0x000e5000010a7983 */ /* 0x000ee20000300800 */
[----:B------:R-:W-:-:S03]  /*28370*/  MOV R51, R16 ;  /* 0x0000001000337202 */ /* 0x000fc60000000f00 */
[----:B------:R-:W3:Y:S04]  /*28380*/  LDL.LU R28, [R1+0x608] ;  /* 0x00060800011c7983 */ /* 0x000ee80000300800 */
[----:B------:R-:W3:Y:S04]  /*28390*/  LDL.LU R17, [R1+0xe54] ;  /* 0x000e540001117983 */ /* 0x000ee80000300800 */
[----:B------:R-:W3:Y:S01]  /*283a0*/  LDL.LU R16, [R1+0x610] ;  /* 0x0006100001107983 */ /* 0x000ee20000300800 */
[----:B--2---:R-:W-:-:S03]  /*283b0*/  IMAD.MOV.U32 R50, RZ, RZ, R0 ;  /* 0x000000ffff327224 */ /* 0x004fc600078e0000 */
[----:B------:R-:W2:Y:S04]  /*283c0*/  LDL.LU R0, [R1+0xeb0] ;  /* 0x000eb00001007983 */ /* 0x000ea80000300800 */
[----:B------:R-:W-:Y:S04]  /*283d0*/  STL.64 [R1+0x5a8], R78 ;  /* 0x0005a84e01007387 */ /* 0x000fe80000100a00 */
[----:B------:R-:W-:Y:S04]  /*283e0*/  STL.64 [R1+0x5b0], R18 ;  /* 0x0005b01201007387 */ /* 0x000fe80000100a00 */
[----:B------:R-:W-:Y:S04]  /*283f0*/  STL.64 [R1+0x5b8], R40 ;  /* 0x0005b82801007387 */ /* 0x000fe80000100a00 */
[----:B------:R-:W-:Y:S01]  /*28400*/  STL.64 [R1+0x5c0], R50 ;  /* 0x0005c03201007387 */ /* 0x000fe20000100a00 */
        /* <DEDUP_REMOVED lines=11> */
[----:B------:R-:W-:Y:S04]  /*284c0*/  STL.64 [R1+0x5d0], R32 ;  /* 0x0005d02001007387 */ /* 0x000fe80000100a00 */
[----:B------:R-:W-:Y:S04]  /*284d0*/  STL.64 [R1+0x5d8], R60 ;  /* 0x0005d83c01007387 */ /* 0x000fe80000100a00 */
[----:B------:R-:W-:Y:S04]  /*284e0*/  STL.64 [R1+0x5e0], R6 ;  /* 0x0005e00601007387 */ /* 0x000fe80000100a00 */
[----:B------:R-:W2:Y:S04]  /*284f0*/  LDL.LU R15, [R1+0x628] ;  /* 0x00062800010f7983 */ /* 0x000ea80000300800 */
[----:B------:R-:W2:Y:S01]  /*28500*/  LDL.LU R14, [R1+0xebc] ;  /* 0x000ebc00010e7983 */ /* 0x000ea20000300800 */
[----:B------:R-:W-:-:S03]  /*28510*/  IMAD.MOV.U32 R25, RZ, RZ, R21 ;  /* 0x000000ffff197224 */ /* 0x000fc600078e0015 */
[----:B------:R-:W2:Y:S01]  /*28520*/  LDL.LU R21, [R1+0x630] ;  /* 0x0006300001157983 */ /* 0x000ea20000300800 */
[----:B----4-:R-:W-:-:S03]  /*28530*/  IMAD.MOV.U32 R24, RZ, RZ, R20 ;  /* 0x000000ffff187224 */ /* 0x010fc600078e0014 */
[----:B------:R-:W4:Y:S01]  /*28540*/  LDL.LU R20, [R1+0xec0] ;  /* 0x000ec00001147983 */ /* 0x000f220000300800 */
[----:B---3--:R-:W-:-:S03]  /*28550*/  IMAD.MOV.U32 R83, RZ, RZ, R27 ;  /* 0x000000ffff537224 */ /* 0x008fc600078e001b */
[----:B------:R-:W3:Y:S01]  /*28560*/  LDL.LU R30, [R1+0x638] ;  /* 0x00063800011e7983 */ /* 0x000ee20000300800 */
[----:B------:R-:W-:-:S03]  /*28570*/  IMAD.MOV.U32 R82, RZ, RZ, R26 ;  /* 0x000000ffff527224 */ /* 0x000fc600078e001a */
[----:B------:R-:W4:Y:S01]  /*28580*/  LDL.LU R29, [R1+0xec4] ;  /* 0x000ec400011d7983 */ /* 0x000f220000300800 */
[----:B------:R-:W-:-:S03]  /*28590*/  MOV R27, R11 ;  /* 0x0000000b001b7202 */ /* 0x000fc60000000f00 */
[----:B------:R-:W4:Y:S01]  /*285a0*/  LDL.LU R11, [R1+0x640] ;  /* 0x00064000010b7983 */ /* 0x000f220000300800 */
[----:B------:R-:W-:-:S03]  /*285b0*/  IMAD.MOV.U32 R26, RZ, RZ, R10 ;  /* 0x000000ffff1a7224 */ /* 0x000fc600078e000a */
[----:B------:R-:W4:Y:S04]  /*285c0*/  LDL.LU R10, [R1+0xec8] ;  /* 0x000ec800010a7983 */ /* 0x000f280000300800 */
[----:B------:R-:W-:Y:S04]  /*285d0*/  STL.64 [R1+0x5e8], R12 ;  /* 0x0005e80c01007387 */ /* 0x000fe80000100a00 */
[----:B------:R-:W-:Y:S01]  /*285e0*/  STL.64 [R1+0x5f0], R24 ;  /* 0x0005f01801007387 */ /* 0x000fe20000100a00 */
[----:B------:R-:W-:-:S03]  /*285f0*/  IMAD.MOV.U32 R89, RZ, RZ, R16 ;  /* 0x000000ffff597224 */ /* 0x000fc600078e0010 */
[----:B------:R-:W-:Y:S01]  /*28600*/  STL.64 [R1+0x5f8], R82 ;  /* 0x0005f85201007387 */ /* 0x000fe20000100a00 */
[----:B------:R-:W-:-:S03]  /*28610*/  IMAD.MOV.U32 R84, RZ, RZ, R17 ;  /* 0x000000ffff547224 */ /* 0x000fc600078e0011 */
[----:B------:R-:W-:Y:S01]  /*28620*/  STL.64 [R1+0x600], R26 ;  /* 0x0006001a01007387 */ /* 0x000fe20000100a00 */
[----:B------:R-:W-:-:S03]  /*28630*/  IMAD.MOV.U32 R85, RZ, RZ, R28 ;  /* 0x000000ffff557224 */ /* 0x000fc600078e001c */
[----:B------:R-:W4:Y:S01]  /*28640*/  LDL.LU R16, [R1+0x648] ;  /* 0x0006480001107983 */ /* 0x000f220000300800 */
[----:B--2---:R-:W-:-:S03]  /*28650*/  IMAD.MOV.U32 R88, RZ, RZ, R0 ;  /* 0x000000ffff587224 */ /* 0x004fc600078e0000 */
[----:B------:R-:W2:Y:S04]  /*28660*/  LDL.LU R0, [R1+0xecc] ;  /* 0x000ecc0001007983 */ /* 0x000ea80000300800 */
[----:B------:R-:W2:Y:S04]  /*28670*/  LDL.LU R28, [R1+0x650] ;  /* 0x00065000011c7983 */ /* 0x000ea80000300800 */
        /* <DEDUP_REMOVED lines=8> */
[----:B------:R-:W-:Y:S01]  /*28700*/  STL.64 [R1+0x620], R36 ;  /* 0x0006202401007387 */ /* 0x000fe20000100a00 */
[----:B------:R-:W-:-:S03]  /*28710*/  IMAD.MOV.U32 R43, RZ, RZ, R15 ;  /* 0x000000ffff2b7224 */ /* 0x000fc600078e000f */
[----:B------:R-:W2:Y:S01]  /*28720*/  LDL.LU R15, [R1+0x660] ;  /* 0x00066000010f7983 */ /* 0x000ea20000300800 */
[----:B------:R-:W-:-:S03]  /*28730*/  IMAD.MOV.U32 R42, RZ, RZ, R14 ;  /* 0x000000ffff2a7224 */ /* 0x000fc600078e000e */
[----:B------:R-:W2:Y:S01]  /*28740*/  LDL.LU R14, [R1+0xed8] ;  /* 0x000ed800010e7983 */ /* 0x000ea20000300800 */
[----:B---3--:R-:W-:Y:S02]  /*28750*/  IMAD.MOV.U32 R45, RZ, RZ, R30 ;  /* 0x000000ffff2d7224 */ /* 0x008fe400078e001e */
[----:B----4-:R-:W-:Y:S01]  /*28760*/  IMAD.MOV.U32 R44, RZ, RZ, R29 ;  /* 0x000000ffff2c7224 */ /* 0x010fe200078e001d */
[----:B------:R-:W-:Y:S02]  /*28770*/  MOV R49, R11 ;  /* 0x0000000b00317202 */ /* 0x000fe40000000f00 */
[----:B------:R-:W3:Y:S01]  /*28780*/  LDL.LU R11, [R1+0x668] ;  /* 0x00066800010b7983 */ /* 0x000ee20000300800 */
[----:B------:R-:W-:-:S03]  /*28790*/  IMAD.MOV.U32 R48, RZ, RZ, R10 ;  /* 0x000000ffff307224 */ /* 0x000fc600078e000a */
[----:B------:R-:W3:Y:S04]  /*287a0*/  LDL.LU R10, [R1+0xedc] ;  /* 0x000edc00010a7983 */ /* 0x000ee80000300800 */
[----:B------:R-:W-:Y:S04]  /*287b0*/  STL.64 [R1+0x628], R42 ;  /* 0x0006282a01007387 */ /* 0x000fe80000100a00 */
[----:B------:R-:W-:Y:S04]  /*287c0*/  STL.64 [R1+0x630], R20 ;  /* 0x0006301401007387 */ /* 0x000fe80000100a00 */
[----:B------:R-:W-:Y:S04]  /*287d0*/  STL.64 [R1+0x638], R44 ;  /* 0x0006382c01007387 */ /* 0x000fe80000100a00 */
[----:B------:R-:W-:Y:S01]  /*287e0*/  STL.64 [R1+0x640], R48 ;  /* 0x0006403001007387 */ /* 0x000fe20000100a00 */
[----:B------:R-:W-:-:S03]  /*287f0*/  IMAD.MOV.U32 R55, RZ, RZ, R16 ;  /* 0x000000ffff377224 */ /* 0x000fc600078e0010 */
[----:B------:R-:W4:Y:S01]  /*28800*/  LDL.LU R16, [R1+0x670] ;  /* 0x0006700001107983 */ /* 0x000f220000300800 */
[----:B--2---:R-:W-:-:S03]  /*28810*/  IMAD.MOV.U32 R54, RZ, RZ, R0 ;  /* 0x000000ffff367224 */ /* 0x004fc600078e0000 */
[----:B------:R-:W2:Y:S01]  /*28820*/  LDL.LU R0, [R1+0xee0] ;  /* 0x000ee00001007983 */ /* 0x000ea20000300800 */
[----:B------:R-:W-:Y:S02]  /*28830*/  IMAD.MOV.U32 R31, RZ, RZ, R28 ;  /* 0x000000ffff1f7224 */ /* 0x000fe400078e001c */
[----:B------:R-:W-:Y:S02]  /*28840*/  IMAD.MOV.U32 R30, RZ, RZ, R17 ;  /* 0x000000ffff1e7224 */ /* 0x000fe400078e0011 */
[----:B------:R-:W-:Y:S02]  /*28850*/  IMAD.MOV.U32 R57, RZ, RZ, R3 ;  /* 0x000000ffff397224 */ /* 0x000fe400078e0003 */
[----:B------:R-:W3:Y:S01]  /*28860*/  LDL.LU R3, [R1+0x678] ;  /* 0x0006780001037983 */ /* 0x000ee20000300800 */
[----:B------:R-:W-:-:S03]  /*28870*/  IMAD.MOV.U32 R56, RZ, RZ, R2 ;  /* 0x000000ffff387224 */ /* 0x000fc600078e0002 */
[----:B------:R-:W3:Y:S04]  /*28880*/  LDL.LU R2, [R1+0xee4] ;  /* 0x000ee40001027983 */ /* 0x000ee80000300800 */
[----:B------:R-:W3:Y:S04]  /*28890*/  LDL.LU R52, [R1+0x680] ;  /* 0x0006800001347983 */ /* 0x000ee80000300800 */
        /* <DEDUP_REMOVED lines=8> */
[----:B------:R-:W-:Y:S04]  /*28920*/  STL.64 [R1+0x660], R86 ;  /* 0x0006605601007387 */ /* 0x000fe80000100a00 */
[----:B------:R-:W3:Y:S04]  /*28930*/  LDL.LU R53, [R1+0x690] ;  /* 0x0006900001357983 */ /* 0x000ee80000300800 */
[----:B------:R-:W1:Y:S04]  /*28940*/  LDL.LU R29, [R1+0xef0] ;  /* 0x000ef000011d7983 */ /* 0x000e680000300800 */
[----:B------:R-:W3:Y:S01]  /*28950*/  LDL.LU R47, [R1+0x698] ;  /* 0x00069800012f7983 */ /* 0x000ee20000300800 */
[----:B----4-:R-:W-:-:S02]  /*28960*/  IMAD.MOV.U32 R17, RZ, RZ, R16 ;  /* 0x000000ffff117224 */ /* 0x010fc400078e0010 */
[----:B--2---:R-:W-:Y:S02]  /*28970*/  IMAD.MOV.U32 R16, RZ, RZ, R0 ;  /* 0x000000ffff107224 */ /* 0x004fe400078e0000 */
[----:B------:R-:W2:Y:S04]  /*28980*/  LDL.LU R0, [R1+0xef4] ;  /* 0x000ef40001007983 */ /* 0x000ea80000300800 */
[----:B------:R-:W4:Y:S04]  /*28990*/  LDL R28, [R1+0x9c8] ;  /* 0x0009c800011c7983 */ /* 0x000f280000100800 */
[----:B---3--:R-:W-:Y:S04]  /*289a0*/  STL.64 [R1+0x668], R10 ;  /* 0x0006680a01007387 */ /* 0x008fe80000100a00 */
[----:B------:R-:W-:Y:S04]  /*289b0*/  STL.64 [R1+0x670], R16 ;  /* 0x0006701001007387 */ /* 0x000fe80000100a00 */
[----:B------:R-:W-:Y:S01]  /*289c0*/  STL.64 [R1+0x678], R2 ;  /* 0x0006780201007387 */ /* 0x000fe20000100a00 */
[----:B------:R-:W-:-:S03]  /*289d0*/  MOV R75, R52 ;  /* 0x00000034004b7202 */ /* 0x000fc60000000f00 */
[----:B------:R-:W3:Y:S01]  /*289e0*/  LDL.LU R52, [R1+0x6a0] ;  /* 0x0006a00001347983 */ /* 0x000ee20000300800 */
[----:B------:R-:W-:-:S03]  /*289f0*/  IMAD.MOV.U32 R74, RZ, RZ, R46 ;  /* 0x000000ffff4a7224 */ /* 0x000fc600078e002e */
[----:B------:R-:W3:Y:S04]  /*28a00*/  LDL.LU R67, [R1+0x6a8] ;  /* 0x0006a80001437983 */ /* 0x000ee80000300800 */
[----:B------:R-:W3:Y:S04]  /*28a10*/  LDL R66, [R1+0x9c4] ;  /* 0x0009c40001427983 */ /* 0x000ee80000100800 */
[----:B------:R-:W3:Y:S01]  /*28a20*/  LDL.LU R46, [R1+0xef8] ;  /* 0x000ef800012e7983 */ /* 0x000ee20000300800 */
[----:B-1----:R-:W-:-:S03]  /*28a30*/  IMAD.MOV.U32 R68, RZ, RZ, R29 ;  /* 0x000000ffff447224 */ /* 0x002fc600078e001d */
[----:B------:R-:W4:Y:S01]  /*28a40*/  LDL.LU R29, [R1+0xefc] ;  /* 0x000efc00011d7983 */ /* 0x000f220000300800 */
[----:B------:R-:W-:-:S03]  /*28a50*/  ISETP.GT.AND P0, PT, R80, RZ, PT ;  /* 0x000000ff5000720c */ /* 0x000fc60003f04270 */
[----:B------:R-:W-:Y:S01]  /*28a60*/  STL.64 [R1+0x680], R74 ;  /* 0x0006804a01007387 */ /* 0x000fe20000100a00 */
[----:B------:R-:W-:-:S03]  /*28a70*/  IMAD.MOV.U32 R91, RZ, RZ, R47 ;  /* 0x000000ffff5b7224 */ /* 0x000fc600078e002f */
[----:B------:R-:W-:Y:S01]  /*28a80*/  STL.64 [R1+0x688], R14 ;  /* 0x0006880e01007387 */ /* 0x000fe20000100a00 */
[----:B------:R-:W-:-:S03]  /*28a90*/  IMAD.MOV.U32 R93, RZ, RZ, R62 ;  /* 0x000000ffff5d7224 */ /* 0x000fc600078e003e */
[----:B------:R-:W4:Y:S01]  /*28aa0*/  LDL R47, [R1+0x9c0] ;  /* 0x0009c000012f7983 */ /* 0x000f220000100800 */
[----:B------:R-:W-:Y:S02]  /*28ab0*/  IMAD.MOV.U32 R77, RZ, RZ, R64 ;  /* 0x000000ffff4d7224 */ /* 0x000fe400078e0040 */
[----:B--2---:R-:W-:Y:S02]  /*28ac0*/  IMAD.MOV.U32 R90, RZ, RZ, R0 ;  /* 0x000000ffff5a7224 */ /* 0x004fe400078e0000 */
[----:B------:R-:W2:Y:S01]  /*28ad0*/  LDL R0, [R1+0x9bc] ;  /* 0x0009bc0001007983 */ /* 0x000ea20000100800 */
[----:B---3--:R-:W-:-:S05]  /*28ae0*/  IMAD.MOV.U32 R62, RZ, RZ, R46 ;  /* 0x000000ffff3e7224 */ /* 0x008fca00078e002e */
[----:B------:R-:W3:Y:S01]  /*28af0*/  @P0 LDG.E.U16 R66, desc[UR20][R62.64] ;  /* 0x000000143e420981 */ /* 0x000ee2000c1e1500 */
[----:B----4-:R-:W-:-:S05]  /*28b00*/  IMAD.MOV.U32 R64, RZ, RZ, R29 ;  /* 0x000000ffff407224 */ /* 0x010fca00078e001d */
[----:B------:R-:W4:Y:S01]  /*28b10*/  @P0 LDG.E.U16 R28, desc[UR20][R64.64] ;  /* 0x00000014401c0981 */ /* 0x000f22000c1e1500 */
[----:B------:R-:W-:Y:S01]  /*28b20*/  IMAD.MOV.U32 R69, RZ, RZ, R53 ;  /* 0x000000ffff457224 */ /* 0x000fe200078e0035 */
[----:B------:R-:W-:Y:S01]  /*28b30*/  ISETP.GT.AND P3, PT, R80, 0x1, PT ;  /* 0x000000015000780c */ /* 0x000fe20003f64270 */
[----:B------:R-:W-:Y:S01]  /*28b40*/  IMAD.MOV.U32 R92, RZ, RZ, R52 ;  /* 0x000000ffff5c7224 */ /* 0x000fe200078e0034 */
[----:B------:R-:W4:Y:S01]  /*28b50*/  LDL R53, [R1+0x9b8] ;  /* 0x0009b80001357983 */ /* 0x000f220000100800 */
[----:B------:R-:W-:-:S03]  /*28b60*/  IMAD.MOV.U32 R76, RZ, RZ, R67 ;  /* 0x000000ffff4c7224 */ /* 0x000fc600078e0043 */
[----:B------:R-:W-:Y:S04]  /*28b70*/  STL.64 [R1+0x690], R68 ;  /* 0x0006904401007387 */ /* 0x000fe80000100a00 */
[----:B------:R-:W-:Y:S04]  /*28b80*/  STL.64 [R1+0x698], R90 ;  /* 0x0006985a01007387 */ /* 0x000fe80000100a00 */
[----:B------:R-:W4:Y:S04]  /*28b90*/  LDL R52, [R1+0x9b4] ;  /* 0x0009b40001347983 */ /* 0x000f280000100800 */
[----:B------:R-:W-:Y:S04]  /*28ba0*/  STL.64 [R1+0x6a0], R92 ;  /* 0x0006a05c01007387 */ /* 0x000fe80000100a00 */
[----:B------:R-:W-:Y:S04]  /*28bb0*/  STL.64 [R1+0x6a8], R76 ;  /* 0x0006a84c01007387 */ /* 0x000fe80000100a00 */
[----:B------:R-:W4:Y:S04]  /*28bc0*/  LDL R81, [R1+0x9b0] ;  /* 0x0009b00001517983 */ /* 0x000f280000100800 */
[----:B------:R-:W4:Y:S04]  /*28bd0*/  LDL R67, [R1+0x9ac] ;  /* 0x0009ac0001437983 */ /* 0x000f280000100800 */
[----:B------:R-:W4:Y:S04]  /*28be0*/  LDL R29, [R1+0x9a4] ;  /* 0x0009a400011d7983 */ /* 0x000f280000100800 */
[----:B------:R-:W-:Y:S04]  /*28bf0*/  STL [R1+0x1198], R64 ;  /* 0x0011984001007387 */ /* 0x000fe80000100800 */
[----:B------:R-:W4:Y:S04]  /*28c00*/  @P3 LDG.E.U16 R47, desc[UR20][R76.64] ;  /* 0x000000144c2f3981 */ /* 0x000f28000c1e1500 */
[----:B------:R-:W-:Y:S04]  /*28c10*/  STL [R1+0x141c], R64 ;  /* 0x00141c4001007387 */ /* 0x000fe80000100800 */
[----:B------:R-:W-:Y:S04]  /*28c20*/  STL [R1+0x1194], R65 ;  /* 0x0011944101007387 */ /* 0x000fe80000100800 */
[----:B------:R0:W-:Y:S04]  /*28c30*/  STL [R1+0x1420], R65 ;  /* 0x0014204101007387 */ /* 0x0001e80000100800 */
[----:B0-----:R-:W4:Y:S04]  /*28c40*/  LDL R65, [R1+0x9a8] ;  /* 0x0009a80001417983 */ /* 0x001f280000100800 */
[----:B--2---:R-:W2:Y:S04]  /*28c50*/  @P3 LDG.E.U16 R0, desc[UR20][R92.64] ;  /* 0x000000145c003981 */ /* 0x004ea8000c1e1500 */
[----:B---3--:R0:W-:Y:S04]  /*28c60*/  @P0 STL [R1+0x9c4], R66 ;  /* 0x0009c44201000387 */ /* 0x0081e80000100800 */
[----:B------:R-:W3:Y:S04]  /*28c70*/  LDL R46, [R1+0x99c] ;  /* 0x00099c00012e7983 */ /* 0x000ee80000100800 */
[----:B0-----:R-:W3:Y:S04]  /*28c80*/  LDL R66, [R1+0x9a0] ;  /* 0x0009a00001427983 */ /* 0x001ee80000100800 */
[----:B----4-:R0:W-:Y:S04]  /*28c90*/  @P0 STL [R1+0x9c8], R28 ;  /* 0x0009c81c01000387 */ /* 0x0101e80000100800 */
[----:B0-----:R-:W4:Y:S04]  /*28ca0*/  LDL R28, [R1+0x998] ;  /* 0x00099800011c7983 */ /* 0x001f280000100800 */
[----:B------:R-:W-:Y:S04]  /*28cb0*/  STL [R1+0x11a0], R62 ;  /* 0x0011a03e01007387 */ /* 0x000fe80000100800 */
[----:B------:R-:W-:Y:S04]  /*28cc0*/  STL [R1+0x1424], R62 ;  /* 0x0014243e01007387 */ /* 0x000fe80000100800 */
[----:B------:R-:W-:Y:S04]  /*28cd0*/  STL [R1+0x119c], R63 ;  /* 0x00119c3f01007387 */ /* 0x000fe80000100800 */
[----:B------:R0:W-:Y:S04]  /*28ce0*/  STL [R1+0x1428], R63 ;  /* 0x0014283f01007387 */ /* 0x0001e80000100800 */
[----:B0-----:R-:W4:Y:S01]  /*28cf0*/  LDL.LU R63, [R1+0x994] ;  /* 0x00099400013f7983 */ /* 0x001f220000300800 */
[----:B------:R-:W-:-:S02]  /*28d00*/  ISETP.GT.AND P4, PT, R80, 0x2, PT ;  /* 0x000000025000780c */ /* 0x000fc40003f84270 */
[C---:B------:R-:W-:Y:S01]  /*28d10*/  ISETP.GT.AND P5, PT, R80.reuse, 0x3, PT ;  /* 0x000000035000780c */ /* 0x040fe20003fa4270 */
[----:B------:R-:W4:Y:S01]  /*28d20*/  LDL.LU.64 R76, [R1+0x1bc8] ;  /* 0x001bc800014c7983 */ /* 0x000f220000300a00 */
[C---:B------:R-:W-:Y:S02]  /*28d30*/  ISETP.GT.AND P6, PT, R80.reuse, 0x4, PT ;  /* 0x000000045000780c */ /* 0x040fe40003fc4270 */
[C---:B------:R-:W-:Y:S01]  /*28d40*/  ISETP.GT.AND P0, PT, R80.reuse, 0x5, PT ;  /* 0x000000055000780c */ /* 0x040fe20003f04270 */
[----:B------:R-:W4:Y:S06]  /*28d50*/  LDL.LU.64 R92, [R1+0x1bc0] ;  /* 0x001bc000015c7983 */ /* 0x000f2c0000300a00 */
[----:B------:R-:W4:Y:S04]  /*28d60*/  @P4 LDG.E.U16 R52, desc[UR20][R68.64] ;  /* 0x0000001444344981 */ /* 0x000f28000c1e1500 */
[----:B------:R-:W4:Y:S04]  /*28d70*/  @P4 LDG.E.U16 R53, desc[UR20][R90.64] ;  /* 0x000000145a354981 */ /* 0x000f28000c1e1500 */
[----:B------:R-:W4:Y:S04]  /*28d80*/  @P5 LDG.E.U16 R81, desc[UR20][R14.64] ;  /* 0x000000140e515981 */ /* 0x000f28000c1e1500 */
[----:B------:R-:W4:Y:S04]  /*28d90*/  @P5 LDG.E.U16 R67, desc[UR20][R74.64] ;  /* 0x000000144a435981 */ /* 0x000f28000c1e1500 */
[----:B------:R-:W4:Y:S04]  /*28da0*/  @P6 LDG.E.U16 R29, desc[UR20][R16.64] ;  /* 0x00000014101d6981 */ /* 0x000f28000c1e1500 */
[----:B------:R-:W4:Y:S04]  /*28db0*/  @P6 LDG.E.U16 R65, desc[UR20][R2.64] ;  /* 0x0000001402416981 */ /* 0x000f28000c1e1500 */
[----:B--2---:R0:W-:Y:S04]  /*28dc0*/  @P3 STL [R1+0x9bc], R0 ;  /* 0x0009bc0001003387 */ /* 0x0041e80000100800 */
[----:B0-----:R-:W2:Y:S04]  /*28dd0*/  LDL R0, [R1+0xeac] ;  /* 0x000eac0001007983 */ /* 0x001ea80000100800 */
[----:B------:R0:W-:Y:S01]  /*28de0*/  @P3 STL [R1+0x9c0], R47 ;  /* 0x0009c02f01003387 */ /* 0x0001e20000100800 */
[----:B------:R-:W-:-:S03]  /*28df0*/  ISETP.GT.AND P3, PT, R80, 0x6, PT ;  /* 0x000000065000780c */ /* 0x000fc60003f64270 */
[----:B------:R-:W2:Y:S04]  /*28e00*/  LDL.LU.64 R90, [R1+0x1bb8] ;  /* 0x001bb800015a7983 */ /* 0x000ea80000300a00 */
[----:B0-----:R-:W2:Y:S04]  /*28e10*/  LDL R47, [R1+0xea8] ;  /* 0x000ea800012f7983 */ /* 0x001ea80000100800 */
[----:B------:R-:W2:Y:S04]  /*28e20*/  LDL.LU.64 R68, [R1+0x1bb0] ;  /* 0x001bb00001447983 */ /* 0x000ea80000300a00 */
[----:B---3--:R-:W3:Y:S04]  /*28e30*/  @P0 LDG.E.U16 R46, desc[UR20][R86.64] ;  /* 0x00000014562e0981 */ /* 0x008ee8000c1e1500 */
[----:B------:R-:W3:Y:S04]  /*28e40*/  @P0 LDG.E.U16 R66, desc[UR20][R10.64] ;  /* 0x000000140a420981 */ /* 0x000ee8000c1e1500 */
[----:B----4-:R-:W4:Y:S04]  /*28e50*/  @P3 LDG.E.U16 R28, desc[UR20][R56.64] ;  /* 0x00000014381c3981 */ /* 0x010f28000c1e1500 */
[----:B------:R-:W4:Y:S04]  /*28e60*/  @P3 LDG.E.U16 R63, desc[UR20][R30.64] ;  /* 0x000000141e3f3981 */ /* 0x000f28000c1e1500 */
[----:B------:R0:W-:Y:S04]  /*28e70*/  @P4 STL [R1+0x9b4], R52 ;  /* 0x0009b43401004387 */ /* 0x0001e80000100800 */
[----:B------:R-:W4:Y:S04]  /*28e80*/  LDL R64, [R1+0x988] ;  /* 0x0009880001407983 */ /* 0x000f280000100800 */
[----:B0-----:R-:W4:Y:S04]  /*28e90*/  LDL R52, [R1+0x990] ;  /* 0x0009900001347983 */ /* 0x001f280000100800 */
[----:B------:R0:W-:Y:S04]  /*28ea0*/  @P4 STL [R1+0x9b8], R53 ;  /* 0x0009b83501004387 */ /* 0x0001e80000100800 */
[----:B0-----:R-:W4:Y:S04]  /*28eb0*/  LDL R53, [R1+0x984] ;  /* 0x0009840001357983 */ /* 0x001f280000100800 */
[----:B------:R-:W4:Y:S04]  /*28ec0*/  LDL.LU.64 R14, [R1+0x1ba8] ;  /* 0x001ba800010e7983 */ /* 0x000f280000300a00 */
[----:B------:R0:W-:Y:S04]  /*28ed0*/  @P5 STL [R1+0x9b0], R81 ;  /* 0x0009b05101005387 */ /* 0x0001e80000100800 */
[----:B0-----:R-:W4:Y:S04]  /*28ee0*/  LDL R81, [R1+0x980] ;  /* 0x0009800001517983 */ /* 0x001f280000100800 */
[----:B------:R-:W4:Y:S04]  /*28ef0*/  LDL.LU.64 R74, [R1+0x1ba0] ;  /* 0x001ba000014a7983 */ /* 0x000f280000300a00 */
[----:B------:R0:W-:Y:S04]  /*28f00*/  @P5 STL [R1+0x9ac], R67 ;  /* 0x0009ac4301005387 */ /* 0x0001e80000100800 */
[----:B0-----:R-:W4:Y:S04]  /*28f10*/  LDL R67, [R1+0x97c] ;  /* 0x00097c0001437983 */ /* 0x001f280000100800 */
[----:B------:R-:W4:Y:S04]  /*28f20*/  LDL.LU.64 R2, [R1+0x1b98] ;  /* 0x001b980001027983 */ /* 0x000f280000300a00 */
[----:B------:R-:W4:Y:S04]  /*28f30*/  LDL.LU.64 R16, [R1+0x1b90] ;  /* 0x001b900001107983 */ /* 0x000f280000300a00 */
[----:B------:R0:W-:Y:S04]  /*28f40*/  @P6 STL [R1+0x9a4], R29 ;  /* 0x0009a41d01006387 */ /* 0x0001e80000100800 */
[----:B0-----:R-:W4:Y:S04]  /*28f50*/  LDL R29, [R1+0x978] ;  /* 0x00097800011d7983 */ /* 0x001f280000100800 */
[----:B------:R-:W4:Y:S04]  /*28f60*/  LDL.LU R62, [R1+0x960] ;  /* 0x00096000013e7983 */ /* 0x000f280000300800 */
[----:B------:R0:W-:Y:S04]  /*28f70*/  @P6 STL [R1+0x9a8], R65 ;  /* 0x0009a84101006387 */ /* 0x0001e80000100800 */
[----:B0-----:R-:W4:Y:S04]  /*28f80*/  LDL.LU R65, [R1+0x95c] ;  /* 0x00095c0001417983 */ /* 0x001f280000300800 */
[----:B------:R-:W4:Y:S01]  /*28f90*/  LDL.LU.64 R10, [R1+0x1b88] ;  /* 0x001b8800010a7983 */ /* 0x000f220000300a00 */
[----:B------:R-:W-:-:S13]  /*28fa0*/  ISETP.GT.AND P4, PT, R80, 0x7, PT ;  /* 0x000000075000780c */ /* 0x000fda0003f84270 */
[----:B--2---:R-:W2:Y:S01]  /*28fb0*/  @P4 LDG.E.U16 R0, desc[UR20][R54.64] ;  /* 0x0000001436004981 */ /* 0x004ea2000c1e1500 */
[C---:B------:R-:W-:Y:S02]  /*28fc0*/  ISETP.GT.AND P5, PT, R80.reuse, 0x8, PT ;  /* 0x000000085000780c */ /* 0x040fe40003fa4270 */
[C---:B------:R-:W-:Y:S01]  /*28fd0*/  ISETP.GT.AND P6, PT, R80.reuse, 0x9, PT ;  /* 0x000000095000780c */ /* 0x040fe20003fc4270 */
[----:B------:R-:W2:Y:S04]  /*28fe0*/  @P4 LDG.E.U16 R47, desc[UR20][R48.64] ;  /* 0x00000014302f4981 */ /* 0x000ea8000c1e1500 */
[----:B---3--:R0:W-:Y:S04]  /*28ff0*/  @P0 STL [R1+0x9a0], R66 ;  /* 0x0009a04201000387 */ /* 0x0081e80000100800 */
[----:B0-----:R-:W3:Y:S04]  /*29000*/  LDL R66, [R1+0x974] ;  /* 0x0009740001427983 */ /* 0x001ee80000100800 */
[----:B------:R-:W3:Y:S04]  /*29010*/  LDL.LU.64 R86, [R1+0x1b80] ;  /* 0x001b800001567983 */ /* 0x000ee80000300a00 */
[----:B------:R0:W-:Y:S04]  /*29020*/  @P0 STL [R1+0x99c], R46 ;  /* 0x00099c2e01000387 */ /* 0x0001e80000100800 */
[----:B0-----:R-:W3:Y:S04]  /*29030*/  LDL.LU R46, [R1+0x1b78] ;  /* 0x001b7800012e7983 */ /* 0x001ee80000300800 */
[----:B------:R-:W3:Y:S04]  /*29040*/  LDL.LU.64 R56, [R1+0x1b70] ;  /* 0x001b700001387983 */ /* 0x000ee80000300a00 */
[----:B------:R-:W3:Y:S04]  /*29050*/  LDL R30, [R1+0x970] ;  /* 0x00097000011e7983 */ /* 0x000ee80000100800 */
[----:B------:R-:W3:Y:S04]  /*29060*/  LDL R31, [R1+0x96c] ;  /* 0x00096c00011f7983 */ /* 0x000ee80000100800 */
[----:B----4-:R0:W-:Y:S04]  /*29070*/  STL [R1+0x142c], R63 ;  /* 0x00142c3f01007387 */ /* 0x0101e80000100800 */
[----:B0-----:R-:W4:Y:S01]  /*29080*/  LDL R63, [R1+0x98c] ;  /* 0x00098c00013f7983 */ /* 0x001f220000100800 */
[----:B------:R-:W-:-:S03]  /*29090*/  ISETP.GT.AND P0, PT, R80, 0xa, PT ;  /* 0x0000000a5000780c */ /* 0x000fc60003f04270 */
[----:B------:R-:W4:Y:S04]  /*290a0*/  @P6 LDG.E.U16 R64, desc[UR20][R42.64] ;  /* 0x000000142a406981 */ /* 0x000f28000c1e1500 */
[----:B------:R-:W4:Y:S04]  /*290b0*/  @P5 LDG.E.U16 R52, desc[UR20][R44.64] ;  /* 0x000000142c345981 */ /* 0x000f28000c1e1500 */
[----:B------:R0:W-:Y:S01]  /*290c0*/  @P3 STL [R1+0x998], R28 ;  /* 0x0009981c01003387 */ /* 0x0001e20000100800 */
[----:B------:R-:W-:-:S03]  /*290d0*/  ISETP.GT.AND P3, PT, R80, 0xb, PT ;  /* 0x0000000b5000780c */ /* 0x000fc60003f64270 */
[----:B------:R-:W4:Y:S04]  /*290e0*/  LDL.LU.64 R54, [R1+0x1b68] ;  /* 0x001b680001367983 */ /* 0x000f280000300a00 */
[----:B------:R-:W4:Y:S04]  /*290f0*/  @P6 LDG.E.U16 R53, desc[UR20][R36.64] ;  /* 0x0000001424356981 */ /* 0x000f28000c1e1500 */
[----:B0-----:R-:W4:Y:S04]  /*29100*/  LDL R28, [R1+0x968] ;  /* 0x00096800011c7983 */ /* 0x001f280000100800 */
[----:B------:R-:W4:Y:S04]  /*29110*/  @P0 LDG.E.U16 R81, desc[UR20][R8.64] ;  /* 0x0000001408510981 */ /* 0x000f28000c1e1500 */
[----:B------:R-:W4:Y:S04]  /*29120*/  @P0 LDG.E.U16 R67, desc[UR20][R88.64] ;  /* 0x0000001458430981 */ /* 0x000f28000c1e1500 */
[----:B------:R-:W4:Y:S04]  /*29130*/  @P3 LDG.E.U16 R29, desc[UR20][R84.64] ;  /* 0x00000014541d3981 */ /* 0x000f28000c1e1500 */
[----:B--2---:R0:W-:Y:S04]  /*29140*/  @P4 STL [R1+0xeac], R0 ;  /* 0x000eac0001004387 */ /* 0x0041e80000100800 */
[----:B0-----:R-:W2:Y:S04]  /*29150*/  LDL R0, [R1+0x964] ;  /* 0x0009640001007983 */ /* 0x001ea80000100800 */
[----:B------:R-:W2:Y:S04]  /*29160*/  LDL.LU.64 R48, [R1+0x1b60] ;  /* 0x001b600001307983 */ /* 0x000ea80000300a00 */
[----:B---3--:R-:W3:Y:S04]  /*29170*/  @P3 LDG.E.U16 R66, desc[UR20][R26.64] ;  /* 0x000000141a423981 */ /* 0x008ee8000c1e1500 */
[----:B----4-:R-:W4:Y:S04]  /*29180*/  @P5 LDG.E.U16 R63, desc[UR20][R20.64] ;  /* 0x00000014143f5981 */ /* 0x010f28000c1e1500 */
[----:B------:R0:W-:Y:S01]  /*29190*/  @P4 STL [R1+0xea8], R47 ;  /* 0x000ea82f01004387 */ /* 0x0001e20000100800 */
[----:B------:R-:W-:-:S03]  /*291a0*/  ISETP.GT.AND P4, PT, R80, 0xc, PT ;  /* 0x0000000c5000780c */ /* 0x000fc60003f84270 */
[----:B0-----:R-:W2:Y:S04]  /*291b0*/  LDL.LU R47, [R1+0x1b58] ;  /* 0x001b5800012f7983 */ /* 0x001ea80000300800 */
[----:B------:R-:W2:Y:S04]  /*291c0*/  LDL.LU.64 R44, [R1+0x1b50] ;  /* 0x001b5000012c7983 */ /* 0x000ea80000300a00 */
[----:B------:R0:W-:Y:S04]  /*291d0*/  @P5 STL [R1+0x990], R52 ;  /* 0x0009903401005387 */ /* 0x0001e80000100800 */
[----:B------:R-:W2:Y:S04]  /*291e0*/  @P4 LDG.E.U16 R30, desc[UR20][R82.64] ;  /* 0x00000014521e4981 */ /* 0x000ea8000c1e1500 */
[----:B------:R-:W2:Y:S04]  /*291f0*/  @P4 LDG.E.U16 R31, desc[UR20][R24.64] ;  /* 0x00000014181f4981 */ /* 0x000ea8000c1e1500 */
[----:B0-----:R-:W2:Y:S04]  /*29200*/  LDL.LU R52, [R1+0x1b48] ;  /* 0x001b480001347983 */ /* 0x001ea80000300800 */
[----:B------:R-:W2:Y:S04]  /*29210*/  LDL.LU.64 R20, [R1+0x1b40] ;  /* 0x001b400001147983 */ /* 0x000ea80000300a00 */
[----:B----4-:R-:W-:Y:S01]  /*29220*/  @P5 STL [R1+0x98c], R63 ;  /* 0x00098c3f01005387 */ /* 0x010fe20000100800 */
[----:B------:R-:W-:-:S03]  /*29230*/  ISETP.GT.AND P5, PT, R80, 0xd, PT ;  /* 0x0000000d5000780c */ /* 0x000fc60003fa4270 */
[----:B------:R-:W4:Y:S04]  /*29240*/  LDL.LU.64 R42, [R1+0x1b38] ;  /* 0x001b3800012a7983 */ /* 0x000f280000300a00 */
[----:B------:R-:W4:Y:S04]  /*29250*/  LDL.LU.64 R36, [R1+0x1b30] ;  /* 0x001b300001247983 */ /* 0x000f280000300a00 */
[----:B------:R0:W-:Y:S04]  /*29260*/  @P6 STL [R1+0x984], R53 ;  /* 0x0009843501006387 */ /* 0x0001e80000100800 */
[----:B------:R-:W-:Y:S04]  /*29270*/  @P6 STL [R1+0x988], R64 ;  /* 0x0009884001006387 */ /* 0x000fe80000100800 */
[----:B------:R-:W4:Y:S04]  /*29280*/  LDL R8, [R1+0xea0] ;  /* 0x000ea00001087983 */ /* 0x000f280000100800 */
[----:B0-----:R-:W4:Y:S04]  /*29290*/  LDL R53, [R1+0xea4] ;  /* 0x000ea40001357983 */ /* 0x001f280000100800 */
[----:B------:R-:W4:Y:S04]  /*292a0*/  LDL R9, [R1+0x958] ;  /* 0x0009580001097983 */ /* 0x000f280000100800 */
[----:B------:R-:W4:Y:S04]  /*292b0*/  @P5 LDG.E.U16 R28, desc[UR20][R12.64] ;  /* 0x000000140c1c5981 */ /* 0x000f28000c1e1500 */
[----:B------:R0:W-:Y:S04]  /*292c0*/  @P0 STL [R1+0x97c], R67 ;  /* 0x00097c4301000387 */ /* 0x0001e80000100800 */
[----:B--2---:R-:W2:Y:S04]  /*292d0*/  @P5 LDG.E.U16 R0, desc[UR20][R6.64] ;  /* 0x0000001406005981 */ /* 0x004ea8000c1e1500 */
[----:B------:R-:W2:Y:S04]  /*292e0*/  LDL R89, [R1+0x950] ;  /* 0x0009500001597983 */ /* 0x000ea80000100800 */
[----:B0-----:R-:W2:Y:S04]  /*292f0*/  LDL R67, [R1+0x954] ;  /* 0x0009540001437983 */ /* 0x001ea80000100800 */
[----:B------:R0:W-:Y:S04]  /*29300*/  @P0 STL [R1+0x980], R81 ;  /* 0x0009805101000387 */ /* 0x0001e80000100800 */
[----:B0-----:R-:W2:Y:S04]  /*29310*/  LDL R81, [R1+0x94c] ;  /* 0x00094c0001517983 */ /* 0x001ea80000100800 */
[----:B------:R-:W2:Y:S04]  /*29320*/  LDL.LU.64 R84, [R1+0x1b28] ;  /* 0x001b280001547983 */ /* 0x000ea80000300a00 */
[----:B------:R0:W-:Y:S04]  /*29330*/  @P3 STL [R1+0x978], R29 ;  /* 0x0009781d01003387 */ /* 0x0001e80000100800 */
[----:B0-----:R-:W2:Y:S04]  /*29340*/  LDL R29, [R1+0x948] ;  /* 0x00094800011d7983 */ /* 0x001ea80000100800 */
[----:B------:R-:W2:Y:S04]  /*29350*/  LDL.LU.64 R26, [R1+0x1b20] ;  /* 0x001b2000011a7983 */ /* 0x000ea80000300a00 */
[----:B---3--:R0:W-:Y:S04]  /*29360*/  @P3 STL [R1+0x974], R66 ;  /* 0x0009744201003387 */ /* 0x0081e80000100800 */
[----:B0-----:R-:W3:Y:S01]  /*29370*/  LDL R66, [R1+0x944] ;  /* 0x0009440001427983 */ /* 0x001ee20000100800 */
[----:B------:R-:W-:-:S02]  /*29380*/  ISETP.GT.AND P6, PT, R80, 0xe, PT ;  /* 0x0000000e5000780c */ /* 0x000fc40003fc4270 */
[C---:B------:R-:W-:Y:S01]  /*29390*/  ISETP.GT.AND P0, PT, R80.reuse, 0xf, PT ;  /* 0x0000000f5000780c */ /* 0x040fe20003f04270 */
[----:B------:R-:W3:Y:S01]  /*293a0*/  LDL.LU R63, [R1+0x92c] ;  /* 0x00092c00013f7983 */ /* 0x000ee20000300800 */
[----:B------:R-:W-:-:S03]  /*293b0*/  ISETP.GT.AND P3, PT, R80, 0x10, PT ;  /* 0x000000105000780c */ /* 0x000fc60003f64270 */
[----:B------:R-:W3:Y:S04]  /*293c0*/  LDL.LU R64, [R1+0x928] ;  /* 0x0009280001407983 */ /* 0x000ee80000300800 */
[----:B------:R-:W3:Y:S04]  /*293d0*/  LDL.LU.64 R82, [R1+0x1b18] ;  /* 0x001b180001527983 */ /* 0x000ee80000300a00 */
[----:B------:R-:W3:Y:S04]  /*293e0*/  LDL.LU.64 R24, [R1+0x1b10] ;  /* 0x001b100001187983 */ /* 0x000ee80000300a00 */
[----:B------:R-:W3:Y:S04]  /*293f0*/  @P6 LDG.E.U16 R62, desc[UR20][R60.64] ;  /* 0x000000143c3e6981 */ /* 0x000ee8000c1e1500 */
[----:B------:R0:W-:Y:S04]  /*29400*/  @P4 STL [R1+0x970], R30 ;  /* 0x0009701e01004387 */ /* 0x0001e80000100800 */
[----:B------:R-:W3:Y:S04]  /*29410*/  @P6 LDG.E.U16 R65, desc[UR20][R32.64] ;  /* 0x0000001420416981 */ /* 0x000ee8000c1e1500 */
[----:B0-----:R-:W3:Y:S04]  /*29420*/  LDL R30, [R1+0x940] ;  /* 0x00094000011e7983 */ /* 0x001ee80000100800 */
[----:B------:R0:W-:Y:S01]  /*29430*/  @P4 STL [R1+0x96c], R31 ;  /* 0x00096c1f01004387 */ /* 0x0001e20000100800 */
[----:B------:R-:W-:-:S03]  /*29440*/  ISETP.GT.AND P4, PT, R80, 0x11, PT ;  /* 0x000000115000780c */ /* 0x000fc60003f84270 */
[----:B0-----:R-:W3:Y:S04]  /*29450*/  LDL R31, [R1+0x93c] ;  /* 0x00093c00011f7983 */ /* 0x001ee80000100800 */
[----:B------:R-:W3:Y:S04]  /*29460*/  LDL.LU.64 R12, [R1+0x1b08] ;  /* 0x001b0800010c7983 */ /* 0x000ee80000300a00 */
[----:B------:R-:W3:Y:S04]  /*29470*/  LDL.LU.64 R6, [R1+0x1b00] ;  /* 0x001b000001067983 */ /* 0x000ee80000300a00 */
[----:B------:R-:W3:Y:S04]  /*29480*/  LDL R88, [R1+0x938] ;  /* 0x0009380001587983 */ /* 0x000ee80000100800 */
[----:B----4-:R-:W4:Y:S04]  /*29490*/  @P0 LDG.E.U16 R8, desc[UR20][R50.64] ;  /* 0x0000001432080981 */ /* 0x010f28000c1e1500 */
[----:B------:R-:W4:Y:S04]  /*294a0*/  @P0 LDG.E.U16 R53, desc[UR20][R58.64] ;  /* 0x000000143a350981 */ /* 0x000f28000c1e1500 */
[----:B------:R-:W4:Y:S04]  /*294b0*/  @P3 LDG.E.U16 R9, desc[UR20][R40.64] ;  /* 0x0000001428093981 */ /* 0x000f28000c1e1500 */
[----:B------:R0:W-:Y:S04]  /*294c0*/  @P5 STL [R1+0x968], R28 ;  /* 0x0009681c01005387 */ /* 0x0001e80000100800 */
[----:B0-----:R-:W4:Y:S04]  /*294d0*/  LDL R28, [R1+0x934] ;  /* 0x00093400011c7983 */ /* 0x001f280000100800 */
[----:B--2---:R0:W-:Y:S01]  /*294e0*/  @P5 STL [R1+0x964], R0 ;  /* 0x0009640001005387 */ /* 0x0041e20000100800 */
[----:B------:R-:W-:-:S03]  /*294f0*/  ISETP.GT.AND P5, PT, R80, 0x12, PT ;  /* 0x000000125000780c */ /* 0x000fc60003fa4270 */
[----:B------:R-:W2:Y:S04]  /*29500*/  @P3 LDG.E.U16 R67, desc[UR20][R18.64] ;  /* 0x0000001412433981 */ /* 0x000ea8000c1e1500 */
[----:B------:R-:W2:Y:S04]  /*29510*/  @P4 LDG.E.U16 R89, desc[UR20][R78.64] ;  /* 0x000000144e594981 */ /* 0x000ea8000c1e1500 */
[----:B------:R-:W2:Y:S04]  /*29520*/  LDL.LU.64 R60, [R1+0x1af8] ;  /* 0x001af800013c7983 */ /* 0x000ea80000300a00 */
[----:B------:R-:W2:Y:S04]  /*29530*/  @P4 LDG.E.U16 R81, desc[UR20][R38.64] ;  /* 0x0000001426514981 */ /* 0x000ea8000c1e1500 */
[----:B0-----:R-:W2:Y:S01]  /*29540*/  LDL R0, [R1+0x930] ;  /* 0x0009300001007983 */ /* 0x001ea20000100800 */
[----:B------:R-:W-:-:S03]  /*29550*/  ISETP.GT.AND P6, PT, R80, 0x13, PT ;  /* 0x000000135000780c */ /* 0x000fc60003fc4270 */
[----:B------:R-:W2:Y:S04]  /*29560*/  @P5 LDG.E.U16 R29, desc[UR20][R22.64] ;  /* 0x00000014161d5981 */ /* 0x000ea8000c1e1500 */
[----:B---3--:R-:W3:Y:S04]  /*29570*/  @P5 LDG.E.U16 R66, desc[UR20][R34.64] ;  /* 0x0000001422425981 */ /* 0x008ee8000c1e1500 */
[----:B------:R-:W-:Y:S04]  /*29580*/  STL [R1+0x1430], R62 ;  /* 0x0014303e01007387 */ /* 0x000fe80000100800 */
[----:B------:R-:W3:Y:S04]  /*29590*/  LDL.LU.64 R32, [R1+0x1af0] ;  /* 0x001af00001207983 */ /* 0x000ee80000300a00 */
[----:B------:R-:W-:Y:S04]  /*295a0*/  STL [R1+0x1434], R65 ;  /* 0x0014344101007387 */ /* 0x000fe80000100800 */
[----:B------:R-:W3:Y:S04]  /*295b0*/  LDL.LU.64 R58, [R1+0x1ae8] ;  /* 0x001ae800013a7983 */ /* 0x000ee80000300a00 */
[----:B------:R-:W3:Y:S04]  /*295c0*/  @P6 LDG.E.U16 R30, desc[UR20][R72.64] ;  /* 0x00000014481e6981 */ /* 0x000ee8000c1e1500 */
[----:B------:R-:W3:Y:S04]  /*295d0*/  @P6 LDG.E.U16 R31, desc[UR20][R4.64] ;  /* 0x00000014041f6981 */ /* 0x000ee8000c1e1500 */
[----:B----4-:R0:W-:Y:S04]  /*295e0*/  @P0 STL [R1+0xea4], R53 ;  /* 0x000ea43501000387 */ /* 0x0101e80000100800 */
[----:B0-----:R-:W4:Y:S04]  /*295f0*/  LDL.LU R53, [R1+0x1ae0] ;  /* 0x001ae00001357983 */ /* 0x001f280000300800 */
[----:B------:R-:W4:Y:S04]  /*29600*/  LDL.LU.64 R50, [R1+0x1ad8] ;  /* 0x001ad80001327983 */ /* 0x000f280000300a00 */
[----:B------:R0:W-:Y:S01]  /*29610*/  @P0 STL [R1+0xea0], R8 ;  /* 0x000ea00801000387 */ /* 0x0001e20000100800 */
[----:B------:R-:W-:-:S03]  /*29620*/  ISETP.GT.AND P0, PT, R80, 0x14, PT ;  /* 0x000000145000780c */ /* 0x000fc60003f04270 */
[----:B0-----:R-:W4:Y:S04]  /*29630*/  LDL.LU R8, [R1+0x1ad0] ;  /* 0x001ad00001087983 */ /* 0x001f280000300800 */
[----:B------:R-:W4:Y:S04]  /*29640*/  LDL.LU.64 R40, [R1+0x1ac8] ;  /* 0x001ac80001287983 */ /* 0x000f280000300a00 */
[----:B------:R0:W-:Y:S04]  /*29650*/  @P3 STL [R1+0x958], R9 ;  /* 0x0009580901003387 */ /* 0x0001e80000100800 */
[----:B------:R-:W4:Y:S04]  /*29660*/  @P0 LDG.E.U16 R28, desc[UR20][R76.64] ;  /* 0x000000144c1c0981 */ /* 0x000f28000c1e1500 */
[----:B------:R-:W4:Y:S04]  /*29670*/  @P0 LDG.E.U16 R88, desc[UR20][R70.64] ;  /* 0x0000001446580981 */ /* 0x000f28000c1e1500 */
[----:B0-----:R-:W4:Y:S04]  /*29680*/  LDL.LU R9, [R1+0x1ac0] ;  /* 0x001ac00001097983 */ /* 0x001f280000300800 */
[----:B------:R-:W4:Y:S04]  /*29690*/  LDL.LU.64 R18, [R1+0x1ab8] ;  /* 0x001ab80001127983 */ /* 0x000f280000300a00 */
[----:B--2---:R0:W-:Y:S01]  /*296a0*/  @P3 STL [R1+0x954], R67 ;  /* 0x0009544301003387 */ /* 0x0041e20000100800 */
[----:B------:R-:W-:-:S03]  /*296b0*/  ISETP.GT.AND P3, PT, R80, 0x15, PT ;  /* 0x000000155000780c */ /* 0x000fc60003f64270 */
[----:B0-----:R-:W2:Y:S04]  /*296c0*/  LDL.LU R67, [R1+0x1ab0] ;  /* 0x001ab00001437983 */ /* 0x001ea80000300800 */
[----:B------:R-:W2:Y:S04]  /*296d0*/  LDL.LU.64 R78, [R1+0x1aa8] ;  /* 0x001aa800014e7983 */ /* 0x000ea80000300a00 */
[----:B------:R-:W2:Y:S04]  /*296e0*/  LDL.LU.64 R38, [R1+0x1aa0] ;  /* 0x001aa00001267983 */ /* 0x000ea80000300a00 */
[----:B------:R0:W-:Y:S04]  /*296f0*/  @P4 STL [R1+0x94c], R81 ;  /* 0x00094c5101004387 */ /* 0x0001e80000100800 */
[----:B------:R-:W-:Y:S04]  /*29700*/  @P4 STL [R1+0x950], R89 ;  /* 0x0009505901004387 */ /* 0x000fe80000100800 */
[----:B------:R-:W2:Y:S04]  /*29710*/  LDL R22, [R1+0xe9c] ;  /* 0x000e9c0001167983 */ /* 0x000ea80000100800 */
[----:B------:R-:W2:Y:S04]  /*29720*/  LDL R23, [R1+0xe98] ;  /* 0x000e980001177983 */ /* 0x000ea80000100800 */
[----:B------:R-:W2:Y:S04]  /*29730*/  LDL.LU.64 R34, [R1+0x1a98] ;  /* 0x001a980001227983 */ /* 0x000ea80000300a00 */
[----:B0-----:R-:W2:Y:S04]  /*29740*/  LDL R81, [R1+0x920] ;  /* 0x0009200001517983 */ /* 0x001ea80000100800 */
[----:B---3--:R0:W-:Y:S04]  /*29750*/  @P5 STL [R1+0x944], R66 ;  /* 0x0009444201005387 */ /* 0x0081e80000100800 */
[----:B------:R-:W3:Y:S04]  /*29760*/  @P3 LDG.E.U16 R63, desc[UR20][R90.64] ;  /* 0x000000145a3f3981 */ /* 0x000ee8000c1e1500 */
[----:B------:R-:W3:Y:S04]  /*29770*/  @P3 LDG.E.U16 R0, desc[UR20][R92.64] ;  /* 0x000000145c003981 */ /* 0x000ee8000c1e1500 */
[----:B0-----:R-:W3:Y:S01]  /*29780*/  LDL R66, [R1+0x91c] ;  /* 0x00091c0001427983 */ /* 0x001ee20000100800 */
[----:B------:R-:W-:-:S03]  /*29790*/  ISETP.GT.AND P4, PT, R80, 0x16, PT ;  /* 0x000000165000780c */ /* 0x000fc60003f84270 */
[----:B------:R-:W3:Y:S04]  /*297a0*/  LDL R89, [R1+0x918] ;  /* 0x0009180001597983 */ /* 0x000ee80000100800 */
[----:B------:R0:W-:Y:S01]  /*297b0*/  @P5 STL [R1+0x948], R29 ;  /* 0x0009481d01005387 */ /* 0x0001e20000100800 */
[----:B------:R-:W-:-:S05]  /*297c0*/  ISETP.GT.AND P5, PT, R80, 0x17, PT ;  /* 0x000000175000780c */ /* 0x000fca0003fa4270 */
[----:B------:R-:W3:Y:S04]  /*297d0*/  @P4 LDG.E.U16 R64, desc[UR20][R68.64] ;  /* 0x0000001444404981 */ /* 0x000ee8000c1e1500 */
[----:B0-----:R-:W3:Y:S04]  /*297e0*/  LDL R29, [R1+0x914] ;  /* 0x00091400011d7983 */ /* 0x001ee80000100800 */
[----:B------:R-:W3:Y:S04]  /*297f0*/  LDL.LU.64 R72, [R1+0x1a90] ;  /* 0x001a900001487983 */ /* 0x000ee80000300a00 */
[----:B------:R-:W3:Y:S04]  /*29800*/  LDL.LU.64 R4, [R1+0x1a88] ;  /* 0x001a880001047983 */ /* 0x000ee80000300a00 */
[----:B------:R0:W-:Y:S04]  /*29810*/  @P6 STL [R1+0x940], R30 ;  /* 0x0009401e01006387 */ /* 0x0001e80000100800 */
[----:B0-----:R-:W3:Y:S04]  /*29820*/  LDL R30, [R1+0x910] ;  /* 0x00091000011e7983 */ /* 0x001ee80000100800 */
[----:B------:R0:W-:Y:S01]  /*29830*/  @P6 STL [R1+0x93c], R31 ;  /* 0x00093c1f01006387 */ /* 0x0001e20000100800 */
[----:B------:R-:W-:-:S03]  /*29840*/  ISETP.GT.AND P6, PT, R80, 0x18, PT ;  /* 0x000000185000780c */ /* 0x000fc60003fc4270 */
[----:B0-----:R-:W3:Y:S04]  /*29850*/  LDL R31, [R1+0x90c] ;  /* 0x00090c00011f7983 */ /* 0x001ee80000100800 */
[----:B------:R-:W3:Y:S04]  /*29860*/  LDL.LU.64 R70, [R1+0x1a80] ;  /* 0x001a800001467983 */ /* 0x000ee80000300a00 */
[----:B------:R-:W3:Y:S04]  /*29870*/  LDL R76, [R1+0x904] ;  /* 0x00090400014c7983 */ /* 0x000ee80000100800 */
[----:B----4-:R-:W-:Y:S04]  /*29880*/  @P0 STL [R1+0x934], R28 ;  /* 0x0009341c01000387 */ /* 0x010fe80000100800 */
[----:B------:R0:W-:Y:S04]  /*29890*/  @P0 STL [R1+0x938], R88 ;  /* 0x0009385801000387 */ /* 0x0001e80000100800 */
[----:B------:R-:W4:Y:S04]  /*298a0*/  LDL.LU.64 R92, [R1+0x1a78] ;  /* 0x001a7800015c7983 */ /* 0x000f280000300a00 */
[----:B------:R-:W4:Y:S04]  /*298b0*/  LDL.LU.64 R90, [R1+0x1a70] ;  /* 0x001a7000015a7983 */ /* 0x000f280000300a00 */
[----:B0-----:R-:W4:Y:S04]  /*298c0*/  LDL R88, [R1+0x900] ;  /* 0x0009000001587983 */ /* 0x001f280000100800 */
[----:B------:R-:W4:Y:S04]  /*298d0*/  LDL R77, [R1+0x8fc] ;  /* 0x0008fc00014d7983 */ /* 0x000f280000100800 */
[----:B--2---:R-:W2:Y:S04]  /*298e0*/  @P4 LDG.E.U16 R67, desc[UR20][R14.64] ;  /* 0x000000140e434981 */ /* 0x004ea8000c1e1500 */
[----:B------:R-:W4:Y:S04]  /*298f0*/  @P5 LDG.E.U16 R22, desc[UR20][R74.64] ;  /* 0x000000144a165981 */ /* 0x000f28000c1e1500 */
[----:B------:R-:W4:Y:S04]  /*29900*/  @P5 LDG.E.U16 R23, desc[UR20][R2.64] ;  /* 0x0000001402175981 */ /* 0x000f28000c1e1500 */
[----:B------:R-:W4:Y:S04]  /*29910*/  @P6 LDG.E.U16 R81, desc[UR20][R16.64] ;  /* 0x0000001410516981 */ /* 0x000f28000c1e1500 */
[----:B---3--:R0:W-:Y:S04]  /*29920*/  STL [R1+0x148c], R63 ;  /* 0x00148c3f01007387 */ /* 0x0081e80000100800 */
[----:B------:R-:W3:Y:S04]  /*29930*/  @P6 LDG.E.U16 R66, desc[UR20][R10.64] ;  /* 0x000000140a426981 */ /* 0x000ee8000c1e1500 */
[----:B0-----:R-:W3:Y:S04]  /*29940*/  LDL R63, [R1+0x908] ;  /* 0x00090800013f7983 */ /* 0x001ee80000100800 */
[----:B------:R0:W-:Y:S04]  /*29950*/  @P3 STL [R1+0x930], R0 ;  /* 0x0009300001003387 */ /* 0x0001e80000100800 */
[----:B------:R-:W3:Y:S01]  /*29960*/  LDL.LU.64 R68, [R1+0x1a68] ;  /* 0x001a680001447983 */ /* 0x000ee20000300a00 */
[----:B------:R-:W-:-:S02]  /*29970*/  ISETP.GT.AND P0, PT, R80, 0x19, PT ;  /* 0x000000195000780c */ /* 0x000fc40003f04270 */
[C---:B------:R-:W-:Y:S01]  /*29980*/  ISETP.GT.AND P3, PT, R80.reuse, 0x1a, PT ;  /* 0x0000001a5000780c */ /* 0x040fe20003f64270 */
[----:B------:R-:W3:Y:S04]  /*29990*/  LDL R28, [R1+0x8f4] ;  /* 0x0008f400011c7983 */ /* 0x000ee80000100800 */
[----:B0-----:R-:W3:Y:S01]  /*299a0*/  LDL R0, [R1+0x8f8] ;  /* 0x0008f80001007983 */ /* 0x001ee20000100800 */
[----:B------:R-:W-:-:S03]  /*299b0*/  ISETP.GT.AND P4, PT, R80, 0x1b, PT ;  /* 0x0000001b5000780c */ /* 0x000fc60003f84270 */
[----:B------:R-:W-:Y:S04]  /*299c0*/  STL [R1+0x1438], R64 ;  /* 0x0014384001007387 */ /* 0x000fe80000100800 */
[----:B------:R-:W3:Y:S04]  /*299d0*/  LDL.LU.64 R14, [R1+0x1a60] ;  /* 0x001a6000010e7983 */ /* 0x000ee80000300a00 */
[----:B------:R-:W3:Y:S04]  /*299e0*/  @P0 LDG.E.U16 R89, desc[UR20][R86.64] ;  /* 0x0000001456590981 */ /* 0x000ee8000c1e1500 */
[----:B------:R-:W3:Y:S04]  /*299f0*/  @P0 LDG.E.U16 R29, desc[UR20][R56.64] ;  /* 0x00000014381d0981 */ /* 0x000ee8000c1e1500 */
[----:B------:R-:W3:Y:S04]  /*29a00*/  @P3 LDG.E.U16 R30, desc[UR20][R54.64] ;  /* 0x00000014361e3981 */ /* 0x000ee8000c1e1500 */
[----:B------:R-:W3:Y:S04]  /*29a10*/  @P3 LDG.E.U16 R31, desc[UR20][R48.64] ;  /* 0x00000014301f3981 */ /* 0x000ee8000c1e1500 */
[----:B------:R-:W3:Y:S04]  /*29a20*/  @P4 LDG.E.U16 R76, desc[UR20][R44.64] ;  /* 0x000000142c4c4981 */ /* 0x000ee8000c1e1500 */
[----:B--2---:R-:W-:Y:S04]  /*29a30*/  STL [R1+0x143c], R67 ;  /* 0x00143c4301007387 */ /* 0x004fe80000100800 */
[----:B------:R-:W2:Y:S04]  /*29a40*/  LDL.LU.64 R74, [R1+0x1a58] ;  /* 0x001a5800014a7983 */ /* 0x000ea80000300a00 */
[----:B----4-:R0:W-:Y:S04]  /*29a50*/  @P5 STL [R1+0xe9c], R22 ;  /* 0x000e9c1601005387 */ /* 0x0101e80000100800 */
[----:B0-----:R-:W4:Y:S04]  /*29a60*/  LDL.LU R22, [R1+0x1a50] ;  /* 0x001a500001167983 */ /* 0x001f280000300800 */
[----:B------:R-:W2:Y:S04]  /*29a70*/  LDL.LU.64 R2, [R1+0x1a48] ;  /* 0x001a480001027983 */ /* 0x000ea80000300a00 */
[----:B------:R0:W-:Y:S01]  /*29a80*/  @P5 STL [R1+0xe98], R23 ;  /* 0x000e981701005387 */ /* 0x0001e20000100800 */
[----:B------:R-:W-:-:S03]  /*29a90*/  ISETP.GT.AND P5, PT, R80, 0x1c, PT ;  /* 0x0000001c5000780c */ /* 0x000fc60003fa4270 */
[----:B0-----:R-:W4:Y:S04]  /*29aa0*/  LDL.LU R23, [R1+0x1a40] ;  /* 0x001a400001177983 */ /* 0x001f280000300800 */
[----:B------:R-:W2:Y:S04]  /*29ab0*/  LDL.LU.64 R16, [R1+0x1a38] ;  /* 0x001a380001107983 */ /* 0x000ea80000300a00 */
[----:B------:R0:W-:Y:S04]  /*29ac0*/  @P6 STL [R1+0x920], R81 ;  /* 0x0009205101006387 */ /* 0x0001e80000100800 */
[----:B---3--:R-:W3:Y:S04]  /*29ad0*/  @P4 LDG.E.U16 R63, desc[UR20][R46.64] ;  /* 0x000000142e3f4981 */ /* 0x008ee8000c1e1500 */
[----:B------:R-:W2:Y:S04]  /*29ae0*/  @P5 LDG.E.U16 R77, desc[UR20][R42.64] ;  /* 0x000000142a4d5981 */ /* 0x000ea8000c1e1500 */
[----:B0-----:R-:W2:Y:S04]  /*29af0*/  LDL.LU R81, [R1+0x1a30] ;  /* 0x001a300001517983 */ /* 0x001ea80000300800 */
[----:B------:R-:W2:Y:S04]  /*29b00*/  LDL.LU.64 R10, [R1+0x1a28] ;  /* 0x001a2800010a7983 */ /* 0x000ea80000300a00 */
[----:B------:R0:W-:Y:S01]  /*29b10*/  @P6 STL [R1+0x91c], R66 ;  /* 0x00091c4201006387 */ /* 0x0001e20000100800 */
[----:B------:R-:W-:-:S03]  /*29b20*/  ISETP.GT.AND P6, PT, R80, 0x1d, PT ;  /* 0x0000001d5000780c */ /* 0x000fc60003fc4270 */
[----:B------:R-:W2:Y:S04]  /*29b30*/  @P5 LDG.E.U16 R88, desc[UR20][R20.64] ;  /* 0x0000001414585981 */ /* 0x000ea8000c1e1500 */
[----:B0-----:R-:W4:Y:S06]  /*29b40*/  LDL.LU R66, [R1+0x1a20] ;  /* 0x001a200001427983 */ /* 0x001f2c0000300800 */
[----:B------:R-:W4:Y:S04]  /*29b50*/  @P6 LDG.E.U16 R0, desc[UR20][R36.64] ;  /* 0x0000001424006981 */ /* 0x000f28000c1e1500 */
[----:B------:R-:W4:Y:S04]  /*29b60*/  LDL.LU.64 R86, [R1+0x1a18] ;  /* 0x001a180001567983 */ /* 0x000f280000300a00 */
[----:B------:R-:W4:Y:S04]  /*29b70*/  LDL.LU.64 R56, [R1+0x1a10] ;  /* 0x001a100001387983 */ /* 0x000f280000300a00 */
[----:B------:R0:W-:Y:S04]  /*29b80*/  @P0 STL [R1+0x918], R89 ;  /* 0x0009185901000387 */ /* 0x0001e80000100800 */
[----:B------:R-:W4:Y:S04]  /*29b90*/  @P6 LDG.E.U16 R28, desc[UR20][R84.64] ;  /* 0x00000014541c6981 */ /* 0x000f28000c1e1500 */
[----:B0-----:R-:W4:Y:S04]  /*29ba0*/  LDL R89, [R1+0xe94] ;  /* 0x000e940001597983 */ /* 0x001f280000100800 */
[----:B------:R0:W-:Y:S04]  /*29bb0*/  @P0 STL [R1+0x914], R29 ;  /* 0x0009141d01000387 */ /* 0x0001e80000100800 */
[----:B0-----:R-:W4:Y:S04]  /*29bc0*/  LDL R29, [R1+0xe90] ;  /* 0x000e9000011d7983 */ /* 0x001f280000100800 */
[----:B------:R-:W4:Y:S04]  /*29bd0*/  LDL.LU.64 R54, [R1+0x1a08] ;  /* 0x001a080001367983 */ /* 0x000f280000300a00 */
[----:B------:R-:W4:Y:S04]  /*29be0*/  LDL.LU.64 R48, [R1+0x1a00] ;  /* 0x001a000001307983 */ /* 0x000f280000300a00 */
[----:B------:R0:W-:Y:S04]  /*29bf0*/  @P3 STL [R1+0x910], R30 ;  /* 0x0009101e01003387 */ /* 0x0001e80000100800 */
[----:B0-----:R-:W4:Y:S04]  /*29c00*/  LDL R30, [R1+0x8e8] ;  /* 0x0008e800011e7983 */ /* 0x001f280000100800 */
[----:B------:R0:W-:Y:S04]  /*29c10*/  @P3 STL [R1+0x90c], R31 ;  /* 0x00090c1f01003387 */ /* 0x0001e80000100800 */
[----:B0-----:R-:W4:Y:S04]  /*29c20*/  LDL R31, [R1+0x8e4] ;  /* 0x0008e400011f7983 */ /* 0x001f280000100800 */
[----:B------:R-:W4:Y:S04]  /*29c30*/  LDL.LU.64 R46, [R1+0x19f8] ;  /* 0x0019f800012e7983 */ /* 0x000f280000300a00 */
[----:B------:R-:W4:Y:S04]  /*29c40*/  LDL.LU.64 R44, [R1+0x19f0] ;  /* 0x0019f000012c7983 */ /* 0x000f280000300a00 */
[----:B------:R0:W-:Y:S04]  /*29c50*/  @P4 STL [R1+0x904], R76 ;  /* 0x0009044c01004387 */ /* 0x0001e80000100800 */
[----:B0-----:R-:W4:Y:S04]  /*29c60*/  LDL R76, [R1+0x8e0] ;  /* 0x0008e000014c7983 */ /* 0x001f280000100800 */
[----:B---3--:R0:W-:Y:S04]  /*29c70*/  @P4 STL [R1+0x908], R63 ;  /* 0x0009083f01004387 */ /* 0x0081e80000100800 */
[----:B0-----:R-:W3:Y:S04]  /*29c80*/  LDL R63, [R1+0x8dc] ;  /* 0x0008dc00013f7983 */ /* 0x001ee80000100800 */
[----:B------:R-:W3:Y:S04]  /*29c90*/  LDL.LU.64 R20, [R1+0x19e8] ;  /* 0x0019e80001147983 */ /* 0x000ee80000300a00 */
[----:B------:R-:W3:Y:S04]  /*29ca0*/  LDL.LU.64 R42, [R1+0x19e0] ;  /* 0x0019e000012a7983 */ /* 0x000ee80000300a00 */
[----:B--2---:R0:W-:Y:S04]  /*29cb0*/  @P5 STL [R1+0x8fc], R77 ;  /* 0x0008fc4d01005387 */ /* 0x0041e80000100800 */
[----:B0-----:R-:W2:Y:S04]  /*29cc0*/  LDL R77, [R1+0x8d8] ;  /* 0x0008d800014d7983 */ /* 0x001ea80000100800 */
[----:B------:R0:W-:Y:S04]  /*29cd0*/  @P5 STL [R1+0x900], R88 ;  /* 0x0009005801005387 */ /* 0x0001e80000100800 */
[----:B0-----:R-:W2:Y:S04]  /*29ce0*/  LDL R88, [R1+0x8d4] ;  /* 0x0008d40001587983 */ /* 0x001ea80000100800 */
[----:B------:R-:W2:Y:S04]  /*29cf0*/  LDL.LU.64 R36, [R1+0x19d8] ;  /* 0x0019d80001247983 */ /* 0x000ea80000300a00 */
[----:B----4-:R0:W-:Y:S04]  /*29d00*/  @P6 STL [R1+0x8f8], R0 ;  /* 0x0008f80001006387 */ /* 0x0101e80000100800 */
[----:B0-----:R-:W4:Y:S01]  /*29d10*/  LDL.LU R0, [R1+0x19d0] ;  /* 0x0019d00001007983 */ /* 0x001f220000300800 */
[----:B------:R-:W-:-:S02]  /*29d20*/  ISETP.GT.AND P0, PT, R80, 0x1e, PT ;  /* 0x0000001e5000780c */ /* 0x000fc40003f04270 */
[C---:B------:R-:W-:Y:S02]  /*29d30*/  ISETP.GT.AND P3, PT, R80.reuse, 0x1f, PT ;  /* 0x0000001f5000780c */ /* 0x040fe40003f64270 */
[----:B------:R-:W-:-:S09]  /*29d40*/  ISETP.GT.AND P4, PT, R80, 0x20, PT ;  /* 0x000000205000780c */ /* 0x000fd20003f84270 */
[----:B------:R-:W4:Y:S04]  /*29d50*/  @P0 LDG.E.U16 R66, desc[UR20][R82.64] ;  /* 0x0000001452420981 */ /* 0x000f28000c1e1500 */
[----:B------:R-:W4:Y:S04]  /*29d60*/  @P3 LDG.E.U16 R89, desc[UR20][R24.64] ;  /* 0x0000001418593981 */ /* 0x000f28000c1e1500 */
[----:B------:R-:W4:Y:S01]  /*29d70*/  @P3 LDG.E.U16 R29, desc[UR20][R12.64] ;  /* 0x000000140c1d3981 */ /* 0x000f22000c1e1500 */
[----:B------:R-:W-:-:S03]  /*29d80*/  ISETP.GT.AND P5, PT, R80, 0x21, PT ;  /* 0x000000215000780c */ /* 0x000fc60003fa4270 */
[----:B------:R0:W-:Y:S04]  /*29d90*/  @P6 STL [R1+0x8f4], R28 ;  /* 0x0008f41c01006387 */ /* 0x0001e80000100800 */
[----:B------:R-:W4:Y:S04]  /*29da0*/  LDL R85, [R1+0x8cc] ;  /* 0x0008cc0001557983 */ /* 0x000f280000100800 */
[----:B------:R-:W4:Y:S04]  /*29db0*/  @P4 LDG.E.U16 R30, desc[UR20][R6.64] ;  /* 0x00000014061e4981 */ /* 0x000f28000c1e1500 */
[----:B0-----:R-:W4:Y:S01]  /*29dc0*/  LDL R28, [R1+0x8d0] ;  /* 0x0008d000011c7983 */ /* 0x001f220000100800 */
[----:B------:R-:W-:-:S03]  /*29dd0*/  ISETP.GT.AND P6, PT, R80, 0x22, PT ;  /* 0x000000225000780c */ /* 0x000fc60003fc4270 */
[----:B------:R-:W4:Y:S04]  /*29de0*/  @P4 LDG.E.U16 R31, desc[UR20][R60.64] ;  /* 0x000000143c1f4981 */ /* 0x000f28000c1e1500 */
[----:B------:R-:W4:Y:S04]  /*29df0*/  @P5 LDG.E.U16 R76, desc[UR20][R32.64] ;  /* 0x00000014204c5981 */ /* 0x000f28000c1e1500 */
[----:B---3--:R-:W3:Y:S04]  /*29e00*/  @P5 LDG.E.U16 R63, desc[UR20][R58.64] ;  /* 0x000000143a3f5981 */ /* 0x008ee8000c1e1500 */
[----:B--2---:R-:W2:Y:S04]  /*29e10*/  @P6 LDG.E.U16 R77, desc[UR20][R52.64] ;  /* 0x00000014344d6981 */ /* 0x004ea8000c1e1500 */
[----:B------:R-:W2:Y:S04]  /*29e20*/  @P6 LDG.E.U16 R88, desc[UR20][R50.64] ;  /* 0x0000001432586981 */ /* 0x000ea8000c1e1500 */
[----:B----4-:R-:W4:Y:S04]  /*29e30*/  @P0 LDG.E.U16 R0, desc[UR20][R26.64] ;  /* 0x000000141a000981 */ /* 0x010f28000c1e1500 */
[----:B------:R-:W2:Y:S04]  /*29e40*/  LDL.LU.64 R26, [R1+0x19c8] ;  /* 0x0019c800011a7983 */ /* 0x000ea80000300a00 */
[----:B------:R-:W2:Y:S01]  /*29e50*/  LDL R84, [R1+0x8c8] ;  /* 0x0008c80001547983 */ /* 0x000ea20000100800 */
[----:B------:R-:W-:-:S13]  /*29e60*/  ISETP.GT.AND P0, PT, R80, 0x23, PT ;  /* 0x000000235000780c */ /* 0x000fda0003f04270 */
[----:B------:R-:W2:Y:S04]  /*29e70*/  @P0 LDG.E.U16 R85, desc[UR20][R8.64] ;  /* 0x0000001408550981 */ /* 0x000ea8000c1e1500 */
[----:B------:R-:W2:Y:S04]  /*29e80*/  @P0 LDG.E.U16 R28, desc[UR20][R40.64] ;  /* 0x00000014281c0981 */ /* 0x000ea8000c1e1500 */
[----:B----4-:R-:W-:Y:S04]  /*29e90*/  STL [R1+0x1440], R0 ;  /* 0x0014400001007387 */ /* 0x010fe80000100800 */
[----:B------:R-:W4:Y:S04]  /*29ea0*/  LDL R83, [R1+0x8c4] ;  /* 0x0008c40001537983 */ /* 0x000f280000100800 */
[----:B------:R-:W4:Y:S04]  /*29eb0*/  LDL R82, [R1+0x8c0] ;  /* 0x0008c00001527983 */ /* 0x000f280000100800 */
[----:B------:R-:W-:Y:S04]  /*29ec0*/  STL [R1+0x1444], R66 ;  /* 0x0014444201007387 */ /* 0x000fe80000100800 */
[----:B------:R-:W4:Y:S04]  /*29ed0*/  LDL.LU.64 R24, [R1+0x19c0] ;  /* 0x0019c00001187983 */ /* 0x000f280000300a00 */
[----:B------:R0:W-:Y:S04]  /*29ee0*/  @P3 STL [R1+0xe94], R89 ;  /* 0x000e945901003387 */ /* 0x0001e80000100800 */
[----:B0-----:R-:W4:Y:S04]  /*29ef0*/  LDL R89, [R1+0x8bc] ;  /* 0x0008bc0001597983 */ /* 0x001f280000100800 */
[----:B------:R-:W4:Y:S04]  /*29f00*/  LDL.LU.64 R12, [R1+0x19b8] ;  /* 0x0019b800010c7983 */ /* 0x000f280000300a00 */
[----:B------:R0:W-:Y:S01]  /*29f10*/  @P3 STL [R1+0xe90], R29 ;  /* 0x000e901d01003387 */ /* 0x0001e20000100800 */
[----:B------:R-:W-:-:S03]  /*29f20*/  ISETP.GT.AND P3, PT, R80, 0x24, PT ;  /* 0x000000245000780c */ /* 0x000fc60003f64270 */
[----:B0-----:R-:W4:Y:S04]  /*29f30*/  LDL R29, [R1+0xe8c] ;  /* 0x000e8c00011d7983 */ /* 0x001f280000100800 */
[----:B------:R-:W4:Y:S06]  /*29f40*/  LDL.LU.64 R6, [R1+0x19b0] ;  /* 0x0019b00001067983 */ /* 0x000f2c0000300a00 */
[----:B--2---:R-:W2:Y:S04]  /*29f50*/  @P3 LDG.E.U16 R84, desc[UR20][R18.64] ;  /* 0x0000001412543981 */ /* 0x004ea8000c1e1500 */
[----:B------:R0:W-:Y:S04]  /*29f60*/  @P4 STL [R1+0x8e8], R30 ;  /* 0x0008e81e01004387 */ /* 0x0001e80000100800 */
[----:B0-----:R-:W2:Y:S04]  /*29f70*/  LDL R30, [R1+0xe88] ;  /* 0x000e8800011e7983 */ /* 0x001ea80000100800 */
[----:B------:R-:W2:Y:S04]  /*29f80*/  LDL.LU.64 R60, [R1+0x19a8] ;  /* 0x0019a800013c7983 */ /* 0x000ea80000300a00 */
[----:B------:R0:W-:Y:S04]  /*29f90*/  @P4 STL [R1+0x8e4], R31 ;  /* 0x0008e41f01004387 */ /* 0x0001e80000100800 */
[----:B0-----:R-:W2:Y:S04]  /*29fa0*/  LDL R31, [R1+0xe84] ;  /* 0x000e8400011f7983 */ /* 0x001ea80000100800 */
[----:B------:R-:W2:Y:S04]  /*29fb0*/  LDL.LU.64 R32, [R1+0x19a0] ;  /* 0x0019a00001207983 */ /* 0x000ea80000300a00 */
[----:B------:R0:W-:Y:S04]  /*29fc0*/  @P5 STL [R1+0x8e0], R76 ;  /* 0x0008e04c01005387 */ /* 0x0001e80000100800 */
[----:B0-----:R-:W2:Y:S04]  /*29fd0*/  LDL R76, [R1+0xe80] ;  /* 0x000e8000014c7983 */ /* 0x001ea80000100800 */
[----:B------:R-:W2:Y:S04]  /*29fe0*/  LDL.LU.64 R58, [R1+0x1998] ;  /* 0x00199800013a7983 */ /* 0x000ea80000300a00 */
[----:B---3--:R0:W-:Y:S04]  /*29ff0*/  @P5 STL [R1+0x8dc], R63 ;  /* 0x0008dc3f01005387 */ /* 0x0081e80000100800 */
[----:B0-----:R-:W3:Y:S04]  /*2a000*/  LDL R63, [R1+0x8b8] ;  /* 0x0008b800013f7983 */ /* 0x001ee80000100800 */
[----:B------:R-:W3:Y:S04]  /*2a010*/  LDL.LU.64 R52, [R1+0x1990] ;  /* 0x0019900001347983 */ /* 0x000ee80000300a00 */
[----:B------:R0:W-:Y:S04]  /*2a020*/  @P6 STL [R1+0x8d8], R77 ;  /* 0x0008d84d01006387 */ /* 0x0001e80000100800 */
[----:B0-----:R-:W3:Y:S01]  /*2a030*/  LDL R77, [R1+0x8b4] ;  /* 0x0008b400014d7983 */ /* 0x001ee20000100800 */
[----:B------:R-:W-:-:S02]  /*2a040*/  ISETP.GT.AND P4, PT, R80, 0x25, PT ;  /* 0x000000255000780c */ /* 0x000fc40003f84270 */
[C---:B------:R-:W-:Y:S01]  /*2a050*/  ISETP.GT.AND P5, PT, R80.reuse, 0x26, PT ;  /* 0x000000265000780c */ /* 0x040fe20003fa4270 */
[----:B------:R-:W3:Y:S04]  /*2a060*/  LDL.LU.64 R50, [R1+0x1988] ;  /* 0x0019880001327983 */ /* 0x000ee80000300a00 */
[----:B------:R0:W-:Y:S01]  /*2a070*/  @P6 STL [R1+0x8d4], R88 ;  /* 0x0008d45801006387 */ /* 0x0001e20000100800 */
[----:B------:R-:W-:-:S03]  /*2a080*/  ISETP.GT.AND P6, PT, R80, 0x27, PT ;  /* 0x000000275000780c */ /* 0x000fc60003fc4270 */
[----:B0-----:R-:W3:Y:S04]  /*2a090*/  LDL R88, [R1+0x8b0] ;  /* 0x0008b00001587983 */ /* 0x001ee80000100800 */
[----:B------:R-:W3:Y:S04]  /*2a0a0*/  LDL.LU.64 R40, [R1+0x1980] ;  /* 0x0019800001287983 */ /* 0x000ee80000300a00 */
[----:B------:R0:W-:Y:S04]  /*2a0b0*/  @P0 STL [R1+0x8d0], R28 ;  /* 0x0008d01c01000387 */ /* 0x0001e80000100800 */
[----:B0-----:R-:W3:Y:S04]  /*2a0c0*/  LDL R28, [R1+0x8ac] ;  /* 0x0008ac00011c7983 */ /* 0x001ee80000100800 */
[----:B------:R-:W3:Y:S04]  /*2a0d0*/  LDL.LU.64 R8, [R1+0x1978] ;  /* 0x0019780001087983 */ /* 0x000ee80000300a00 */
[----:B------:R0:W-:Y:S01]  /*2a0e0*/  @P0 STL [R1+0x8cc], R85 ;  /* 0x0008cc5501000387 */ /* 0x0001e20000100800 */
[----:B------:R-:W-:-:S03]  /*2a0f0*/  ISETP.GT.AND P0, PT, R80, 0x28, PT ;  /* 0x000000285000780c */ /* 0x000fc60003f04270 */
[----:B0-----:R-:W3:Y:S04]  /*2a100*/  LDL R85, [R1+0x8a8] ;  /* 0x0008a80001557983 */ /* 0x001ee80000100800 */
[----:B------:R-:W3:Y:S04]  /*2a110*/  LDL.LU.64 R18, [R1+0x1970] ;  /* 0x0019700001127983 */ /* 0x000ee80000300a00 */
[----:B----4-:R-:W4:Y:S04]  /*2a120*/  @P3 LDG.E.U16 R83, desc[UR20][R78.64] ;  /* 0x000000144e533981 */ /* 0x010f28000c1e1500 */
[----:B------:R-:W4:Y:S04]  /*2a130*/  @P4 LDG.E.U16 R82, desc[UR20][R38.64] ;  /* 0x0000001426524981 */ /* 0x000f28000c1e1500 */
[----:B------:R-:W4:Y:S04]  /*2a140*/  @P4 LDG.E.U16 R89, desc[UR20][R34.64] ;  /* 0x0000001422594981 */ /* 0x000f28000c1e1500 */
[----:B------:R-:W4:Y:S04]  /*2a150*/  @P5 LDG.E.U16 R29, desc[UR20][R72.64] ;  /* 0x00000014481d5981 */ /* 0x000f28000c1e1500 */
[----:B--2---:R0:W-:Y:S04]  /*2a160*/  @P3 STL [R1+0x8c8], R84 ;  /* 0x0008c85401003387 */ /* 0x0041e80000100800 */
[----:B0-----:R-:W2:Y:S04]  /*2a170*/  LDL R84, [R1+0x8a4] ;  /* 0x0008a40001547983 */ /* 0x001ea80000100800 */
[----:B------:R-:W2:Y:S04]  /*2a180*/  @P5 LDG.E.U16 R30, desc[UR20][R4.64] ;  /* 0x00000014041e5981 */ /* 0x000ea8000c1e1500 */
[----:B------:R-:W2:Y:S04]  /*2a190*/  LDL.LU.64 R78, [R1+0x1968] ;  /* 0x00196800014e7983 */ /* 0x000ea80000300a00 */
[----:B------:R-:W2:Y:S04]  /*2a1a0*/  @P6 LDG.E.U16 R31, desc[UR20][R70.64] ;  /* 0x00000014461f6981 */ /* 0x000ea8000c1e1500 */
[----:B------:R-:W2:Y:S04]  /*2a1b0*/  @P6 LDG.E.U16 R76, desc[UR20][R92.64] ;  /* 0x000000145c4c6981 */ /* 0x000ea8000c1e1500 */
[----:B---3--:R-:W3:Y:S04]  /*2a1c0*/  @P0 LDG.E.U16 R63, desc[UR20][R90.64] ;  /* 0x000000145a3f0981 */ /* 0x008ee8000c1e1500 */
[----:B------:R-:W3:Y:S04]  /*2a1d0*/  @P0 LDG.E.U16 R77, desc[UR20][R68.64] ;  /* 0x00000014444d0981 */ /* 0x000ee8000c1e1500 */
[----:B----4-:R0:W-:Y:S01]  /*2a1e0*/  @P3 STL [R1+0x8c4], R83 ;  /* 0x0008c45301003387 */ /* 0x0101e20000100800 */
[----:B------:R-:W-:-:S03]  /*2a1f0*/  ISETP.GT.AND P3, PT, R80, 0x29, PT ;  /* 0x000000295000780c */ /* 0x000fc60003f64270 */
[----:B0-----:R-:W4:Y:S04]  /*2a200*/  LDL R83, [R1+0x8a0] ;  /* 0x0008a00001537983 */ /* 0x001f280000100800 */
[----:B------:R-:W4:Y:S04]  /*2a210*/  LDL.LU.64 R38, [R1+0x1960] ;  /* 0x0019600001267983 */ /* 0x000f280000300a00 */
[----:B------:R0:W-:Y:S04]  /*2a220*/  @P4 STL [R1+0x8c0], R82 ;  /* 0x0008c05201004387 */ /* 0x0001e80000100800 */
[----:B------:R-:W4:Y:S04]  /*2a230*/  @P3 LDG.E.U16 R88, desc[UR20][R14.64] ;  /* 0x000000140e583981 */ /* 0x000f28000c1e1500 */
[----:B------:R-:W4:Y:S04]  /*2a240*/  @P3 LDG.E.U16 R28, desc[UR20][R74.64] ;  /* 0x000000144a1c3981 */ /* 0x000f28000c1e1500 */
[----:B0-----:R-:W4:Y:S04]  /*2a250*/  LDL R82, [R1+0x89c] ;  /* 0x00089c0001527983 */ /* 0x001f280000100800 */
[----:B------:R-:W4:Y:S04]  /*2a260*/  LDL.LU.64 R34, [R1+0x1958] ;  /* 0x0019580001227983 */ /* 0x000f280000300a00 */
[----:B------:R0:W-:Y:S01]  /*2a270*/  @P4 STL [R1+0x8bc], R89 ;  /* 0x0008bc5901004387 */ /* 0x0001e20000100800 */
[----:B------:R-:W-:-:S03]  /*2a280*/  ISETP.GT.AND P4, PT, R80, 0x2a, PT ;  /* 0x0000002a5000780c */ /* 0x000fc60003f84270 */
[----:B0-----:R-:W4:Y:S04]  /*2a290*/  LDL R89, [R1+0x898] ;  /* 0x0008980001597983 */ /* 0x001f280000100800 */
[----:B------:R-:W4:Y:S04]  /*2a2a0*/  LDL.LU.64 R72, [R1+0x1950] ;  /* 0x0019500001487983 */ /* 0x000f280000300a00 */
[----:B------:R0:W-:Y:S04]  /*2a2b0*/  @P5 STL [R1+0xe8c], R29 ;  /* 0x000e8c1d01005387 */ /* 0x0001e80000100800 */
[----:B------:R-:W4:Y:S04]  /*2a2c0*/  @P4 LDG.E.U16 R85, desc[UR20][R2.64] ;  /* 0x0000001402554981 */ /* 0x000f28000c1e1500 */
[----:B--2---:R-:W2:Y:S04]  /*2a2d0*/  @P4 LDG.E.U16 R84, desc[UR20][R22.64] ;  /* 0x0000001416544981 */ /* 0x004ea8000c1e1500 */
        /* <DEDUP_REMOVED lines=18> */
[----:B------:R-:W3:Y:S01]  /*2a400*/  LDL.LU.64 R14, [R1+0x1920] ;  /* 0x00192000010e7983 */ /* 0x000ee20000300a00 */
[----:B------:R-:W-:-:S09]  /*2a410*/  ISETP.GT.AND P0, PT, R80, 0x2d, PT ;  /* 0x0000002d5000780c */ /* 0x000fd20003f04270 */
[----:B----4-:R-:W4:Y:S04]  /*2a420*/  @P5 LDG.E.U16 R83, desc[UR20][R16.64] ;  /* 0x0000001410535981 */ /* 0x010f28000c1e1500 */
[----:B------:R-:W4:Y:S04]  /*2a430*/  @P5 LDG.E.U16 R82, desc[UR20][R10.64] ;  /* 0x000000140a525981 */ /* 0x000f28000c1e1500 */
[----:B------:R0:W-:Y:S04]  /*2a440*/  @P3 STL [R1+0x8b0], R88 ;  /* 0x0008b05801003387 */ /* 0x0001e80000100800 */
[----:B0-----:R-:W4:Y:S04]  /*2a450*/  LDL R88, [R1+0xe70] ;  /* 0x000e700001587983 */ /* 0x001f280000100800 */
[----:B------:R-:W4:Y:S04]  /*2a460*/  @P6 LDG.E.U16 R89, desc[UR20][R86.64] ;  /* 0x0000001456596981 */ /* 0x000f28000c1e1500 */
[----:B------:R-:W4:Y:S04]  /*2a470*/  LDL.LU.64 R74, [R1+0x1918] ;  /* 0x00191800014a7983 */ /* 0x000f280000300a00 */
[----:B------:R0:W-:Y:S01]  /*2a480*/  @P3 STL [R1+0x8ac], R28 ;  /* 0x0008ac1c01003387 */ /* 0x0001e20000100800 */
[----:B------:R-:W-:-:S03]  /*2a490*/  ISETP.GT.AND P3, PT, R80, 0x2e, PT ;  /* 0x0000002e5000780c */ /* 0x000fc60003f64270 */
[----:B0-----:R-:W4:Y:S04]  /*2a4a0*/  LDL R28, [R1+0x888] ;  /* 0x00088800011c7983 */ /* 0x001f280000100800 */
[----:B--2---:R-:W2:Y:S04]  /*2a4b0*/  @P6 LDG.E.U16 R29, desc[UR20][R56.64] ;  /* 0x00000014381d6981 */ /* 0x004ea8000c1e1500 */
[----:B------:R-:W2:Y:S04]  /*2a4c0*/  LDL.LU.64 R2, [R1+0x1910] ;  /* 0x0019100001027983 */ /* 0x000ea80000300a00 */
[----:B------:R0:W-:Y:S04]  /*2a4d0*/  @P4 STL [R1+0x8a8], R85 ;  /* 0x0008a85501004387 */ /* 0x0001e80000100800 */
[----:B------:R-:W2:Y:S04]  /*2a4e0*/  @P0 LDG.E.U16 R30, desc[UR20][R54.64] ;  /* 0x00000014361e0981 */ /* 0x000ea8000c1e1500 */
[----:B0-----:R-:W2:Y:S04]  /*2a4f0*/  LDL R85, [R1+0x884] ;  /* 0x0008840001557983 */ /* 0x001ea80000100800 */
[----:B------:R-:W2:Y:S04]  /*2a500*/  LDL.LU.64 R22, [R1+0x1908] ;  /* 0x0019080001167983 */ /* 0x000ea80000300a00 */
[----:B------:R0:W-:Y:S01]  /*2a510*/  @P4 STL [R1+0x8a4], R84 ;  /* 0x0008a45401004387 */ /* 0x0001e20000100800 */
[----:B------:R-:W-:-:S03]  /*2a520*/  ISETP.GT.AND P4, PT, R80, 0x2f, PT ;  /* 0x0000002f5000780c */ /* 0x000fc60003f84270 */
[----:B------:R-:W2:Y:S04]  /*2a530*/  @P0 LDG.E.U16 R31, desc[UR20][R48.64] ;  /* 0x00000014301f0981 */ /* 0x000ea8000c1e1500 */
[----:B0-----:R-:W2:Y:S04]  /*2a540*/  LDL R84, [R1+0x880] ;  /* 0x0008800001547983 */ /* 0x001ea80000100800 */
[----:B------:R-:W2:Y:S04]  /*2a550*/  LDL.LU.64 R16, [R1+0x1900] ;  /* 0x0019000001107983 */ /* 0x000ea80000300a00 */
[----:B------:R-:W2:Y:S04]  /*2a560*/  @P3 LDG.E.U16 R76, desc[UR20][R46.64] ;  /* 0x000000142e4c3981 */ /* 0x000ea8000c1e1500 */
[----:B---3--:R-:W3:Y:S04]  /*2a570*/  @P3 LDG.E.U16 R63, desc[UR20][R44.64] ;  /* 0x000000142c3f3981 */ /* 0x008ee8000c1e1500 */
[----:B------:R-:W3:Y:S04]  /*2a580*/  @P4 LDG.E.U16 R77, desc[UR20][R20.64] ;  /* 0x00000014144d4981 */ /* 0x000ee8000c1e1500 */
[----:B----4-:R0:W-:Y:S04]  /*2a590*/  @P5 STL [R1+0x8a0], R83 ;  /* 0x0008a05301005387 */ /* 0x0101e80000100800 */
        /* <DEDUP_REMOVED lines=8> */
[----:B0-----:R-:W4:Y:S04]  /*2a620*/  LDL R89, [R1+0x874] ;  /* 0x0008740001597983 */ /* 0x001f280000100800 */
[----:B------:R-:W4:Y:S04]  /*2a630*/  LDL.LU.64 R56, [R1+0x18e8] ;  /* 0x0018e80001387983 */ /* 0x000f280000300a00 */
[----:B------:R-:W4:Y:S04]  /*2a640*/  @P5 LDG.E.U16 R28, desc[UR20][R36.64] ;  /* 0x00000014241c5981 */ /* 0x000f28000c1e1500 */
[----:B--2---:R0:W-:Y:S01]  /*2a650*/  @P6 STL [R1+0x894], R29 ;  /* 0x0008941d01006387 */ /* 0x0041e20000100800 */
[----:B------:R-:W-:-:S03]  /*2a660*/  ISETP.GT.AND P6, PT, R80, 0x31, PT ;  /* 0x000000315000780c */ /* 0x000fc60003fc4270 */
[----:B0-----:R-:W2:Y:S04]  /*2a670*/  LDL R29, [R1+0x870] ;  /* 0x00087000011d7983 */ /* 0x001ea80000100800 */
[----:B------:R-:W2:Y:S04]  /*2a680*/  LDL.LU.64 R54, [R1+0x18e0] ;  /* 0x0018e00001367983 */ /* 0x000ea80000300a00 */
[----:B------:R-:W2:Y:S04]  /*2a690*/  @P5 LDG.E.U16 R85, desc[UR20][R26.64] ;  /* 0x000000141a555981 */ /* 0x000ea8000c1e1500 */
[----:B------:R0:W-:Y:S04]  /*2a6a0*/  @P0 STL [R1+0x890], R30 ;  /* 0x0008901e01000387 */ /* 0x0001e80000100800 */
[----:B0-----:R-:W2:Y:S04]  /*2a6b0*/  LDL R30, [R1+0x86c] ;  /* 0x00086c00011e7983 */ /* 0x001ea80000100800 */
[----:B------:R-:W2:Y:S04]  /*2a6c0*/  @P6 LDG.E.U16 R84, desc[UR20][R24.64] ;  /* 0x0000001418546981 */ /* 0x000ea8000c1e1500 */
[----:B------:R-:W2:Y:S04]  /*2a6d0*/  LDL.LU.64 R48, [R1+0x18d8] ;  /* 0x0018d80001307983 */ /* 0x000ea80000300a00 */
[----:B------:R0:W-:Y:S04]  /*2a6e0*/  @P0 STL [R1+0x88c], R31 ;  /* 0x00088c1f01000387 */ /* 0x0001e80000100800 */
[----:B0-----:R-:W2:Y:S04]  /*2a6f0*/  LDL R31, [R1+0x868] ;  /* 0x00086800011f7983 */ /* 0x001ea80000100800 */
[----:B------:R-:W2:Y:S04]  /*2a700*/  LDL.LU.64 R46, [R1+0x18d0] ;  /* 0x0018d000012e7983 */ /* 0x000ea80000300a00 */
[----:B------:R0:W-:Y:S04]  /*2a710*/  @P3 STL [R1+0xe7c], R76 ;  /* 0x000e7c4c01003387 */ /* 0x0001e80000100800 */
[----:B0-----:R-:W2:Y:S04]  /*2a720*/  LDL R76, [R1+0x864] ;  /* 0x00086400014c7983 */ /* 0x001ea80000100800 */
[----:B------:R-:W2:Y:S04]  /*2a730*/  LDL.LU.64 R44, [R1+0x18c8] ;  /* 0x0018c800012c7983 */ /* 0x000ea80000300a00 */
[----:B---3--:R-:W-:Y:S04]  /*2a740*/  @P3 STL [R1+0xe78], R63 ;  /* 0x000e783f01003387 */ /* 0x008fe80000100800 */
[----:B------:R-:W3:Y:S04]  /*2a750*/  LDL.LU R20, [R1+0x18c0] ;  /* 0x0018c00001147983 */ /* 0x000ee80000300800 */
[----:B------:R-:W3:Y:S04]  /*2a760*/  LDL R21, [R1+0x860] ;  /* 0x0008600001157983 */ /* 0x000ee80000100800 */
[----:B------:R0:W-:Y:S04]  /*2a770*/  @P4 STL [R1+0xe74], R77 ;  /* 0x000e744d01004387 */ /* 0x0001e80000100800 */
[----:B0-----:R-:W3:Y:S01]  /*2a780*/  LDL R77, [R1+0x85c] ;  /* 0x00085c00014d7983 */ /* 0x001ee20000100800 */
[----:B------:R-:W-:-:S02]  /*2a790*/  ISETP.GT.AND P0, PT, R80, 0x32, PT ;  /* 0x000000325000780c */ /* 0x000fc40003f04270 */
[C---:B------:R-:W-:Y:S01]  /*2a7a0*/  ISETP.GT.AND P3, PT, R80.reuse, 0x33, PT ;  /* 0x000000335000780c */ /* 0x040fe20003f64270 */
[----:B------:R-:W3:Y:S04]  /*2a7b0*/  LDL.LU.64 R42, [R1+0x18b8] ;  /* 0x0018b800012a7983 */ /* 0x000ee80000300a00 */
[----:B----4-:R-:W4:Y:S06]  /*2a7c0*/  @P6 LDG.E.U16 R83, desc[UR20][R12.64] ;  /* 0x000000140c536981 */ /* 0x010f2c000c1e1500 */
[----:B------:R-:W4:Y:S04]  /*2a7d0*/  @P0 LDG.E.U16 R82, desc[UR20][R6.64] ;  /* 0x0000001406520981 */ /* 0x000f28000c1e1500 */
[----:B------:R0:W-:Y:S04]  /*2a7e0*/  @P4 STL [R1+0xe70], R88 ;  /* 0x000e705801004387 */ /* 0x0001e80000100800 */
[----:B------:R-:W4:Y:S01]  /*2a7f0*/  @P0 LDG.E.U16 R89, desc[UR20][R60.64] ;  /* 0x000000143c590981 */ /* 0x000f22000c1e1500 */
[----:B------:R-:W-:-:S03]  /*2a800*/  ISETP.GT.AND P4, PT, R80, 0x34, PT ;  /* 0x000000345000780c */ /* 0x000fc60003f84270 */
[----:B------:R-:W4:Y:S04]  /*2a810*/  LDL.LU.64 R36, [R1+0x18b0] ;  /* 0x0018b00001247983 */ /* 0x000f280000300a00 */
[----:B0-----:R-:W4:Y:S04]  /*2a820*/  LDL R88, [R1+0xe6c] ;  /* 0x000e6c0001587983 */ /* 0x001f280000100800 */
[----:B------:R0:W-:Y:S04]  /*2a830*/  @P5 STL [R1+0x888], R28 ;  /* 0x0008881c01005387 */ /* 0x0001e80000100800 */
[----:B0-----:R-:W4:Y:S04]  /*2a840*/  LDL R28, [R1+0xe68] ;  /* 0x000e6800011c7983 */ /* 0x001f280000100800 */
[----:B------:R-:W4:Y:S04]  /*2a850*/  LDL.LU.64 R26, [R1+0x18a8] ;  /* 0x0018a800011a7983 */ /* 0x000f280000300a00 */
[----:B--2---:R-:W2:Y:S04]  /*2a860*/  @P3 LDG.E.U16 R29, desc[UR20][R32.64] ;  /* 0x00000014201d3981 */ /* 0x004ea8000c1e1500 */
[----:B------:R0:W-:Y:S01]  /*2a870*/  @P5 STL [R1+0x884], R85 ;  /* 0x0008845501005387 */ /* 0x0001e20000100800 */
[----:B------:R-:W-:-:S03]  /*2a880*/  ISETP.GT.AND P5, PT, R80, 0x35, PT ;  /* 0x000000355000780c */ /* 0x000fc60003fa4270 */
[----:B------:R-:W2:Y:S04]  /*2a890*/  LDL.LU.64 R24, [R1+0x18a0] ;  /* 0x0018a00001187983 */ /* 0x000ea80000300a00 */
[----:B0-----:R-:W2:Y:S04]  /*2a8a0*/  LDL R85, [R1+0xe64] ;  /* 0x000e640001557983 */ /* 0x001ea80000100800 */
[----:B------:R-:W2:Y:S04]  /*2a8b0*/  @P3 LDG.E.U16 R30, desc[UR20][R58.64] ;  /* 0x000000143a1e3981 */ /* 0x000ea8000c1e1500 */
[----:B------:R0:W-:Y:S04]  /*2a8c0*/  @P6 STL [R1+0x880], R84 ;  /* 0x0008805401006387 */ /* 0x0001e80000100800 */
[----:B0-----:R-:W2:Y:S04]  /*2a8d0*/  LDL R84, [R1+0xe60] ;  /* 0x000e600001547983 */ /* 0x001ea80000100800 */
[----:B------:R-:W2:Y:S04]  /*2a8e0*/  LDL.LU.64 R12, [R1+0x1898] ;  /* 0x00189800010c7983 */ /* 0x000ea80000300a00 */
[----:B------:R-:W2:Y:S04]  /*2a8f0*/  @P4 LDG.E.U16 R31, desc[UR20][R52.64] ;  /* 0x00000014341f4981 */ /* 0x000ea8000c1e1500 */
[----:B------:R-:W2:Y:S04]  /*2a900*/  @P4 LDG.E.U16 R76, desc[UR20][R50.64] ;  /* 0x00000014324c4981 */ /* 0x000ea8000c1e1500 */
[----:B---3--:R-:W3:Y:S04]  /*2a910*/  @P5 LDG.E.U16 R21, desc[UR20][R40.64] ;  /* 0x0000001428155981 */ /* 0x008ee8000c1e1500 */
[----:B------:R-:W3:Y:S04]  /*2a920*/  @P5 LDG.E.U16 R77, desc[UR20][R8.64] ;  /* 0x00000014084d5981 */ /* 0x000ee8000c1e1500 */
[----:B----4-:R0:W-:Y:S01]  /*2a930*/  @P6 STL [R1+0x87c], R83 ;  /* 0x00087c5301006387 */ /* 0x0101e20000100800 */
[----:B------:R-:W-:-:S03]  /*2a940*/  ISETP.GT.AND P6, PT, R80, 0x36, PT ;  /* 0x000000365000780c */ /* 0x000fc60003fc4270 */
[----:B------:R-:W4:Y:S04]  /*2a950*/  LDL.LU.64 R6, [R1+0x1890] ;  /* 0x0018900001067983 */ /* 0x000f280000300a00 */
[----:B0-----:R-:W4:Y:S04]  /*2a960*/  LDL R83, [R1+0x858] ;  /* 0x0008580001537983 */ /* 0x001f280000100800 */
[----:B------:R0:W-:Y:S04]  /*2a970*/  @P0 STL [R1+0x878], R82 ;  /* 0x0008785201000387 */ /* 0x0001e80000100800 */
[----:B0-----:R-:W4:Y:S04]  /*2a980*/  LDL R82, [R1+0x854] ;  /* 0x0008540001527983 */ /* 0x001f280000100800 */
[----:B------:R-:W4:Y:S04]  /*2a990*/  LDL.LU.64 R60, [R1+0x1888] ;  /* 0x00188800013c7983 */ /* 0x000f280000300a00 */
[----:B------:R-:W-:Y:S01]  /*2a9a0*/  @P0 STL [R1+0x874], R89 ;  /* 0x0008745901000387 */ /* 0x000fe20000100800 */
[----:B------:R-:W-:-:S03]  /*2a9b0*/  ISETP.GT.AND P0, PT, R80, 0x37, PT ;  /* 0x000000375000780c */ /* 0x000fc60003f04270 */
[----:B------:R-:W4:Y:S04]  /*2a9c0*/  LDL.LU.64 R32, [R1+0x1880] ;  /* 0x0018800001207983 */ /* 0x000f280000300a00 */
[----:B------:R-:W4:Y:S04]  /*2a9d0*/  @P6 LDG.E.U16 R88, desc[UR20][R18.64] ;  /* 0x0000001412586981 */ /* 0x000f28000c1e1500 */
[----:B------:R-:W4:Y:S04]  /*2a9e0*/  LDL R63, [R1+0x850] ;  /* 0x00085000013f7983 */ /* 0x000f280000100800 */
[----:B------:R-:W4:Y:S04]  /*2a9f0*/  @P6 LDG.E.U16 R28, desc[UR20][R78.64] ;  /* 0x000000144e1c6981 */ /* 0x000f28000c1e1500 */
[----:B--2---:R0:W-:Y:S04]  /*2aa00*/  @P3 STL [R1+0x870], R29 ;  /* 0x0008701d01003387 */ /* 0x0041e80000100800 */
[----:B0-----:R-:W2:Y:S04]  /*2aa10*/  LDL R29, [R1+0x84c] ;  /* 0x00084c00011d7983 */ /* 0x001ea80000100800 */
[----:B------:R-:W2:Y:S04]  /*2aa20*/  @P0 LDG.E.U16 R85, desc[UR20][R38.64] ;  /* 0x0000001426550981 */ /* 0x000ea8000c1e1500 */
[----:B------:R-:W2:Y:S04]  /*2aa30*/  LDL.LU.64 R58, [R1+0x1878] ;  /* 0x00187800013a7983 */ /* 0x000ea80000300a00 */
[----:B------:R0:W-:Y:S04]  /*2aa40*/  @P3 STL [R1+0x86c], R30 ;  /* 0x00086c1e01003387 */ /* 0x0001e80000100800 */
[----:B------:R-:W2:Y:S04]  /*2aa50*/  @P0 LDG.E.U16 R84, desc[UR20][R34.64] ;  /* 0x0000001422540981 */ /* 0x000ea8000c1e1500 */
[----:B0-----:R-:W2:Y:S04]  /*2aa60*/  LDL R30, [R1+0x848] ;  /* 0x00084800011e7983 */ /* 0x001ea80000100800 */
[----:B------:R-:W2:Y:S04]  /*2aa70*/  LDL.LU.64 R52, [R1+0x1870] ;  /* 0x0018700001347983 */ /* 0x000ea80000300a00 */
[----:B------:R0:W-:Y:S04]  /*2aa80*/  @P4 STL [R1+0x868], R31 ;  /* 0x0008681f01004387 */ /* 0x0001e80000100800 */
[----:B0-----:R-:W2:Y:S04]  /*2aa90*/  LDL R31, [R1+0x844] ;  /* 0x00084400011f7983 */ /* 0x001ea80000100800 */
[----:B------:R-:W2:Y:S04]  /*2aaa0*/  LDL.LU.64 R50, [R1+0x1868] ;  /* 0x0018680001327983 */ /* 0x000ea80000300a00 */
[----:B------:R-:W2:Y:S04]  /*2aab0*/  LDL R89, [R1+0x840] ;  /* 0x0008400001597983 */ /* 0x000ea80000100800 */
[----:B------:R0:W-:Y:S04]  /*2aac0*/  @P4 STL [R1+0x864], R76 ;  /* 0x0008644c01004387 */ /* 0x0001e80000100800 */
[----:B0-----:R-:W2:Y:S04]  /*2aad0*/  LDL R76, [R1+0x83c] ;  /* 0x00083c00014c7983 */ /* 0x001ea80000100800 */
[----:B------:R-:W2:Y:S04]  /*2aae0*/  LDL.LU.64 R40, [R1+0x1860] ;  /* 0x0018600001287983 */ /* 0x000ea80000300a00 */
[----:B---3--:R0:W-:Y:S04]  /*2aaf0*/  @P5 STL [R1+0x860], R21 ;  /* 0x0008601501005387 */ /* 0x0081e80000100800 */
[----:B0-----:R-:W3:Y:S04]  /*2ab00*/  LDL.LU R21, [R1+0x185c] ;  /* 0x00185c0001157983 */ /* 0x001ee80000300800 */
[----:B------:R-:W3:Y:S04]  /*2ab10*/  LDL.LU R8, [R1+0x1858] ;  /* 0x0018580001087983 */ /* 0x000ee80000300800 */
[----:B------:R-:W3:Y:S04]  /*2ab20*/  LDL R9, [R1+0x838] ;  /* 0x0008380001097983 */ /* 0x000ee80000100800 */
[----:B------:R0:W-:Y:S04]  /*2ab30*/  @P5 STL [R1+0x85c], R77 ;  /* 0x00085c4d01005387 */ /* 0x0001e80000100800 */
[----:B0-----:R-:W3:Y:S01]  /*2ab40*/  LDL R77, [R1+0x834] ;  /* 0x00083400014d7983 */ /* 0x001ee20000100800 */
[----:B------:R-:W-:-:S02]  /*2ab50*/  ISETP.GT.AND P3, PT, R80, 0x38, PT ;  /* 0x000000385000780c */ /* 0x000fc40003f64270 */
[C---:B------:R-:W-:Y:S01]  /*2ab60*/  ISETP.GT.AND P4, PT, R80.reuse, 0x39, PT ;  /* 0x000000395000780c */ /* 0x040fe20003f84270 */
[----:B------:R-:W3:Y:S01]  /*2ab70*/  LDL.LU.64 R18, [R1+0x1850] ;  /* 0x0018500001127983 */ /* 0x000ee20000300a00 */
[----:B------:R-:W-:-:S03]  /*2ab80*/  ISETP.GT.AND P5, PT, R80, 0x3a, PT ;  /* 0x0000003a5000780c */ /* 0x000fc60003fa4270 */
[----:B------:R-:W3:Y:S06]  /*2ab90*/  LDL.LU.64 R78, [R1+0x1848] ;  /* 0x00184800014e7983 */ /* 0x000eec0000300a00 */
[----:B----4-:R-:W4:Y:S04]  /*2aba0*/  @P3 LDG.E.U16 R83, desc[UR20][R72.64] ;  /* 0x0000001448533981 */ /* 0x010f28000c1e1500 */
[----:B------:R-:W4:Y:S04]  /*2abb0*/  @P3 LDG.E.U16 R82, desc[UR20][R4.64] ;  /* 0x0000001404523981 */ /* 0x000f28000c1e1500 */
[----:B------:R0:W-:Y:S04]  /*2abc0*/  @P6 STL [R1+0xe6c], R88 ;  /* 0x000e6c5801006387 */ /* 0x0001e80000100800 */
[----:B------:R-:W4:Y:S04]  /*2abd0*/  @P4 LDG.E.U16 R63, desc[UR20][R70.64] ;  /* 0x00000014463f4981 */ /* 0x000f28000c1e1500 */
[----:B0-----:R-:W4:Y:S04]  /*2abe0*/  LDL R88, [R1+0x830] ;  /* 0x0008300001587983 */ /* 0x001f280000100800 */
[----:B------:R0:W-:Y:S01]  /*2abf0*/  @P6 STL [R1+0xe68], R28 ;  /* 0x000e681c01006387 */ /* 0x0001e20000100800 */
[----:B------:R-:W-:-:S03]  /*2ac00*/  ISETP.GT.AND P6, PT, R80, 0x3b, PT ;  /* 0x0000003b5000780c */ /* 0x000fc60003fc4270 */
[----:B0-----:R-:W4:Y:S04]  /*2ac10*/  LDL R28, [R1+0x82c] ;  /* 0x00082c00011c7983 */ /* 0x001f280000100800 */
[----:B------:R-:W4:Y:S04]  /*2ac20*/  LDL.LU.64 R38, [R1+0x1840] ;  /* 0x0018400001267983 */ /* 0x000f280000300a00 */
[----:B------:R-:W4:Y:S04]  /*2ac30*/  LDL.LU.64 R34, [R1+0x1838] ;  /* 0x0018380001227983 */ /* 0x000f280000300a00 */
[----:B--2---:R0:W-:Y:S04]  /*2ac40*/  @P0 STL [R1+0xe64], R85 ;  /* 0x000e645501000387 */ /* 0x0041e80000100800 */
[----:B------:R-:W2:Y:S04]  /*2ac50*/  @P4 LDG.E.U16 R29, desc[UR20][R90.64] ;  /* 0x000000145a1d4981 */ /* 0x000ea8000c1e1500 */
[----:B0-----:R-:W2:Y:S04]  /*2ac60*/  LDL R85, [R1+0xe5c] ;  /* 0x000e5c0001557983 */ /* 0x001ea80000100800 */
[----:B------:R0:W-:Y:S01]  /*2ac70*/  @P0 STL [R1+0xe60], R84 ;  /* 0x000e605401000387 */ /* 0x0001e20000100800 */
[----:B------:R-:W-:-:S03]  /*2ac80*/  ISETP.GT.AND P0, PT, R80, 0x3c, PT ;  /* 0x0000003c5000780c */ /* 0x000fc60003f04270 */
[----:B------:R-:W2:Y:S04]  /*2ac90*/  @P5 LDG.E.U16 R30, desc[UR20][R68.64] ;  /* 0x00000014441e5981 */ /* 0x000ea8000c1e1500 */
[----:B0-----:R-:W2:Y:S04]  /*2aca0*/  LDL R84, [R1+0xe58] ;  /* 0x000e580001547983 */ /* 0x001ea80000100800 */
[----:B------:R-:W2:Y:S04]  /*2acb0*/  LDL.LU.64 R72, [R1+0x1830] ;  /* 0x0018300001487983 */ /* 0x000ea80000300a00 */
[----:B------:R-:W2:Y:S04]  /*2acc0*/  LDL.LU.64 R4, [R1+0x1828] ;  /* 0x0018280001047983 */ /* 0x000ea80000300a00 */
[----:B------:R-:W2:Y:S04]  /*2acd0*/  @P5 LDG.E.U16 R31, desc[UR20][R14.64] ;  /* 0x000000140e1f5981 */ /* 0x000ea8000c1e1500 */
[----:B------:R-:W2:Y:S04]  /*2ace0*/  @P6 LDG.E.U16 R89, desc[UR20][R74.64] ;  /* 0x000000144a596981 */ /* 0x000ea8000c1e1500 */
[----:B------:R-:W2:Y:S04]  /*2acf0*/  @P6 LDG.E.U16 R76, desc[UR20][R2.64] ;  /* 0x00000014024c6981 */ /* 0x000ea8000c1e1500 */
[----:B---3--:R-:W3:Y:S04]  /*2ad00*/  @P0 LDG.E.U16 R9, desc[UR20][R22.64] ;  /* 0x0000001416090981 */ /* 0x008ee8000c1e1500 */
[----:B------:R-:W3:Y:S04]  /*2ad10*/  @P0 LDG.E.U16 R77, desc[UR20][R16.64] ;  /* 0x00000014104d0981 */ /* 0x000ee8000c1e1500 */
[----:B----4-:R0:W-:Y:S04]  /*2ad20*/  @P3 STL [R1+0x858], R83 ;  /* 0x0008585301003387 */ /* 0x0101e80000100800 */
[----:B0-----:R-:W4:Y:S04]  /*2ad30*/  LDL R83, [R1+0x828] ;  /* 0x0008280001537983 */ /* 0x001f280000100800 */
[----:B------:R0:W-:Y:S01]  /*2ad40*/  @P3 STL [R1+0x854], R82 ;  /* 0x0008545201003387 */ /* 0x0001e20000100800 */
[----:B------:R-:W-:-:S03]  /*2ad50*/  ISETP.GT.AND P3, PT, R80, 0x3d, PT ;  /* 0x0000003d5000780c */ /* 0x000fc60003f64270 */
[----:B0-----:R-:W4:Y:S04]  /*2ad60*/  LDL R82, [R1+0x824] ;  /* 0x0008240001527983 */ /* 0x001f280000100800 */
[----:B------:R-:W4:Y:S06]  /*2ad70*/  LDL.LU.64 R70, [R1+0x1820] ;  /* 0x0018200001467983 */ /* 0x000f2c0000300a00 */
[----:B------:R-:W4:Y:S04]  /*2ad80*/  @P3 LDG.E.U16 R88, desc[UR20][R10.64] ;  /* 0x000000140a583981 */ /* 0x000f28000c1e1500 */
[----:B------:R-:W4:Y:S04]  /*2ad90*/  @P3 LDG.E.U16 R28, desc[UR20][R56.64] ;  /* 0x00000014381c3981 */ /* 0x000f28000c1e1500 */
[----:B--2---:R0:W-:Y:S04]  /*2ada0*/  @P4 STL [R1+0x84c], R29 ;  /* 0x00084c1d01004387 */ /* 0x0041e80000100800 */
[----:B0-----:R-:W2:Y:S04]  /*2adb0*/  LDL R29, [R1+0x820] ;  /* 0x00082000011d7983 */ /* 0x001ea80000100800 */
[----:B------:R-:W-:Y:S04]  /*2adc0*/  @P4 STL [R1+0x850], R63 ;  /* 0x0008503f01004387 */ /* 0x000fe80000100800 */
[----:B------:R-:W2:Y:S04]  /*2add0*/  LDL.LU.64 R68, [R1+0x1818] ;  /* 0x0018180001447983 */ /* 0x000ea80000300a00 */
[----:B------:R0:W-:Y:S04]  /*2ade0*/  @P5 STL [R1+0x848], R30 ;  /* 0x0008481e01005387 */ /* 0x0001e80000100800 */
[----:B0-----:R-:W2:Y:S04]  /*2adf0*/  LDL R30, [R1+0x81c] ;  /* 0x00081c00011e7983 */ /* 0x001ea80000100800 */
[----:B------:R-:W2:Y:S04]  /*2ae00*/  LDL.LU.64 R14, [R1+0x1810] ;  /* 0x00181000010e7983 */ /* 0x000ea80000300a00 */
[----:B------:R0:W-:Y:S04]  /*2ae10*/  @P5 STL [R1+0x844], R31 ;  /* 0x0008441f01005387 */ /* 0x0001e80000100800 */
[----:B0-----:R-:W2:Y:S04]  /*2ae20*/  LDL R31, [R1+0x818] ;  /* 0x00081800011f7983 */ /* 0x001ea80000100800 */
[----:B------:R-:W2:Y:S04]  /*2ae30*/  LDL.LU.64 R74, [R1+0x1808] ;  /* 0x00180800014a7983 */ /* 0x000ea80000300a00 */
[----:B------:R-:W2:Y:S04]  /*2ae40*/  LDL.LU.64 R2, [R1+0x1800] ;  /* 0x0018000001027983 */ /* 0x000ea80000300a00 */
[----:B------:R0:W-:Y:S04]  /*2ae50*/  @P6 STL [R1+0x83c], R76 ;  /* 0x00083c4c01006387 */ /* 0x0001e80000100800 */
[----:B0-----:R-:W2:Y:S04]  /*2ae60*/  LDL R76, [R1+0x814] ;  /* 0x00081400014c7983 */ /* 0x001ea80000100800 */
[----:B------:R-:W-:Y:S04]  /*2ae70*/  @P6 STL [R1+0x840], R89 ;  /* 0x0008405901006387 */ /* 0x000fe80000100800 */
[----:B------:R-:W2:Y:S04]  /*2ae80*/  LDL.LU.64 R22, [R1+0x17f8] ;  /* 0x0017f80001167983 */ /* 0x000ea80000300a00 */
[----:B------:R-:W2:Y:S04]  /*2ae90*/  LDL.LU.64 R16, [R1+0x17f0] ;  /* 0x0017f00001107983 */ /* 0x000ea80000300a00 */
[----:B---3--:R0:W-:Y:S04]  /*2aea0*/  @P0 STL [R1+0x838], R9 ;  /* 0x0008380901000387 */ /* 0x0081e80000100800 */
[----:B0-----:R-:W3:Y:S04]  /*2aeb0*/  LDL R9, [R1+0x810] ;  /* 0x0008100001097983 */ /* 0x001ee80000100800 */
[----:B------:R0:W-:Y:S04]  /*2aec0*/  @P0 STL [R1+0x834], R77 ;  /* 0x0008344d01000387 */ /* 0x0001e80000100800 */
[----:B0-----:R-:W3:Y:S01]  /*2aed0*/  LDL R77, [R1+0x80c] ;  /* 0x00080c00014d7983 */ /* 0x001ee20000100800 */
[----:B------:R-:W-:-:S02]  /*2aee0*/  ISETP.GT.AND P4, PT, R80, 0x3e, PT ;  /* 0x0000003e5000780c */ /* 0x000fc40003f84270 */
[C---:B------:R-:W-:Y:S01]  /*2aef0*/  ISETP.GT.AND P5, PT, R80.reuse, 0x40, PT ;  /* 0x000000405000780c */ /* 0x040fe20003fa4270 */
[----:B------:R-:W3:Y:S01]  /*2af00*/  LDL.LU.64 R10, [R1+0x17e8] ;  /* 0x0017e800010a7983 */ /* 0x000ee20000300a00 */
[C---:B------:R-:W-:Y:S02]  /*2af10*/  ISETP.GT.AND P6, PT, R80.reuse, 0x41, PT ;  /* 0x000000415000780c */ /* 0x040fe40003fc4270 */
[C---:B------:R-:W-:Y:S01]  /*2af20*/  ISETP.GT.AND P0, PT, R80.reuse, 0x42, PT ;  /* 0x000000425000780c */ /* 0x040fe20003f04270 */
[----:B------:R-:W3:Y:S04]  /*2af30*/  LDL.LU.64 R56, [R1+0x17e0] ;  /* 0x0017e00001387983 */ /* 0x000ee80000300a00 */
[----:B------:R-:W3:Y:S04]  /*2af40*/  LDL R63, [R1+0x808] ;  /* 0x00080800013f7983 */ /* 0x000ee80000100800 */
[----:B------:R-:W3:Y:S04]  /*2af50*/  @P4 LDG.E.U16 R84, desc[UR20][R48.64] ;  /* 0x0000001430544981 */ /* 0x000ee8000c1e1500 */
[----:B------:R-:W3:Y:S04]  /*2af60*/  @P4 LDG.E.U16 R85, desc[UR20][R54.64] ;  /* 0x0000001436554981 */ /* 0x000ee8000c1e1500 */
[----:B----4-:R-:W4:Y:S04]  /*2af70*/  @P5 LDG.E.U16 R83, desc[UR20][R46.64] ;  /* 0x000000142e535981 */ /* 0x010f28000c1e1500 */
[----:B------:R-:W4:Y:S04]  /*2af80*/  @P5 LDG.E.U16 R82, desc[UR20][R44.64] ;  /* 0x000000142c525981 */ /* 0x000f28000c1e1500 */
[----:B------:R0:W-:Y:S04]  /*2af90*/  @P3 STL [R1+0x82c], R28 ;  /* 0x00082c1c01003387 */ /* 0x0001e80000100800 */
[----:B0-----:R-:W4:Y:S04]  /*2afa0*/  LDL R28, [R1+0x804] ;  /* 0x00080400011c7983 */ /* 0x001f280000100800 */
[----:B------:R-:W-:Y:S01]  /*2afb0*/  @P3 STL [R1+0x830], R88 ;  /* 0x0008305801003387 */ /* 0x000fe20000100800 */
[----:B------:R-:W-:-:S03]  /*2afc0*/  ISETP.GT.AND P3, PT, R80, 0x43, PT ;  /* 0x000000435000780c */ /* 0x000fc60003f64270 */
[----:B------:R-:W4:Y:S04]  /*2afd0*/  LDL.LU.64 R54, [R1+0x17d8] ;  /* 0x0017d80001367983 */ /* 0x000f280000300a00 */
[----:B------:R-:W4:Y:S04]  /*2afe0*/  LDL.LU.64 R48, [R1+0x17d0] ;  /* 0x0017d00001307983 */ /* 0x000f280000300a00 */
[----:B--2---:R-:W2:Y:S04]  /*2aff0*/  @P6 LDG.E.U16 R29, desc[UR20][R42.64] ;  /* 0x000000142a1d6981 */ /* 0x004ea8000c1e1500 */
[----:B------:R-:W2:Y:S04]  /*2b000*/  LDL R91, [R1+0x800] ;  /* 0x00080000015b7983 */ /* 0x000ea80000100800 */
[----:B------:R-:W2:Y:S04]  /*2b010*/  LDL R90, [R1+0x7fc] ;  /* 0x0007fc00015a7983 */ /* 0x000ea80000100800 */
[----:B------:R-:W2:Y:S04]  /*2b020*/  @P6 LDG.E.U16 R30, desc[UR20][R36.64] ;  /* 0x00000014241e6981 */ /* 0x000ea8000c1e1500 */
[----:B------:R-:W2:Y:S04]  /*2b030*/  @P0 LDG.E.U16 R31, desc[UR20][R26.64] ;  /* 0x000000141a1f0981 */ /* 0x000ea8000c1e1500 */
[----:B------:R-:W2:Y:S04]  /*2b040*/  @P0 LDG.E.U16 R76, desc[UR20][R24.64] ;  /* 0x00000014184c0981 */ /* 0x000ea8000c1e1500 */
[----:B---3--:R-:W3:Y:S04]  /*2b050*/  @P3 LDG.E.U16 R9, desc[UR20][R12.64] ;  /* 0x000000140c093981 */ /* 0x008ee8000c1e1500 */
[----:B------:R-:W3:Y:S04]  /*2b060*/  @P3 LDG.E.U16 R77, desc[UR20][R6.64] ;  /* 0x00000014064d3981 */ /* 0x000ee8000c1e1500 */
[----:B------:R-:W-:Y:S04]  /*2b070*/  @P4 STL [R1+0xe58], R84 ;  /* 0x000e585401004387 */ /* 0x000fe80000100800 */
[----:B------:R-:W-:Y:S01]  /*2b080*/  @P4 STL [R1+0xe5c], R85 ;  /* 0x000e5c5501004387 */ /* 0x000fe20000100800 */
[----:B------:R-:W-:-:S03]  /*2b090*/  ISETP.GT.AND P4, PT, R80, 0x44, PT ;  /* 0x000000445000780c */ /* 0x000fc60003f84270 */
[----:B------:R-:W3:Y:S10]  /*2b0a0*/  LDL.LU.64 R46, [R1+0x17c8] ;  /* 0x0017c800012e7983 */ /* 0x000ef40000300a00 */
[----:B------:R-:W3:Y:S04]  /*2b0b0*/  @P4 LDG.E.U16 R63, desc[UR20][R60.64] ;  /* 0x000000143c3f4981 */ /* 0x000ee8000c1e1500 */
[----:B----4-:R0:W-:Y:S04]  /*2b0c0*/  @P5 STL [R1+0x828], R83 ;  /* 0x0008285301005387 */ /* 0x0101e80000100800 */
[----:B0-----:R-:W4:Y:S04]  /*2b0d0*/  LDL R83, [R1+0x7f8] ;  /* 0x0007f80001537983 */ /* 0x001f280000100800 */
[----:B------:R-:W4:Y:S04]  /*2b0e0*/  LDL.LU.64 R44, [R1+0x17c0] ;  /* 0x0017c000012c7983 */ /* 0x000f280000300a00 */
[----:B------:R-:W4:Y:S04]  /*2b0f0*/  LDL R89, [R1+0x7f4] ;  /* 0x0007f40001597983 */ /* 0x000f280000100800 */
[----:B------:R-:W-:Y:S04]  /*2b100*/  @P5 STL [R1+0x824], R82 ;  /* 0x0008245201005387 */ /* 0x000fe80000100800 */
[----:B------:R-:W4:Y:S04]  /*2b110*/  LDL.LU.64 R42, [R1+0x17b8] ;  /* 0x0017b800012a7983 */ /* 0x000f280000300a00 */
[----:B------:R-:W4:Y:S04]  /*2b120*/  LDL R88, [R1+0x7c8] ;  /* 0x0007c80001587983 */ /* 0x000f280000100800 */
[----:B------:R-:W4:Y:S04]  /*2b130*/  @P4 LDG.E.U16 R28, desc[UR20][R32.64] ;  /* 0x00000014201c4981 */ /* 0x000f28000c1e1500 */
[----:B--2---:R0:W-:Y:S04]  /*2b140*/  @P6 STL [R1+0x820], R29 ;  /* 0x0008201d01006387 */ /* 0x0041e80000100800 */
        /* <DEDUP_REMOVED lines=9> */
[----:B------:R-:W2:Y:S04]  /*2b1e0*/  LDL R84, [R1+0x764] ;  /* 0x0007640001547983 */ /* 0x000ea80000100800 */
[----:B------:R-:W2:Y:S04]  /*2b1f0*/  LDL R82, [R1+0x738] ;  /* 0x0007380001527983 */ /* 0x000ea80000100800 */
[----:B------:R0:W-:Y:S04]  /*2b200*/  @P0 STL [R1+0x814], R76 ;  /* 0x0008144c01000387 */ /* 0x0001e80000100800 */
[----:B0-----:R-:W2:Y:S04]  /*2b210*/  LDL R76, [R1+0x734] ;  /* 0x00073400014c7983 */ /* 0x001ea80000100800 */
[----:B------:R-:W2:Y:S04]  /*2b220*/  LDL.LU.64 R12, [R1+0x1798] ;  /* 0x00179800010c7983 */ /* 0x000ea80000300a00 */
[----:B---3--:R0:W-:Y:S04]  /*2b230*/  @P3 STL [R1+0x810], R9 ;  /* 0x0008100901003387 */ /* 0x0081e80000100800 */
[----:B0-----:R-:W3:Y:S04]  /*2b240*/  LDL.LU R9, [R1+0x1790] ;  /* 0x0017900001097983 */ /* 0x001ee80000300800 */
[----:B------:R-:W3:Y:S04]  /*2b250*/  LDL.LU.64 R6, [R1+0x1788] ;  /* 0x0017880001067983 */ /* 0x000ee80000300a00 */
[----:B------:R0:W-:Y:S04]  /*2b260*/  @P3 STL [R1+0x80c], R77 ;  /* 0x00080c4d01003387 */ /* 0x0001e80000100800 */
[----:B0-----:R-:W3:Y:S04]  /*2b270*/  LDL R77, [R1+0x708] ;  /* 0x00070800014d7983 */ /* 0x001ee80000100800 */
[----:B------:R-:W3:Y:S01]  /*2b280*/  LDL.LU.64 R60, [R1+0x1780] ;  /* 0x00178000013c7983 */ /* 0x000ee20000300a00 */
[----:B------:R-:W-:-:S02]  /*2b290*/  ISETP.GT.AND P5, PT, R80, 0x45, PT ;  /* 0x000000455000780c */ /* 0x000fc40003fa4270 */
[C---:B------:R-:W-:Y:S01]  /*2b2a0*/  ISETP.GT.AND P6, PT, R80.reuse, 0x48, PT ;  /* 0x000000485000780c */ /* 0x040fe20003fc4270 */
[----:B------:R-:W3:Y:S01]  /*2b2b0*/  LDL.LU R33, [R1+0xf30] ;  /* 0x000f300001217983 */ /* 0x000ee20000300800 */
[C---:B------:R-:W-:Y:S02]  /*2b2c0*/  ISETP.GT.AND P0, PT, R80.reuse, 0x50, PT ;  /* 0x000000505000780c */ /* 0x040fe40003f04270 */
[C---:B------:R-:W-:Y:S01]  /*2b2d0*/  ISETP.GT.AND P3, PT, R80.reuse, 0x58, PT ;  /* 0x000000585000780c */ /* 0x040fe20003f64270 */
[----:B------:R-:W3:Y:S06]  /*2b2e0*/  LDL.LU R32, [R1+0xf38] ;  /* 0x000f380001207983 */ /* 0x000eec0000300800 */
[----:B------:R-:W3:Y:S04]  /*2b2f0*/  @P5 LDG.E.U16 R90, desc[UR20][R52.64] ;  /* 0x00000014345a5981 */ /* 0x000ee8000c1e1500 */
[----:B------:R-:W3:Y:S04]  /*2b300*/  @P5 LDG.E.U16 R91, desc[UR20][R58.64] ;  /* 0x000000143a5b5981 */ /* 0x000ee8000c1e1500 */
[----:B----4-:R-:W4:Y:S04]  /*2b310*/  @P6 LDG.E.U16 R83, desc[UR20][R50.64] ;  /* 0x0000001432536981 */ /* 0x010f28000c1e1500 */
[----:B------:R-:W4:Y:S04]  /*2b320*/  @P6 LDG.E.U16 R89, desc[UR20][R40.64] ;  /* 0x0000001428596981 */ /* 0x000f28000c1e1500 */
        /* <DEDUP_REMOVED lines=8> */
[----:B------:R-:W2:Y:S04]  /*2b3b0*/  @P3 LDG.E.U16 R30, desc[UR20][R56.64] ;  /* 0x00000014381e3981 */ /* 0x000ea8000c1e1500 */
[----:B------:R-:W2:Y:S04]  /*2b3c0*/  @P3 LDG.E.U16 R85, desc[UR20][R54.64] ;  /* 0x0000001436553981 */ /* 0x000ea8000c1e1500 */
[----:B---3--:R-:W3:Y:S04]  /*2b3d0*/  @P4 LDG.E.U16 R31, desc[UR20][R60.64] ;  /* 0x000000143c1f4981 */ /* 0x008ee8000c1e1500 */
[----:B------:R-:W-:Y:S04]  /*2b3e0*/  @P5 STL [R1+0x7fc], R90 ;  /* 0x0007fc5a01005387 */ /* 0x000fe80000100800 */
[----:B------:R-:W-:Y:S04]  /*2b3f0*/  @P5 STL [R1+0x800], R91 ;  /* 0x0008005b01005387 */ /* 0x000fe80000100800 */
[----:B------:R-:W3:Y:S04]  /*2b400*/  LDL.LU.64 R50, [R1+0x1768] ;  /* 0x0017680001327983 */ /* 0x000ee80000300a00 */
[----:B----4-:R0:W-:Y:S04]  /*2b410*/  @P6 STL [R1+0x7f8], R83 ;  /* 0x0007f85301006387 */ /* 0x0101e80000100800 */
[----:B0-----:R-:W4:Y:S04]  /*2b420*/  LDL.LU R83, [R1+0xf34] ;  /* 0x000f340001537983 */ /* 0x001f280000300800 */
[----:B------:R-:W4:Y:S04]  /*2b430*/  LDL.LU R63, [R1+0xf3c] ;  /* 0x000f3c00013f7983 */ /* 0x000f280000300800 */
[----:B------:R-:W4:Y:S04]  /*2b440*/  LDL.LU.64 R40, [R1+0x1760] ;  /* 0x0017600001287983 */ /* 0x000f280000300a00 */
[----:B------:R-:W-:Y:S04]  /*2b450*/  @P6 STL [R1+0x7f4], R89 ;  /* 0x0007f45901006387 */ /* 0x000fe80000100800 */
[----:B------:R-:W4:Y:S04]  /*2b460*/  LDL.LU.64 R38, [R1+0x1758] ;  /* 0x0017580001267983 */ /* 0x000f280000300a00 */
[----:B------:R-:W4:Y:S04]  /*2b470*/  LDL.LU.64 R34, [R1+0x1750] ;  /* 0x0017500001227983 */ /* 0x000f280000300a00 */
        /* <DEDUP_REMOVED lines=8> */
[----:B------:R-:W-:Y:S04]  /*2b500*/  @P3 STL [R1+0x794], R85 ;  /* 0x0007945501003387 */ /* 0x000fe80000100800 */
[----:B------:R-:W2:Y:S04]  /*2b510*/  LDL.LU.64 R60, [R1+0x1738] ;  /* 0x00173800013c7983 */ /* 0x000ea80000300a00 */
[----:B---3--:R0:W-:Y:S04]  /*2b520*/  @P4 STL [R1+0x768], R31 ;  /* 0x0007681f01004387 */ /* 0x0081e80000100800 */
[----:B0-----:R-:W3:Y:S04]  /*2b530*/  LDL R31, [R1+0x6d4] ;  /* 0x0006d400011f7983 */ /* 0x001ee80000100800 */
[----:B------:R-:W3:Y:S01]  /*2b540*/  LDL.LU.64 R58, [R1+0x1730] ;  /* 0x00173000013a7983 */ /* 0x000ee20000300a00 */
[----:B------:R-:W-:-:S02]  /*2b550*/  ISETP.GT.AND P5, PT, R80, 0x68, PT ;  /* 0x000000685000780c */ /* 0x000fc40003fa4270 */
[C---:B------:R-:W-:Y:S01]  /*2b560*/  ISETP.GT.AND P6, PT, R80.reuse, 0x70, PT ;  /* 0x000000705000780c */ /* 0x040fe20003fc4270 */
[----:B----4-:R0:W-:Y:S04]  /*2b570*/  @P4 STL [R1+0x764], R84 ;  /* 0x0007645401004387 */ /* 0x0101e80000100800 */
[----:B------:R-:W-:Y:S06]  /*2b580*/  STL.64 [R1+0x218], R32 ;  /* 0x0002182001007387 */ /* 0x000fec0000100a00 */
[----:B--2---:R-:W2:Y:S04]  /*2b590*/  @P5 LDG.E.U16 R82, desc[UR20][R56.64] ;  /* 0x0000001438525981 */ /* 0x004ea8000c1e1500 */
[----:B------:R-:W4:Y:S04]  /*2b5a0*/  LDL.LU.64 R56, [R1+0x1728] ;  /* 0x0017280001387983 */ /* 0x000f280000300a00 */
[----:B------:R-:W2:Y:S01]  /*2b5b0*/  @P5 LDG.E.U16 R76, desc[UR20][R54.64] ;  /* 0x00000014364c5981 */ /* 0x000ea2000c1e1500 */
[----:B------:R-:W-:-:S02]  /*2b5c0*/  ISETP.GT.AND P0, PT, R80, 0x49, PT ;  /* 0x000000495000780c */ /* 0x000fc40003f04270 */
[----:B------:R-:W-:Y:S02]  /*2b5d0*/  MOV R85, R83 ;  /* 0x0000005300557202 */ /* 0x000fe40000000f00 */
[----:B------:R-:W-:Y:S01]  /*2b5e0*/  ISETP.GT.AND P3, PT, R80, 0x78, PT ;  /* 0x000000785000780c */ /* 0x000fe20003f64270 */
[----:B------:R-:W2:Y:S04]  /*2b5f0*/  @P6 LDG.E.U16 R77, desc[UR20][R60.64] ;  /* 0x000000143c4d6981 */ /* 0x000ea8000c1e1500 */
[----:B------:R-:W2:Y:S04]  /*2b600*/  LDL.LU.64 R54, [R1+0x1720] ;  /* 0x0017200001367983 */ /* 0x000ea80000300a00 */
[----:B---3--:R-:W3:Y:S01]  /*2b610*/  @P6 LDG.E.U16 R28, desc[UR20][R58.64] ;  /* 0x000000143a1c6981 */ /* 0x008ee2000c1e1500 */
[----:B0-----:R-:W-:-:S05]  /*2b620*/  IMAD.MOV.U32 R84, RZ, RZ, R63 ;  /* 0x000000ffff547224 */ /* 0x001fca00078e003f */
[----:B------:R-:W3:Y:S04]  /*2b630*/  @P0 LDG.E.U16 R29, desc[UR20][R84.64] ;  /* 0x00000014541d0981 */ /* 0x000ee8000c1e1500 */
[----:B----4-:R-:W4:Y:S04]  /*2b640*/  @P3 LDG.E.U16 R30, desc[UR20][R56.64] ;  /* 0x00000014381e3981 */ /* 0x010f28000c1e1500 */
[----:B--2---:R-:W-:Y:S04]  /*2b650*/  @P5 STL [R1+0x734], R76 ;  /* 0x0007344c01005387 */ /* 0x004fe80000100800 */
[----:B------:R-:W-:Y:S04]  /*2b660*/  @P5 STL [R1+0x738], R82 ;  /* 0x0007385201005387 */ /* 0x000fe80000100800 */
[----:B------:R-:W-:Y:S04]  /*2b670*/  STL.64 [R1+0x220], R84 ;  /* 0x0002205401007387 */ /* 0x000fe80000100a00 */
[----:B------:R-:W-:Y:S04]  /*2b680*/  STL [R1+0x11a8], R60 ;  /* 0x0011a83c01007387 */ /* 0x000fe80000100800 */
[----:B------:R-:W-:Y:S04]  /*2b690*/  STL [R1+0x1448], R60 ;  /* 0x0014483c01007387 */ /* 0x000fe80000100800 */
[----:B------:R-:W-:Y:S04]  /*2b6a0*/  STL [R1+0x11a4], R61 ;  /* 0x0011a43d01007387 */ /* 0x000fe80000100800 */
[----:B------:R-:W-:Y:S04]  /*2b6b0*/  STL [R1+0x144c], R61 ;  /* 0x00144c3d01007387 */ /* 0x000fe80000100800 */
[----:B------:R-:W2:Y:S04]  /*2b6c0*/  @P3 LDG.E.U16 R31, desc[UR20][R54.64] ;  /* 0x00000014361f3981 */ /* 0x000ea8000c1e1500 */
[----:B---3--:R0:W-:Y:S04]  /*2b6d0*/  @P6 STL [R1+0x704], R28 ;  /* 0x0007041c01006387 */ /* 0x0081e80000100800 */
[----:B------:R-:W3:Y:S04]  /*2b6e0*/  LDL R88, [R1+0x7e8] ;  /* 0x0007e80001587983 */ /* 0x000ee80000100800 */
[----:B------:R-:W3:Y:S04]  /*2b6f0*/  LDL R83, [R1+0x7e4] ;  /* 0x0007e40001537983 */ /* 0x000ee80000100800 */
[----:B0-----:R-:W3:Y:S04]  /*2b700*/  LDL R28, [R1+0x7ec] ;  /* 0x0007ec00011c7983 */ /* 0x001ee80000100800 */
[----:B------:R-:W3:Y:S04]  /*2b710*/  LDL R90, [R1+0x7e0] ;  /* 0x0007e000015a7983 */ /* 0x000ee80000100800 */
[----:B------:R-:W3:Y:S04]  /*2b720*/  LDL R76, [R1+0x7dc] ;  /* 0x0007dc00014c7983 */ /* 0x000ee80000100800 */
[----:B------:R-:W-:Y:S04]  /*2b730*/  STL [R1+0x11b0], R58 ;  /* 0x0011b03a01007387 */ /* 0x000fe80000100800 */
[----:B------:R-:W-:Y:S04]  /*2b740*/  STL [R1+0x1450], R58 ;  /* 0x0014503a01007387 */ /* 0x000fe80000100800 */
[----:B------:R-:W-:Y:S04]  /*2b750*/  STL [R1+0x11ac], R59 ;  /* 0x0011ac3b01007387 */ /* 0x000fe80000100800 */
[----:B------:R-:W-:Y:S04]  /*2b760*/  STL [R1+0x1454], R59 ;  /* 0x0014543b01007387 */ /* 0x000fe80000100800 */
[----:B------:R-:W-:Y:S04]  /*2b770*/  @P6 STL [R1+0x708], R77 ;  /* 0x0007084d01006387 */ /* 0x000fe80000100800 */
[----:B------:R0:W-:Y:S04]  /*2b780*/  @P0 STL [R1+0x7f0], R29 ;  /* 0x0007f01d01000387 */ /* 0x0001e80000100800 */
[----:B0-----:R-:W3:Y:S04]  /*2b790*/  LDL R29, [R1+0x7c0] ;  /* 0x0007c000011d7983 */ /* 0x001ee80000100800 */
[----:B------:R-:W-:Y:S04]  /*2b7a0*/  STL [R1+0x11b8], R56 ;  /* 0x0011b83801007387 */ /* 0x000fe80000100800 */
[----:B------:R-:W-:Y:S04]  /*2b7b0*/  STL [R1+0x1458], R56 ;  /* 0x0014583801007387 */ /* 0x000fe80000100800 */
[----:B------:R-:W-:Y:S04]  /*2b7c0*/  STL [R1+0x11b4], R57 ;  /* 0x0011b43901007387 */ /* 0x000fe80000100800 */
[----:B------:R-:W-:Y:S04]  /*2b7d0*/  STL [R1+0x145c], R57 ;  /* 0x00145c3901007387 */ /* 0x000fe80000100800 */
[----:B------:R-:W3:Y:S04]  /*2b7e0*/  LDL.LU R82, [R1+0xf84] ;  /* 0x000f840001527983 */ /* 0x000ee80000300800 */
[----:B------:R-:W3:Y:S04]  /*2b7f0*/  LDL.LU R63, [R1+0x10ec] ;  /* 0x0010ec00013f7983 */ /* 0x000ee80000300800 */
[----:B------:R-:W3:Y:S04]  /*2b800*/  LDL.LU R59, [R1+0xf48] ;  /* 0x000f4800013b7983 */ /* 0x000ee80000300800 */
[----:B----4-:R0:W-:Y:S04]  /*2b810*/  @P3 STL [R1+0x6d8], R30 ;  /* 0x0006d81e01003387 */ /* 0x0101e80000100800 */
[----:B0-----:R-:W4:Y:S04]  /*2b820*/  LDL.LU R30, [R1+0xf58] ;  /* 0x000f5800011e7983 */ /* 0x001f280000300800 */
[----:B------:R-:W4:Y:S04]  /*2b830*/  LDL.LU R57, [R1+0xf4c] ;  /* 0x000f4c0001397983 */ /* 0x000f280000300800 */
[----:B------:R-:W4:Y:S04]  /*2b840*/  LDL.LU R56, [R1+0xf5c] ;  /* 0x000f5c0001387983 */ /* 0x000f280000300800 */
[----:B--2---:R0:W-:Y:S04]  /*2b850*/  @P3 STL [R1+0x6d4], R31 ;  /* 0x0006d41f01003387 */ /* 0x0041e80000100800 */
[----:B---3--:R-:W2:Y:S04]  /*2b860*/  @P0 LDG.E.U16 R28, desc[UR20][R32.64] ;  /* 0x00000014201c0981 */ /* 0x008ea8000c1e1500 */
[----:B0-----:R-:W3:Y:S01]  /*2b870*/  LDL R31, [R1+0x7bc] ;  /* 0x0007bc00011f7983 */ /* 0x001ee20000100800 */
[----:B------:R-:W-:-:S02]  /*2b880*/  ISETP.GT.AND P4, PT, R80, 0x4a, PT ;  /* 0x0000004a5000780c */ /* 0x000fc40003f84270 */
[C---:B------:R-:W-:Y:S01]  /*2b890*/  ISETP.GT.AND P5, PT, R80.reuse, 0x4b, PT ;  /* 0x0000004b5000780c */ /* 0x040fe20003fa4270 */
[----:B------:R-:W3:Y:S01]  /*2b8a0*/  LDL R85, [R1+0x790] ;  /* 0x0007900001557983 */ /* 0x000ee20000100800 */
[----:B------:R-:W-:-:S03]  /*2b8b0*/  ISETP.GT.AND P6, PT, R80, 0x51, PT ;  /* 0x000000515000780c */ /* 0x000fc60003fc4270 */
[----:B------:R-:W3:Y:S04]  /*2b8c0*/  LDL R84, [R1+0x78c] ;  /* 0x00078c0001547983 */ /* 0x000ee80000100800 */
[----:B------:R-:W-:Y:S04]  /*2b8d0*/  STL [R1+0x11c0], R54 ;  /* 0x0011c03601007387 */ /* 0x000fe80000100800 */
[----:B------:R-:W-:Y:S04]  /*2b8e0*/  STL [R1+0x1460], R54 ;  /* 0x0014603601007387 */ /* 0x000fe80000100800 */
[----:B------:R-:W3:Y:S04]  /*2b8f0*/  @P4 LDG.E.U16 R83, desc[UR20][R18.64] ;  /* 0x0000001412534981 */ /* 0x000ee8000c1e1500 */
[----:B------:R-:W-:Y:S04]  /*2b900*/  STL [R1+0x11bc], R55 ;  /* 0x0011bc3701007387 */ /* 0x000fe80000100800 */
[----:B------:R0:W-:Y:S04]  /*2b910*/  STL [R1+0x1464], R55 ;  /* 0x0014643701007387 */ /* 0x0001e80000100800 */
[----:B------:R-:W3:Y:S04]  /*2b920*/  @P4 LDG.E.U16 R88, desc[UR20][R20.64] ;  /* 0x0000001414584981 */ /* 0x000ee8000c1e1500 */
[----:B------:R-:W3:Y:S04]  /*2b930*/  LDL.LU.64 R32, [R1+0x1718] ;  /* 0x0017180001207983 */ /* 0x000ee80000300a00 */
[----:B------:R-:W3:Y:S04]  /*2b940*/  LDL R77, [R1+0x760] ;  /* 0x00076000014d7983 */ /* 0x000ee80000100800 */
[----:B------:R-:W3:Y:S01]  /*2b950*/  @P6 LDG.E.U16 R29, desc[UR20][R72.64] ;  /* 0x00000014481d6981 */ /* 0x000ee2000c1e1500 */
[----:B0-----:R-:W-:-:S02]  /*2b960*/  IMAD.MOV.U32 R55, RZ, RZ, R59 ;  /* 0x000000ffff377224 */ /* 0x001fc400078e003b */
[----:B----4-:R-:W-:-:S05]  /*2b970*/  IMAD.MOV.U32 R54, RZ, RZ, R30 ;  /* 0x000000ffff367224 */ /* 0x010fca00078e001e */
[----:B------:R-:W4:Y:S04]  /*2b980*/  @P5 LDG.E.U16 R76, desc[UR20][R54.64] ;  /* 0x00000014364c5981 */ /* 0x000f28000c1e1500 */
[----:B------:R-:W4:Y:S04]  /*2b990*/  @P5 LDG.E.U16 R90, desc[UR20][R56.64] ;  /* 0x00000014385a5981 */ /* 0x000f28000c1e1500 */
[----:B--2---:R0:W-:Y:S04]  /*2b9a0*/  @P0 STL [R1+0x7ec], R28 ;  /* 0x0007ec1c01000387 */ /* 0x0041e80000100800 */
[----:B---3--:R-:W2:Y:S04]  /*2b9b0*/  @P6 LDG.E.U16 R31, desc[UR20][R4.64] ;  /* 0x00000014041f6981 */ /* 0x008ea8000c1e1500 */
[----:B0-----:R-:W3:Y:S01]  /*2b9c0*/  LDL R28, [R1+0x75c] ;  /* 0x00075c00011c7983 */ /* 0x001ee20000100800 */
[----:B------:R-:W-:-:S03]  /*2b9d0*/  ISETP.GT.AND P0, PT, R80, 0x59, PT ;  /* 0x000000595000780c */ /* 0x000fc60003f04270 */
[----:B------:R-:W3:Y:S04]  /*2b9e0*/  LDL.LU.64 R20, [R1+0x1710] ;  /* 0x0017100001147983 */ /* 0x000ee80000300a00 */
[----:B------:R-:W3:Y:S01]  /*2b9f0*/  LDL R89, [R1+0x730] ;  /* 0x0007300001597983 */ /* 0x000ee20000100800 */
[----:B------:R-:W-:-:S03]  /*2ba00*/  ISETP.GT.AND P3, PT, R80, 0x61, PT ;  /* 0x000000615000780c */ /* 0x000fc60003f64270 */
[----:B------:R-:W3:Y:S04]  /*2ba10*/  LDL.LU.64 R18, [R1+0x1708] ;  /* 0x0017080001127983 */ /* 0x000ee80000300a00 */
[----:B------:R0:W-:Y:S04]  /*2ba20*/  @P4 STL [R1+0x7e4], R83 ;  /* 0x0007e45301004387 */ /* 0x0001e80000100800 */
[----:B------:R-:W3:Y:S04]  /*2ba30*/  @P0 LDG.E.U16 R84, desc[UR20][R46.64] ;  /* 0x000000142e540981 */ /* 0x000ee8000c1e1500 */
[----:B------:R-:W3:Y:S01]  /*2ba40*/  @P0 LDG.E.U16 R85, desc[UR20][R48.64] ;  /* 0x0000001430550981 */ /* 0x000ee2000c1e1500 */
[----:B0-----:R-:W-:-:S02]  /*2ba50*/  IMAD.MOV.U32 R83, RZ, RZ, R82 ;  /* 0x000000ffff537224 */ /* 0x001fc400078e0052 */
[----:B------:R-:W-:Y:S01]  /*2ba60*/  IMAD.MOV.U32 R82, RZ, RZ, R63 ;  /* 0x000000ffff527224 */ /* 0x000fe200078e003f */
[----:B------:R0:W-:Y:S04]  /*2ba70*/  @P4 STL [R1+0x7e8], R88 ;  /* 0x0007e85801004387 */ /* 0x0001e80000100800 */
[----:B------:R-:W3:Y:S04]  /*2ba80*/  LDL R30, [R1+0x700] ;  /* 0x00070000011e7983 */ /* 0x000ee80000100800 */
[----:B------:R-:W3:Y:S04]  /*2ba90*/  @P3 LDG.E.U16 R77, desc[UR20][R52.64] ;  /* 0x00000014344d3981 */ /* 0x000ee8000c1e1500 */
[----:B0-----:R-:W3:Y:S04]  /*2baa0*/  LDL R88, [R1+0x72c] ;  /* 0x00072c0001587983 */ /* 0x001ee80000100800 */
[----:B------:R-:W-:Y:S04]  /*2bab0*/  STL.64 [R1+0x200], R56 ;  /* 0x0002003801007387 */ /* 0x000fe80000100a00 */
[----:B------:R-:W-:Y:S04]  /*2bac0*/  STL.64 [R1+0x1f8], R54 ;  /* 0x0001f83601007387 */ /* 0x000fe80000100a00 */
[----:B------:R-:W-:Y:S04]  /*2bad0*/  STL.64 [R1+0x1c0], R82 ;  /* 0x0001c05201007387 */ /* 0x000fe80000100a00 */
[----:B----4-:R0:W-:Y:S04]  /*2bae0*/  @P5 STL [R1+0x7dc], R76 ;  /* 0x0007dc4c01005387 */ /* 0x0101e80000100800 */
[----:B0-----:R-:W4:Y:S04]  /*2baf0*/  LDL.LU R76, [R1+0xf88] ;  /* 0x000f8800014c7983 */ /* 0x001f280000300800 */
[----:B------:R-:W4:Y:S04]  /*2bb00*/  LDL.LU R73, [R1+0x10f0] ;  /* 0x0010f00001497983 */ /* 0x000f280000300800 */
[----:B------:R-:W4:Y:S04]  /*2bb10*/  LDL.LU R72, [R1+0xf60] ;  /* 0x000f600001487983 */ /* 0x000f280000300800 */
[----:B------:R-:W4:Y:S04]  /*2bb20*/  LDL.LU R57, [R1+0xf98] ;  /* 0x000f980001397983 */ /* 0x000f280000300800 */
[----:B------:R-:W4:Y:S04]  /*2bb30*/  LDL.LU R54, [R1+0xf64] ;  /* 0x000f640001367983 */ /* 0x000f280000300800 */
[----:B------:R0:W-:Y:S04]  /*2bb40*/  @P6 STL [R1+0x7c0], R29 ;  /* 0x0007c01d01006387 */ /* 0x0001e80000100800 */
[----:B0-----:R-:W4:Y:S04]  /*2bb50*/  LDL.LU R29, [R1+0xf9c] ;  /* 0x000f9c00011d7983 */ /* 0x001f280000300800 */
[----:B------:R-:W4:Y:S04]  /*2bb60*/  LDL.LU.64 R4, [R1+0x1700] ;  /* 0x0017000001047983 */ /* 0x000f280000300a00 */
[----:B--2---:R0:W-:Y:S04]  /*2bb70*/  @P6 STL [R1+0x7bc], R31 ;  /* 0x0007bc1f01006387 */ /* 0x0041e80000100800 */
[----:B---3--:R-:W2:Y:S04]  /*2bb80*/  @P3 LDG.E.U16 R28, desc[UR20][R50.64] ;  /* 0x00000014321c3981 */ /* 0x008ea8000c1e1500 */
[----:B0-----:R-:W3:Y:S04]  /*2bb90*/  LDL R31, [R1+0x6fc] ;  /* 0x0006fc00011f7983 */ /* 0x001ee80000100800 */
[----:B------:R-:W-:Y:S04]  /*2bba0*/  @P5 STL [R1+0x7e0], R90 ;  /* 0x0007e05a01005387 */ /* 0x000fe80000100800 */
[----:B------:R-:W3:Y:S04]  /*2bbb0*/  LDL.LU.64 R48, [R1+0x16f8] ;  /* 0x0016f80001307983 */ /* 0x000ee80000300a00 */
[----:B------:R-:W3:Y:S01]  /*2bbc0*/  LDL.LU.64 R46, [R1+0x16f0] ;  /* 0x0016f000012e7983 */ /* 0x000ee20000300a00 */
[----:B------:R-:W-:-:S03]  /*2bbd0*/  ISETP.GT.AND P4, PT, R80, 0x69, PT ;  /* 0x000000695000780c */ /* 0x000fc60003f84270 */
[----:B------:R-:W3:Y:S04]  /*2bbe0*/  LDL.LU R56, [R1+0x7d0] ;  /* 0x0007d00001387983 */ /* 0x000ee80000300800 */
[----:B------:R-:W3:Y:S04]  /*2bbf0*/  LDL.LU R59, [R1+0x7cc] ;  /* 0x0007cc00013b7983 */ /* 0x000ee80000300800 */
[----:B------:R-:W-:Y:S04]  /*2bc00*/  @P0 STL [R1+0x78c], R84 ;  /* 0x00078c5401000387 */ /* 0x000fe80000100800 */
[----:B------:R4:W-:Y:S04]  /*2bc10*/  @P0 STL [R1+0x790], R85 ;  /* 0x0007905501000387 */ /* 0x0009e80000100800 */
[----:B------:R-:W3:Y:S04]  /*2bc20*/  LDL.LU.64 R52, [R1+0x16e8] ;  /* 0x0016e80001347983 */ /* 0x000ee80000300a00 */
[----:B------:R-:W3:Y:S01]  /*2bc30*/  LDL.LU.64 R50, [R1+0x16e0] ;  /* 0x0016e00001327983 */ /* 0x000ee20000300a00 */
[----:B----4-:R-:W-:-:S02]  /*2bc40*/  IMAD.MOV.U32 R85, RZ, RZ, R76 ;  /* 0x000000ffff557224 */ /* 0x010fc400078e004c */
[----:B------:R-:W-:Y:S02]  /*2bc50*/  IMAD.MOV.U32 R84, RZ, RZ, R73 ;  /* 0x000000ffff547224 */ /* 0x000fe400078e0049 */
[----:B------:R-:W-:Y:S02]  /*2bc60*/  IMAD.MOV.U32 R73, RZ, RZ, R72 ;  /* 0x000000ffff497224 */ /* 0x000fe400078e0048 */
[----:B------:R-:W-:Y:S02]  /*2bc70*/  IMAD.MOV.U32 R72, RZ, RZ, R57 ;  /* 0x000000ffff487224 */ /* 0x000fe400078e0039 */
[----:B------:R-:W-:Y:S01]  /*2bc80*/  IMAD.MOV.U32 R76, RZ, RZ, R29 ;  /* 0x000000ffff4c7224 */ /* 0x000fe200078e001d */
[----:B--2---:R0:W-:Y:S04]  /*2bc90*/  @P3 STL [R1+0x75c], R28 ;  /* 0x00075c1c01003387 */ /* 0x0041e80000100800 */
[----:B0-----:R-:W2:Y:S04]  /*2bca0*/  LDL R28, [R1+0x6d0] ;  /* 0x0006d000011c7983 */ /* 0x001ea80000100800 */
[----:B------:R-:W4:Y:S04]  /*2bcb0*/  LDL.LU R55, [R1+0x7d8] ;  /* 0x0007d80001377983 */ /* 0x000f280000300800 */
[----:B------:R-:W2:Y:S04]  /*2bcc0*/  LDL.LU R63, [R1+0x7d4] ;  /* 0x0007d400013f7983 */ /* 0x000ea80000300800 */
[----:B------:R0:W-:Y:S04]  /*2bcd0*/  @P3 STL [R1+0x760], R77 ;  /* 0x0007604d01003387 */ /* 0x0001e80000100800 */
[----:B------:R-:W2:Y:S04]  /*2bce0*/  LDL R29, [R1+0x6cc] ;  /* 0x0006cc00011d7983 */ /* 0x000ea80000100800 */
[----:B---3--:R-:W3:Y:S01]  /*2bcf0*/  @P4 LDG.E.U16 R89, desc[UR20][R48.64] ;  /* 0x0000001430594981 */ /* 0x008ee2000c1e1500 */
[----:B0-----:R-:W-:-:S03]  /*2bd00*/  IMAD.MOV.U32 R77, RZ, RZ, R54 ;  /* 0x000000ffff4d7224 */ /* 0x001fc600078e0036 */
[----:B------:R-:W3:Y:S04]  /*2bd10*/  @P4 LDG.E.U16 R88, desc[UR20][R46.64] ;  /* 0x000000142e584981 */ /* 0x000ee8000c1e1500 */
[----:B------:R-:W3:Y:S04]  /*2bd20*/  LDL.LU.64 R48, [R1+0x16d8] ;  /* 0x0016d80001307983 */ /* 0x000ee80000300a00 */
[----:B------:R-:W-:Y:S04]  /*2bd30*/  STL.64 [R1+0x1c8], R84 ;  /* 0x0001c85401007387 */ /* 0x000fe80000100a00 */
[----:B------:R-:W-:Y:S04]  /*2bd40*/  STL.64 [R1+0x1e8], R72 ;  /* 0x0001e84801007387 */ /* 0x000fe80000100a00 */
[----:B------:R-:W-:Y:S04]  /*2bd50*/  STL.64 [R1+0x1f0], R76 ;  /* 0x0001f04c01007387 */ /* 0x000fe80000100a00 */
[----:B------:R-:W3:Y:S01]  /*2bd60*/  LDL.LU.64 R46, [R1+0x16d0] ;  /* 0x0016d000012e7983 */ /* 0x000ee20000300a00 */
[----:B------:R-:W-:-:S02]  /*2bd70*/  ISETP.GT.AND P5, PT, R80, 0x71, PT ;  /* 0x000000715000780c */ /* 0x000fc40003fa4270 */
[----:B------:R-:W-:-:S11]  /*2bd80*/  ISETP.GT.AND P0, PT, R80, 0x79, PT ;  /* 0x000000795000780c */ /* 0x000fd60003f04270 */
[----:B------:R-:W3:Y:S04]  /*2bd90*/  @P5 LDG.E.U16 R31, desc[UR20][R50.64] ;  /* 0x00000014321f5981 */ /* 0x000ee8000c1e1500 */
[----:B------:R-:W3:Y:S01]  /*2bda0*/  @P5 LDG.E.U16 R30, desc[UR20][R52.64] ;  /* 0x00000014341e5981 */ /* 0x000ee2000c1e1500 */
[----:B------:R-:W-:-:S13]  /*2bdb0*/  ISETP.GT.AND P3, PT, R80, 0x4c, PT ;  /* 0x0000004c5000780c */ /* 0x000fda0003f64270 */
[----:B----4-:R-:W4:Y:S01]  /*2bdc0*/  @P3 LDG.E.U16 R55, desc[UR20][R76.64] ;  /* 0x000000144c373981 */ /* 0x010f22000c1e1500 */
[----:B------:R-:W-:-:S03]  /*2bdd0*/  ISETP.GT.AND P6, PT, R80, 0x52, PT ;  /* 0x000000525000780c */ /* 0x000fc60003fc4270 */
[----:B--2---:R-:W2:Y:S04]  /*2bde0*/  @P3 LDG.E.U16 R63, desc[UR20][R72.64] ;  /* 0x00000014483f3981 */ /* 0x004ea8000c1e1500 */
[----:B---3--:R-:W3:Y:S04]  /*2bdf0*/  @P0 LDG.E.U16 R28, desc[UR20][R48.64] ;  /* 0x00000014301c0981 */ /* 0x008ee8000c1e1500 */
[----:B------:R-:W2:Y:S04]  /*2be00*/  @P0 LDG.E.U16 R29, desc[UR20][R46.64] ;  /* 0x000000142e1d0981 */ /* 0x000ea8000c1e1500 */
[----:B------:R-:W-:Y:S04]  /*2be10*/  @P4 STL [R1+0x72c], R88 ;  /* 0x00072c5801004387 */ /* 0x000fe80000100800 */
[----:B------:R-:W-:Y:S04]  /*2be20*/  @P4 STL [R1+0x730], R89 ;  /* 0x0007305901004387 */ /* 0x000fe80000100800 */
[----:B------:R-:W2:Y:S04]  /*2be30*/  LDL.LU R57, [R1+0xf8c] ;  /* 0x000f8c0001397983 */ /* 0x000ea80000300800 */
[----:B------:R-:W4:Y:S04]  /*2be40*/  LDL.LU R54, [R1+0x10f4] ;  /* 0x0010f40001367983 */ /* 0x000f280000300800 */
[----:B------:R-:W-:Y:S04]  /*2be50*/  STL [R1+0x11c8], R52 ;  /* 0x0011c83401007387 */ /* 0x000fe80000100800 */
[----:B------:R-:W-:Y:S04]  /*2be60*/  STL [R1+0x1468], R52 ;  /* 0x0014683401007387 */ /* 0x000fe80000100800 */
[----:B------:R-:W-:Y:S04]  /*2be70*/  STL [R1+0x11c4], R53 ;  /* 0x0011c43501007387 */ /* 0x000fe80000100800 */
[----:B------:R0:W-:Y:S04]  /*2be80*/  STL [R1+0x146c], R53 ;  /* 0x00146c3501007387 */ /* 0x0001e80000100800 */
[----:B0-----:R-:W4:Y:S04]  /*2be90*/  LDL.LU R53, [R1+0x7ac] ;  /* 0x0007ac0001357983 */ /* 0x001f280000300800 */
[----:B------:R0:W-:Y:S04]  /*2bea0*/  @P5 STL [R1+0x6fc], R31 ;  /* 0x0006fc1f01005387 */ /* 0x0001e80000100800 */
[----:B0-----:R-:W4:Y:S04]  /*2beb0*/  LDL.LU R31, [R1+0xf90] ;  /* 0x000f9000011f7983 */ /* 0x001f280000300800 */
[----:B------:R0:W-:Y:S04]  /*2bec0*/  @P5 STL [R1+0x700], R30 ;  /* 0x0007001e01005387 */ /* 0x0001e80000100800 */
[----:B0-----:R-:W4:Y:S04]  /*2bed0*/  LDL.LU R30, [R1+0x10f8] ;  /* 0x0010f800011e7983 */ /* 0x001f280000300800 */
[----:B------:R-:W-:Y:S04]  /*2bee0*/  STL [R1+0x11d0], R50 ;  /* 0x0011d03201007387 */ /* 0x000fe80000100800 */
[----:B------:R0:W-:Y:S04]  /*2bef0*/  STL [R1+0x1470], R50 ;  /* 0x0014703201007387 */ /* 0x0001e80000100800 */
[----:B0-----:R-:W4:Y:S04]  /*2bf00*/  LDL.LU R50, [R1+0x7b0] ;  /* 0x0007b00001327983 */ /* 0x001f280000300800 */
[----:B------:R-:W-:Y:S04]  /*2bf10*/  STL [R1+0x11cc], R51 ;  /* 0x0011cc3301007387 */ /* 0x000fe80000100800 */
[----:B------:R-:W-:Y:S04]  /*2bf20*/  STL [R1+0x1474], R51 ;  /* 0x0014743301007387 */ /* 0x000fe80000100800 */
[----:B---3--:R0:W-:Y:S04]  /*2bf30*/  @P0 STL [R1+0x6d0], R28 ;  /* 0x0006d01c01000387 */ /* 0x0081e80000100800 */
[----:B0-----:R-:W3:Y:S04]  /*2bf40*/  LDL.LU R28, [R1+0x10fc] ;  /* 0x0010fc00011c7983 */ /* 0x001ee80000300800 */
[----:B------:R-:W-:Y:S04]  /*2bf50*/  STL [R1+0x11d8], R48 ;  /* 0x0011d83001007387 */ /* 0x000fe80000100800 */
[----:B------:R-:W-:Y:S04]  /*2bf60*/  STL [R1+0x1478], R48 ;  /* 0x0014783001007387 */ /* 0x000fe80000100800 */
[----:B------:R-:W-:Y:S04]  /*2bf70*/  STL [R1+0x11d4], R49 ;  /* 0x0011d43101007387 */ /* 0x000fe80000100800 */
[----:B------:R-:W-:Y:S04]  /*2bf80*/  STL [R1+0x147c], R49 ;  /* 0x00147c3101007387 */ /* 0x000fe80000100800 */
[----:B--2---:R0:W-:Y:S04]  /*2bf90*/  @P0 STL [R1+0x6cc], R29 ;  /* 0x0006cc1d01000387 */ /* 0x0041e80000100800 */
[----:B0-----:R-:W2:Y:S04]  /*2bfa0*/  LDL.LU R29, [R1+0xf94] ;  /* 0x000f9400011d7983 */ /* 0x001ea80000300800 */
[----:B------:R-:W-:Y:S04]  /*2bfb0*/  STL [R1+0x11e0], R46 ;  /* 0x0011e02e01007387 */ /* 0x000fe80000100800 */
[----:B------:R0:W-:Y:S04]  /*2bfc0*/  STL [R1+0x1480], R46 ;  /* 0x0014802e01007387 */ /* 0x0001e80000100800 */
[----:B0-----:R-:W2:Y:S04]  /*2bfd0*/  LDL.LU R46, [R1+0x788] ;  /* 0x00078800012e7983 */ /* 0x001ea80000300800 */
[----:B------:R-:W-:Y:S04]  /*2bfe0*/  STL [R1+0x11dc], R47 ;  /* 0x0011dc2f01007387 */ /* 0x000fe80000100800 */
[----:B------:R0:W-:Y:S04]  /*2bff0*/  STL [R1+0x1484], R47 ;  /* 0x0014842f01007387 */ /* 0x0001e80000100800 */
[----:B0-----:R-:W2:Y:S04]  /*2c000*/  LDL.LU R47, [R1+0x7b4] ;  /* 0x0007b400012f7983 */ /* 0x001ea80000300800 */
[----:B----4-:R0:W-:Y:S04]  /*2c010*/  STL [R1+0x14c4], R55 ;  /* 0x0014c43701007387 */ /* 0x0101e80000100800 */
[----:B0-----:R-:W4:Y:S01]  /*2c020*/  LDL.LU R55, [R1+0x7b8] ;  /* 0x0007b80001377983 */ /* 0x001f220000300800 */
[----:B------:R-:W-:Y:S01]  /*2c030*/  ISETP.GT.AND P4, PT, R80, 0x4d, PT ;  /* 0x0000004d5000780c */ /* 0x000fe20003f84270 */
[----:B------:R-:W-:-:S02]  /*2c040*/  IMAD.MOV.U32 R90, RZ, RZ, R30 ;  /* 0x000000ffff5a7224 */ /* 0x000fc400078e001e */
[----:B------:R-:W-:Y:S01]  /*2c050*/  IMAD.MOV.U32 R91, RZ, RZ, R31 ;  /* 0x000000ffff5b7224 */ /* 0x000fe200078e001f */
[----:B------:R-:W-:-:S09]  /*2c060*/  ISETP.GT.AND P5, PT, R80, 0x53, PT ;  /* 0x000000535000780c */ /* 0x000fd20003fa4270 */
[----:B------:R-:W4:Y:S04]  /*2c070*/  @P4 LDG.E.U16 R59, desc[UR20][R90.64] ;  /* 0x000000145a3b4981 */ /* 0x000f28000c1e1500 */
[----:B------:R-:W4:Y:S04]  /*2c080*/  @P5 LDG.E.U16 R50, desc[UR20][R14.64] ;  /* 0x000000140e325981 */ /* 0x000f28000c1e1500 */
[----:B------:R-:W4:Y:S01]  /*2c090*/  @P5 LDG.E.U16 R53, desc[UR20][R74.64] ;  /* 0x000000144a355981 */ /* 0x000f22000c1e1500 */
[----:B---3--:R-:W-:Y:S02]  /*2c0a0*/  IMAD.MOV.U32 R30, RZ, RZ, R28 ;  /* 0x000000ffff1e7224 */ /* 0x008fe400078e001c */
[----:B--2---:R-:W-:-:S05]  /*2c0b0*/  IMAD.MOV.U32 R31, RZ, RZ, R29 ;  /* 0x000000ffff1f7224 */ /* 0x004fca00078e001d */
[----:B------:R-:W2:Y:S04]  /*2c0c0*/  @P4 LDG.E.U16 R56, desc[UR20][R30.64] ;  /* 0x000000141e384981 */ /* 0x000ea8000c1e1500 */
[----:B------:R-:W3:Y:S04]  /*2c0d0*/  @P6 LDG.E.U16 R47, desc[UR20][R68.64] ;  /* 0x00000014442f6981 */ /* 0x000ee8000c1e1500 */
[----:B----4-:R-:W4:Y:S01]  /*2c0e0*/  @P6 LDG.E.U16 R55, desc[UR20][R70.64] ;  /* 0x0000001446376981 */ /* 0x010f22000c1e1500 */
[----:B------:R-:W-:Y:S01]  /*2c0f0*/  IMAD.MOV.U32 R88, RZ, RZ, R54 ;  /* 0x000000ffff587224 */ /* 0x000fe200078e0036 */
[----:B------:R-:W-:-:S02]  /*2c100*/  MOV R89, R57 ;  /* 0x0000003900597202 */ /* 0x000fc40000000f00 */
[----:B------:R-:W-:Y:S04]  /*2c110*/  STL [R1+0x14c8], R63 ;  /* 0x0014c83f01007387 */ /* 0x000fe80000100800 */
[----:B------:R-:W3:Y:S04]  /*2c120*/  LDL R73, [R1+0x758] ;  /* 0x0007580001497983 */ /* 0x000ee80000100800 */
[----:B------:R-:W3:Y:S04]  /*2c130*/  LDL.LU R49, [R1+0x728] ;  /* 0x0007280001317983 */ /* 0x000ee80000300800 */
[----:B------:R-:W3:Y:S04]  /*2c140*/  LDL.LU R48, [R1+0x724] ;  /* 0x0007240001307983 */ /* 0x000ee80000300800 */
[----:B------:R-:W3:Y:S04]  /*2c150*/  LDL R77, [R1+0x784] ;  /* 0x00078400014d7983 */ /* 0x000ee80000100800 */
[----:B------:R-:W-:Y:S04]  /*2c160*/  STL.64 [R1+0x1d0], R88 ;  /* 0x0001d05801007387 */ /* 0x000fe80000100a00 */
[----:B------:R-:W-:Y:S01]  /*2c170*/  STL.64 [R1+0x1d8], R90 ;  /* 0x0001d85a01007387 */ /* 0x000fe20000100a00 */
[----:B------:R-:W-:-:S03]  /*2c180*/  ISETP.GT.AND P0, PT, R80, 0x5a, PT ;  /* 0x0000005a5000780c */ /* 0x000fc60003f04270 */
[----:B------:R-:W3:Y:S04]  /*2c190*/  LDL R29, [R1+0x754] ;  /* 0x00075400011d7983 */ /* 0x000ee80000100800 */
[----:B------:R-:W3:Y:S04]  /*2c1a0*/  LDL.LU R51, [R1+0x6f8] ;  /* 0x0006f80001337983 */ /* 0x000ee80000300800 */
[----:B------:R0:W-:Y:S04]  /*2c1b0*/  STL.64 [R1+0x1e0], R30 ;  /* 0x0001e01e01007387 */ /* 0x0001e80000100a00 */
[----:B------:R-:W3:Y:S04]  /*2c1c0*/  @P0 LDG.E.U16 R46, desc[UR20][R44.64] ;  /* 0x000000142c2e0981 */ /* 0x000ee8000c1e1500 */
[----:B0-----:R-:W3:Y:S04]  /*2c1d0*/  LDL.LU.64 R30, [R1+0x16c8] ;  /* 0x0016c800011e7983 */ /* 0x001ee80000300a00 */
[----:B--2---:R-:W-:Y:S04]  /*2c1e0*/  STL [R1+0x1488], R56 ;  /* 0x0014883801007387 */ /* 0x004fe80000100800 */
[----:B------:R-:W-:Y:S04]  /*2c1f0*/  STL [R1+0x1490], R59 ;  /* 0x0014903b01007387 */ /* 0x000fe80000100800 */
[----:B----4-:R-:W-:Y:S04]  /*2c200*/  STL [R1+0x14fc], R55 ;  /* 0x0014fc3701007387 */ /* 0x010fe80000100800 */
[----:B------:R-:W2:Y:S04]  /*2c210*/  LDL.LU R70, [R1+0xfa0] ;  /* 0x000fa00001467983 */ /* 0x000ea80000300800 */
[----:B------:R-:W4:Y:S04]  /*2c220*/  LDL.LU R69, [R1+0x1100] ;  /* 0x0011000001457983 */ /* 0x000f280000300800 */
[----:B------:R-:W2:Y:S04]  /*2c230*/  LDL.LU R68, [R1+0xfa4] ;  /* 0x000fa40001447983 */ /* 0x000ea80000300800 */
[----:B------:R-:W2:Y:S04]  /*2c240*/  LDL.LU R57, [R1+0x1104] ;  /* 0x0011040001397983 */ /* 0x000ea80000300800 */
[----:B------:R-:W2:Y:S04]  /*2c250*/  LDL.LU R54, [R1+0xfa8] ;  /* 0x000fa80001367983 */ /* 0x000ea80000300800 */
[----:B------:R-:W2:Y:S04]  /*2c260*/  LDL.LU R52, [R1+0x1108] ;  /* 0x0011080001347983 */ /* 0x000ea80000300800 */
[----:B---3--:R-:W-:Y:S04]  /*2c270*/  STL [R1+0x1500], R47 ;  /* 0x0015002f01007387 */ /* 0x008fe80000100800 */
[----:B------:R-:W3:Y:S04]  /*2c280*/  LDL.LU.64 R14, [R1+0x16c0] ;  /* 0x0016c000010e7983 */ /* 0x000ee80000300a00 */
[----:B------:R-:W-:Y:S04]  /*2c290*/  STL [R1+0x14f0], R50 ;  /* 0x0014f03201007387 */ /* 0x000fe80000100800 */
[----:B------:R-:W2:Y:S04]  /*2c2a0*/  LDL R28, [R1+0x6f4] ;  /* 0x0006f400011c7983 */ /* 0x000ea80000100800 */
[----:B------:R0:W-:Y:S01]  /*2c2b0*/  STL [R1+0x14f4], R53 ;  /* 0x0014f43501007387 */ /* 0x0001e20000100800 */
[----:B------:R-:W-:-:S02]  /*2c2c0*/  ISETP.GT.AND P3, PT, R80, 0x62, PT ;  /* 0x000000625000780c */ /* 0x000fc40003f64270 */
[C---:B------:R-:W-:Y:S01]  /*2c2d0*/  ISETP.GT.AND P4, PT, R80.reuse, 0x6a, PT ;  /* 0x0000006a5000780c */ /* 0x040fe20003f84270 */
[----:B------:R-:W2:Y:S04]  /*2c2e0*/  @P0 LDG.E.U16 R77, desc[UR20][R42.64] ;  /* 0x000000142a4d0981 */ /* 0x000ea8000c1e1500 */
[----:B0-----:R-:W2:Y:S04]  /*2c2f0*/  LDL.LU R53, [R1+0x6c8] ;  /* 0x0006c80001357983 */ /* 0x001ea80000300800 */
[----:B------:R-:W2:Y:S01]  /*2c300*/  LDL.LU.64 R44, [R1+0x16b8] ;  /* 0x0016b800012c7983 */ /* 0x000ea20000300a00 */
[----:B------:R-:W-:-:S03]  /*2c310*/  ISETP.GT.AND P5, PT, R80, 0x72, PT ;  /* 0x000000725000780c */ /* 0x000fc60003fa4270 */
[----:B------:R-:W4:Y:S04]  /*2c320*/  @P3 LDG.E.U16 R29, desc[UR20][R38.64] ;  /* 0x00000014261d3981 */ /* 0x000f28000c1e1500 */
[----:B------:R-:W4:Y:S04]  /*2c330*/  @P3 LDG.E.U16 R73, desc[UR20][R40.64] ;  /* 0x0000001428493981 */ /* 0x000f28000c1e1500 */
[----:B------:R-:W4:Y:S04]  /*2c340*/  @P4 LDG.E.U16 R49, desc[UR20][R30.64] ;  /* 0x000000141e314981 */ /* 0x000f28000c1e1500 */
[----:B------:R-:W-:Y:S04]  /*2c350*/  STL [R1+0x1504], R46 ;  /* 0x0015042e01007387 */ /* 0x000fe80000100800 */
[----:B------:R-:W4:Y:S04]  /*2c360*/  LDL.LU R50, [R1+0x6c4] ;  /* 0x0006c40001327983 */ /* 0x000f280000300800 */
[----:B------:R-:W4:Y:S04]  /*2c370*/  LDL.LU.64 R42, [R1+0x16b0] ;  /* 0x0016b000012a7983 */ /* 0x000f280000300a00 */
[----:B---3--:R-:W3:Y:S04]  /*2c380*/  @P4 LDG.E.U16 R48, desc[UR20][R14.64] ;  /* 0x000000140e304981 */ /* 0x008ee8000c1e1500 */
[----:B--2---:R-:W2:Y:S01]  /*2c390*/  @P5 LDG.E.U16 R51, desc[UR20][R44.64] ;  /* 0x000000142c335981 */ /* 0x004ea2000c1e1500 */
[----:B----4-:R-:W-:-:S02]  /*2c3a0*/  IMAD.MOV.U32 R90, RZ, RZ, R69 ;  /* 0x000000ffff5a7224 */ /* 0x010fc400078e0045 */
[----:B------:R-:W-:Y:S01]  /*2c3b0*/  IMAD.MOV.U32 R91, RZ, RZ, R70 ;  /* 0x000000ffff5b7224 */ /* 0x000fe200078e0046 */
[----:B------:R0:W-:Y:S01]  /*2c3c0*/  @P0 STL [R1+0x784], R77 ;  /* 0x0007844d01000387 */ /* 0x0001e20000100800 */
[----:B------:R-:W-:Y:S02]  /*2c3d0*/  IMAD.MOV.U32 R76, RZ, RZ, R57 ;  /* 0x000000ffff4c7224 */ /* 0x000fe400078e0039 */
[----:B------:R-:W-:Y:S01]  /*2c3e0*/  IMAD.MOV.U32 R74, RZ, RZ, R52 ;  /* 0x000000ffff4a7224 */ /* 0x000fe200078e0034 */
[----:B------:R-:W4:Y:S01]  /*2c3f0*/  LDL.LU.64 R40, [R1+0x16a8] ;  /* 0x0016a80001287983 */ /* 0x000f220000300a00 */
[----:B------:R-:W-:Y:S02]  /*2c400*/  IMAD.MOV.U32 R75, RZ, RZ, R54 ;  /* 0x000000ffff4b7224 */ /* 0x000fe400078e0036 */
[----:B0-----:R-:W-:Y:S01]  /*2c410*/  IMAD.MOV.U32 R77, RZ, RZ, R68 ;  /* 0x000000ffff4d7224 */ /* 0x001fe200078e0044 */
[----:B------:R-:W-:Y:S04]  /*2c420*/  STL.64 [R1+0x238], R90 ;  /* 0x0002385a01007387 */ /* 0x000fe80000100a00 */
[----:B------:R-:W-:Y:S04]  /*2c430*/  STL.64 [R1+0x240], R76 ;  /* 0x0002404c01007387 */ /* 0x000fe80000100a00 */
[----:B------:R-:W-:Y:S04]  /*2c440*/  STL.64 [R1+0x248], R74 ;  /* 0x0002484a01007387 */ /* 0x000fe80000100a00 */
[----:B------:R-:W4:Y:S04]  /*2c450*/  LDL.LU.64 R38, [R1+0x16a0] ;  /* 0x0016a00001267983 */ /* 0x000f280000300a00 */
[----:B------:R-:W4:Y:S04]  /*2c460*/  LDL.LU R54, [R1+0x7a8] ;  /* 0x0007a80001367983 */ /* 0x000f280000300800 */
[----:B------:R-:W4:Y:S04]  /*2c470*/  LDL.LU R57, [R1+0x7a4] ;  /* 0x0007a40001397983 */ /* 0x000f280000300800 */
[----:B------:R-:W-:Y:S04]  /*2c480*/  @P3 STL [R1+0x754], R29 ;  /* 0x0007541d01003387 */ /* 0x000fe80000100800 */
[----:B------:R0:W-:Y:S04]  /*2c490*/  @P3 STL [R1+0x758], R73 ;  /* 0x0007584901003387 */ /* 0x0001e80000100800 */
[----:B------:R-:W-:Y:S04]  /*2c4a0*/  STL [R1+0x14f8], R49 ;  /* 0x0014f83101007387 */ /* 0x000fe80000100800 */
[----:B------:R-:W4:Y:S04]  /*2c4b0*/  LDL.LU R70, [R1+0x110c] ;  /* 0x00110c0001467983 */ /* 0x000f280000300800 */
[----:B------:R-:W4:Y:S04]  /*2c4c0*/  @P5 LDG.E.U16 R28, desc[UR20][R42.64] ;  /* 0x000000142a1c5981 */ /* 0x000f28000c1e1500 */
[----:B---3--:R-:W-:Y:S04]  /*2c4d0*/  STL [R1+0x1508], R48 ;  /* 0x0015083001007387 */ /* 0x008fe80000100800 */
[----:B------:R-:W3:Y:S04]  /*2c4e0*/  LDL.LU R52, [R1+0x780] ;  /* 0x0007800001347983 */ /* 0x000ee80000300800 */
[----:B--2---:R-:W-:Y:S04]  /*2c4f0*/  STL [R1+0x150c], R51 ;  /* 0x00150c3301007387 */ /* 0x004fe80000100800 */
[----:B------:R-:W-:Y:S04]  /*2c500*/  STL [R1+0x11e8], R44 ;  /* 0x0011e82c01007387 */ /* 0x000fe80000100800 */
[----:B------:R-:W-:Y:S04]  /*2c510*/  STL [R1+0x1494], R44 ;  /* 0x0014942c01007387 */ /* 0x000fe80000100800 */
[----:B------:R-:W-:Y:S04]  /*2c520*/  STL [R1+0x11e4], R45 ;  /* 0x0011e42d01007387 */ /* 0x000fe80000100800 */
[----:B------:R-:W-:Y:S04]  /*2c530*/  STL [R1+0x1498], R45 ;  /* 0x0014982d01007387 */ /* 0x000fe80000100800 */
[----:B------:R-:W2:Y:S04]  /*2c540*/  LDL.LU R71, [R1+0xfac] ;  /* 0x000fac0001477983 */ /* 0x000ea80000300800 */
[----:B------:R-:W2:Y:S04]  /*2c550*/  LDL.LU R69, [R1+0xfb0] ;  /* 0x000fb00001457983 */ /* 0x000ea80000300800 */
[----:B------:R-:W2:Y:S04]  /*2c560*/  LDL.LU R68, [R1+0x1110] ;  /* 0x0011100001447983 */ /* 0x000ea80000300800 */
[----:B0-----:R-:W2:Y:S04]  /*2c570*/  LDL.LU R73, [R1+0xfb4] ;  /* 0x000fb40001497983 */ /* 0x001ea80000300800 */
[----:B------:R-:W2:Y:S04]  /*2c580*/  LDL.LU R72, [R1+0x1114] ;  /* 0x0011140001487983 */ /* 0x000ea80000300800 */
[----:B------:R-:W2:Y:S04]  /*2c590*/  LDL R14, [R1+0x77c] ;  /* 0x00077c00010e7983 */ /* 0x000ea80000100800 */
[----:B------:R-:W2:Y:S04]  /*2c5a0*/  LDL R15, [R1+0x778] ;  /* 0x00077800010f7983 */ /* 0x000ea80000100800 */
[----:B------:R-:W2:Y:S04]  /*2c5b0*/  LDL R30, [R1+0x774] ;  /* 0x00077400011e7983 */ /* 0x000ea80000100800 */
[----:B------:R-:W2:Y:S01]  /*2c5c0*/  LDL R29, [R1+0x750] ;  /* 0x00075000011d7983 */ /* 0x000ea20000100800 */
[----:B------:R-:W-:-:S02]  /*2c5d0*/  ISETP.GT.AND P0, PT, R80, 0x7a, PT ;  /* 0x0000007a5000780c */ /* 0x000fc40003f04270 */
[C---:B------:R-:W-:Y:S02]  /*2c5e0*/  ISETP.GT.AND P3, PT, R80.reuse, 0x54, PT ;  /* 0x000000545000780c */ /* 0x040fe40003f64270 */
[----:B------:R-:W-:-:S09]  /*2c5f0*/  ISETP.GT.AND P4, PT, R80, 0x5b, PT ;  /* 0x0000005b5000780c */ /* 0x000fd20003f84270 */
[----:B----4-:R-:W4:Y:S04]  /*2c600*/  @P0 LDG.E.U16 R53, desc[UR20][R40.64] ;  /* 0x0000001428350981 */ /* 0x010f28000c1e1500 */
[----:B------:R-:W4:Y:S04]  /*2c610*/  @P0 LDG.E.U16 R50, desc[UR20][R38.64] ;  /* 0x0000001426320981 */ /* 0x000f28000c1e1500 */
[----:B------:R0:W-:Y:S01]  /*2c620*/  @P5 STL [R1+0x6f4], R28 ;  /* 0x0006f41c01005387 */ /* 0x0001e20000100800 */
[----:B------:R-:W-:-:S03]  /*2c630*/  ISETP.GT.AND P5, PT, R80, 0x5c, PT ;  /* 0x0000005c5000780c */ /* 0x000fc60003fa4270 */
[----:B------:R-:W4:Y:S01]  /*2c640*/  @P3 LDG.E.U16 R54, desc[UR20][R2.64] ;  /* 0x0000001402363981 */ /* 0x000f22000c1e1500 */
[----:B------:R-:W-:-:S03]  /*2c650*/  ISETP.GT.AND P0, PT, R80, 0x63, PT ;  /* 0x000000635000780c */ /* 0x000fc60003f04270 */
[----:B------:R-:W4:Y:S04]  /*2c660*/  @P3 LDG.E.U16 R57, desc[UR20][R22.64] ;  /* 0x0000001416393981 */ /* 0x000f28000c1e1500 */
[----:B0-----:R-:W4:Y:S04]  /*2c670*/  LDL R28, [R1+0x74c] ;  /* 0x00074c00011c7983 */ /* 0x001f280000100800 */
[----:B------:R-:W4:Y:S04]  /*2c680*/  LDL R31, [R1+0x720] ;  /* 0x00072000011f7983 */ /* 0x000f280000100800 */
[----:B---3--:R-:W3:Y:S04]  /*2c690*/  @P4 LDG.E.U16 R52, desc[UR20][R36.64] ;  /* 0x0000001424344981 */ /* 0x008ee8000c1e1500 */
[----:B--2---:R-:W2:Y:S04]  /*2c6a0*/  @P4 LDG.E.U16 R14, desc[UR20][R26.64] ;  /* 0x000000141a0e4981 */ /* 0x004ea8000c1e1500 */
[----:B------:R-:W2:Y:S04]  /*2c6b0*/  @P5 LDG.E.U16 R15, desc[UR20][R24.64] ;  /* 0x00000014180f5981 */ /* 0x000ea8000c1e1500 */
[----:B------:R-:W2:Y:S04]  /*2c6c0*/  @P5 LDG.E.U16 R30, desc[UR20][R12.64] ;  /* 0x000000140c1e5981 */ /* 0x000ea8000c1e1500 */
[----:B------:R-:W2:Y:S04]  /*2c6d0*/  @P0 LDG.E.U16 R29, desc[UR20][R34.64] ;  /* 0x00000014221d0981 */ /* 0x000ea8000c1e1500 */
[----:B------:R-:W-:Y:S04]  /*2c6e0*/  STL [R1+0x11f0], R42 ;  /* 0x0011f02a01007387 */ /* 0x000fe80000100800 */
[----:B------:R-:W-:Y:S04]  /*2c6f0*/  STL [R1+0x149c], R42 ;  /* 0x00149c2a01007387 */ /* 0x000fe80000100800 */
[----:B------:R-:W-:Y:S04]  /*2c700*/  STL [R1+0x11ec], R43 ;  /* 0x0011ec2b01007387 */ /* 0x000fe80000100800 */
[----:B------:R-:W-:Y:S04]  /*2c710*/  STL [R1+0x14a0], R43 ;  /* 0x0014a02b01007387 */ /* 0x000fe80000100800 */
[----:B----4-:R-:W-:Y:S04]  /*2c720*/  STL [R1+0x1510], R53 ;  /* 0x0015103501007387 */ /* 0x010fe80000100800 */
        /* <DEDUP_REMOVED lines=9> */
[----:B------:R-:W4:Y:S04]  /*2c7c0*/  LDL.LU.64 R2, [R1+0x1698] ;  /* 0x0016980001027983 */ /* 0x000f280000300a00 */
[----:B------:R-:W-:Y:S04]  /*2c7d0*/  STL.64 [R1+0x250], R70 ;  /* 0x0002504601007387 */ /* 0x000fe80000100a00 */
[----:B------:R-:W-:Y:S04]  /*2c7e0*/  STL.64 [R1+0x2b8], R68 ;  /* 0x0002b84401007387 */ /* 0x000fe80000100a00 */
[----:B------:R-:W-:Y:S04]  /*2c7f0*/  STL.64 [R1+0x2c0], R72 ;  /* 0x0002c04801007387 */ /* 0x000fe80000100a00 */
[----:B------:R-:W-:Y:S04]  /*2c800*/  STL [R1+0x14cc], R54 ;  /* 0x0014cc3601007387 */ /* 0x000fe80000100800 */
[----:B------:R-:W4:Y:S04]  /*2c810*/  LDL.LU.64 R22, [R1+0x1690] ;  /* 0x0016900001167983 */ /* 0x000f280000300a00 */
[----:B------:R-:W-:Y:S04]  /*2c820*/  STL [R1+0x14d0], R57 ;  /* 0x0014d03901007387 */ /* 0x000fe80000100800 */
[----:B------:R-:W4:Y:S04]  /*2c830*/  LDL.LU.64 R36, [R1+0x1688] ;  /* 0x0016880001247983 */ /* 0x000f280000300a00 */
[----:B------:R-:W4:Y:S04]  /*2c840*/  @P0 LDG.E.U16 R28, desc[UR20][R32.64] ;  /* 0x00000014201c0981 */ /* 0x000f28000c1e1500 */
[----:B---3--:R-:W-:Y:S04]  /*2c850*/  STL [R1+0x1518], R52 ;  /* 0x0015183401007387 */ /* 0x008fe80000100800 */
[----:B------:R-:W3:Y:S04]  /*2c860*/  LDL.LU.64 R26, [R1+0x1680] ;  /* 0x00168000011a7983 */ /* 0x000ee80000300a00 */
[----:B--2---:R0:W-:Y:S04]  /*2c870*/  @P4 STL [R1+0x77c], R14 ;  /* 0x00077c0e01004387 */ /* 0x0041e80000100800 */
[----:B0-----:R-:W2:Y:S04]  /*2c880*/  LDL.LU R14, [R1+0x1678] ;  /* 0x00167800010e7983 */ /* 0x001ea80000300800 */
[----:B------:R-:W2:Y:S04]  /*2c890*/  LDL.LU.64 R24, [R1+0x1670] ;  /* 0x0016700001187983 */ /* 0x000ea80000300a00 */
[----:B------:R0:W-:Y:S04]  /*2c8a0*/  @P5 STL [R1+0x778], R15 ;  /* 0x0007780f01005387 */ /* 0x0001e80000100800 */
[----:B0-----:R-:W2:Y:S04]  /*2c8b0*/  LDL.LU R15, [R1+0x1668] ;  /* 0x00166800010f7983 */ /* 0x001ea80000300800 */
[----:B------:R-:W2:Y:S04]  /*2c8c0*/  LDL.LU.64 R12, [R1+0x1660] ;  /* 0x00166000010c7983 */ /* 0x000ea80000300a00 */
[----:B------:R0:W-:Y:S04]  /*2c8d0*/  @P5 STL [R1+0x774], R30 ;  /* 0x0007741e01005387 */ /* 0x0001e80000100800 */
[----:B0-----:R-:W2:Y:S04]  /*2c8e0*/  LDL.LU R30, [R1+0x1658] ;  /* 0x00165800011e7983 */ /* 0x001ea80000300800 */
[----:B------:R-:W2:Y:S04]  /*2c8f0*/  LDL.LU.64 R34, [R1+0x1650] ;  /* 0x0016500001227983 */ /* 0x000ea80000300a00 */
[----:B------:R0:W-:Y:S04]  /*2c900*/  @P0 STL [R1+0x750], R29 ;  /* 0x0007501d01000387 */ /* 0x0001e80000100800 */
[----:B0-----:R-:W2:Y:S01]  /*2c910*/  LDL.LU R29, [R1+0x1648] ;  /* 0x00164800011d7983 */ /* 0x001ea20000300800 */
[----:B------:R-:W-:-:S03]  /*2c920*/  ISETP.GT.AND P3, PT, R80, 0x6b, PT ;  /* 0x0000006b5000780c */ /* 0x000fc60003f64270 */
[----:B------:R-:W3:Y:S10]  /*2c930*/  LDL.LU.64 R32, [R1+0x1640] ;  /* 0x0016400001207983 */ /* 0x000ef40000300a00 */
[----:B----4-:R-:W4:Y:S04]  /*2c940*/  @P3 LDG.E.U16 R31, desc[UR20][R22.64] ;  /* 0x00000014161f3981 */ /* 0x010f28000c1e1500 */
[----:B------:R0:W-:Y:S04]  /*2c950*/  @P0 STL [R1+0x74c], R28 ;  /* 0x00074c1c01000387 */ /* 0x0001e80000100800 */
[----:B0-----:R-:W3:Y:S01]  /*2c960*/  LDL.LU R28, [R1+0x1638] ;  /* 0x00163800011c7983 */ /* 0x001ee20000300800 */
[----:B------:R-:W-:-:S03]  /*2c970*/  ISETP.GT.AND P4, PT, R80, 0x73, PT ;  /* 0x000000735000780c */ /* 0x000fc60003f84270 */
[----:B------:R-:W3:Y:S01]  /*2c980*/  LDL.LU.64 R22, [R1+0x1630] ;  /* 0x0016300001167983 */ /* 0x000ee20000300a00 */
[----:B--2---:R-:W-:-:S06]  /*2c990*/  PRMT R29, RZ, 0x7610, R29 ;  /* 0x00007610ff1d7816 */ /* 0x004fcc000000001d */
[----:B------:R-:W2:Y:S04]  /*2c9a0*/  @P3 LDG.E.U16 R29, desc[UR20][R36.64] ;  /* 0x00000014241d3981 */ /* 0x000ea8000c1e1500 */
[----:B----4-:R0:W-:Y:S04]  /*2c9b0*/  @P3 STL [R1+0x720], R31 ;  /* 0x0007201f01003387 */ /* 0x0101e80000100800 */
[----:B0-----:R-:W4:Y:S01]  /*2c9c0*/  LDL.LU R31, [R1+0x1628] ;  /* 0x00162800011f7983 */ /* 0x001f220000300800 */
[----:B---3--:R-:W-:-:S06]  /*2c9d0*/  PRMT R28, RZ, 0x7610, R28 ;  /* 0x00007610ff1c7816 */ /* 0x008fcc000000001c */
[----:B------:R-:W3:Y:S04]  /*2c9e0*/  @P4 LDG.E.U16 R28, desc[UR20][R34.64] ;  /* 0x00000014221c4981 */ /* 0x000ee8000c1e1500 */
[----:B--2---:R0:W-:Y:S04]  /*2c9f0*/  STL [R1+0x71c], R29 ;  /* 0x00071c1d01007387 */ /* 0x0041e80000100800 */
[----:B0-----:R-:W2:Y:S04]  /*2ca00*/  LDL.LU R29, [R1+0x1624] ;  /* 0x00162400011d7983 */ /* 0x001ea80000300800 */
[----:B------:R-:W-:Y:S04]  /*2ca10*/  STL [R1+0x1208], R36 ;  /* 0x0012082401007387 */ /* 0x000fe80000100800 */
[----:B------:R-:W-:Y:S04]  /*2ca20*/  STL [R1+0x1204], R37 ;  /* 0x0012042501007387 */ /* 0x000fe80000100800 */
[----:B------:R-:W-:Y:S04]  /*2ca30*/  STL [R1+0x14b4], R37 ;  /* 0x0014b42501007387 */ /* 0x000fe80000100800 */
[----:B---3--:R0:W-:Y:S04]  /*2ca40*/  STL [R1+0x6f0], R28 ;  /* 0x0006f01c01007387 */ /* 0x0081e80000100800 */
[----:B0-----:R-:W3:Y:S01]  /*2ca50*/  LDL.LU R28, [R1+0x1620] ;  /* 0x00162000011c7983 */ /* 0x001ee20000300800 */
[----:B--2---:R-:W-:-:S06]  /*2ca60*/  PRMT R29, RZ, 0x7610, R29 ;  /* 0x00007610ff1d7816 */ /* 0x004fcc000000001d */
[----:B------:R-:W2:Y:S04]  /*2ca70*/  @P4 LDG.E.U16 R29, desc[UR20][R32.64] ;  /* 0x00000014201d4981 */ /* 0x000ea8000c1e1500 */
[----:B------:R-:W-:Y:S04]  /*2ca80*/  STL [R1+0x1210], R34 ;  /* 0x0012102201007387 */ /* 0x000fe80000100800 */
[----:B------:R-:W-:Y:S04]  /*2ca90*/  STL [R1+0x14b8], R34 ;  /* 0x0014b82201007387 */ /* 0x000fe80000100800 */
[----:B------:R-:W-:Y:S04]  /*2caa0*/  STL [R1+0x120c], R35 ;  /* 0x00120c2301007387 */ /* 0x000fe80000100800 */
[----:B------:R-:W-:Y:S01]  /*2cab0*/  STL [R1+0x14bc], R35 ;  /* 0x0014bc2301007387 */ /* 0x000fe20000100800 */
[----:B---3--:R-:W-:-:S05]  /*2cac0*/  PRMT R28, RZ, 0x7610, R28 ;  /* 0x00007610ff1c7816 */ /* 0x008fca000000001c */
[----:B------:R0:W-:Y:S04]  /*2cad0*/  STL.S16 [R1+0x6c0], R28 ;  /* 0x0006c01c01007387 */ /* 0x0001e80000100600 */
[----:B0-----:R-:W3:Y:S04]  /*2cae0*/  LDL.LU R28, [R1+0x161c] ;  /* 0x00161c00011c7983 */ /* 0x001ee80000300800 */
[----:B--2---:R0:W-:Y:S04]  /*2caf0*/  STL [R1+0x6ec], R29 ;  /* 0x0006ec1d01007387 */ /* 0x0041e80000100800 */
[----:B0-----:R-:W3:Y:S04]  /*2cb00*/  LDL.LU R29, [R1+0x1618] ;  /* 0x00161800011d7983 */ /* 0x001ee80000300800 */
[----:B------:R-:W-:Y:S04]  /*2cb10*/  STL [R1+0x1218], R32 ;  /* 0x0012182001007387 */ /* 0x000fe80000100800 */
[----:B------:R-:W-:Y:S04]  /*2cb20*/  STL [R1+0x14c0], R32 ;  /* 0x0014c02001007387 */ /* 0x000fe80000100800 */
[----:B------:R-:W-:Y:S04]  /*2cb30*/  STL [R1+0x1214], R33 ;  /* 0x0012142101007387 */ /* 0x000fe80000100800 */
[----:B------:R0:W-:Y:S04]  /*2cb40*/  STL [R1+0x14d4], R33 ;  /* 0x0014d42101007387 */ /* 0x0001e80000100800 */
[----:B0-----:R-:W4:Y:S01]  /*2cb50*/  LDL.LU R33, [R1+0x6c0] ;  /* 0x0006c00001217983 */ /* 0x001f220000300800 */
[----:B------:R-:W-:-:S02]  /*2cb60*/  ISETP.GT.AND P0, PT, R80, 0x7b, PT ;  /* 0x0000007b5000780c */ /* 0x000fc40003f04270 */
[----:B------:R-:W-:-:S11]  /*2cb70*/  PRMT R57, RZ, 0x7610, R57 ;  /* 0x00007610ff397816 */ /* 0x000fd60000000039 */
[----:B---3--:R-:W2:Y:S04]  /*2cb80*/  @P0 LDG.E.U16 R57, desc[UR20][R28.64] ;  /* 0x000000141c390981 */ /* 0x008ea8000c1e1500 */
[----:B----4-:R-:W3:Y:S01]  /*2cb90*/  @P0 LDG.E.U16 R33, desc[UR20][R30.64] ;  /* 0x000000141e210981 */ /* 0x010ee2000c1e1500 */
[----:B------:R-:W-:Y:S02]  /*2cba0*/  ISETP.GT.AND P5, PT, R80, 0x64, PT ;  /* 0x000000645000780c */ /* 0x000fe40003fa4270 */
[----:B------:R-:W-:-:S11]  /*2cbb0*/  PRMT R34, RZ, 0x7610, R34 ;  /* 0x00007610ff227816 */ /* 0x000fd60000000022 */
[----:B------:R-:W4:Y:S04]  /*2cbc0*/  @P5 LDG.E.U16 R34, desc[UR20][R20.64] ;  /* 0x0000001414225981 */ /* 0x000f28000c1e1500 */
[----:B---3--:R-:W-:Y:S04]  /*2cbd0*/  STL [R1+0x14d8], R33 ;  /* 0x0014d82101007387 */ /* 0x008fe80000100800 */
[----:B------:R-:W-:Y:S04]  /*2cbe0*/  STL [R1+0x1220], R30 ;  /* 0x0012201e01007387 */ /* 0x000fe80000100800 */
[----:B------:R-:W-:Y:S04]  /*2cbf0*/  STL [R1+0x14dc], R30 ;  /* 0x0014dc1e01007387 */ /* 0x000fe80000100800 */
[----:B------:R-:W-:Y:S04]  /*2cc00*/  STL [R1+0x121c], R31 ;  /* 0x00121c1f01007387 */ /* 0x000fe80000100800 */
[----:B------:R-:W-:Y:S04]  /*2cc10*/  STL [R1+0x14e0], R31 ;  /* 0x0014e01f01007387 */ /* 0x000fe80000100800 */
[----:B--2---:R-:W-:Y:S04]  /*2cc20*/  STL [R1+0x14e4], R57 ;  /* 0x0014e43901007387 */ /* 0x004fe80000100800 */
[----:B------:R-:W-:Y:S04]  /*2cc30*/  STL [R1+0x1228], R28 ;  /* 0x0012281c01007387 */ /* 0x000fe80000100800 */
[----:B------:R-:W-:Y:S04]  /*2cc40*/  STL [R1+0x14e8], R28 ;  /* 0x0014e81c01007387 */ /* 0x000fe80000100800 */
[----:B------:R-:W-:Y:S04]  /*2cc50*/  STL [R1+0x1224], R29 ;  /* 0x0012241d01007387 */ /* 0x000fe80000100800 */
[----:B------:R-:W-:Y:S04]  /*2cc60*/  STL [R1+0x14ec], R29 ;  /* 0x0014ec1d01007387 */ /* 0x000fe80000100800 */
[----:B------:R-:W2:Y:S01]  /*2cc70*/  LDL.LU.64 R20, [R1+0x1610] ;  /* 0x0016100001147983 */ /* 0x000ea20000300a00 */
[----:B------:R-:W-:-:S02]  /*2cc80*/  PRMT R37, RZ, 0x7610, R37 ;  /* 0x00007610ff257816 */ /* 0x000fc40000000025 */
[----:B------:R-:W-:Y:S01]  /*2cc90*/  ISETP.GT.AND P4, PT, R80, 0x55, PT ;  /* 0x000000555000780c */ /* 0x000fe20003f84270 */
[----:B----4-:R-:W-:Y:S01]  /*2cca0*/  STL [R1+0x151c], R34 ;  /* 0x00151c2201007387 */ /* 0x010fe20000100800 */
[----:B------:R-:W-:-:S03]  /*2ccb0*/  PRMT R58, RZ, 0x7610, R58 ;  /* 0x00007610ff3a7816 */ /* 0x000fc6000000003a */
[----:B------:R-:W3:Y:S08]  /*2ccc0*/  @P5 LDG.E.U16 R37, desc[UR20][R18.64] ;  /* 0x0000001412255981 */ /* 0x000ef0000c1e1500 */
[----:B------:R-:W4:Y:S04]  /*2ccd0*/  @P4 LDG.E.U16 R58, desc[UR20][R16.64] ;  /* 0x00000014103a4981 */ /* 0x000f28000c1e1500 */
[----:B------:R-:W3:Y:S04]  /*2cce0*/  LDL.LU.64 R18, [R1+0x1608] ;  /* 0x0016080001127983 */ /* 0x000ee80000300a00 */
[----:B------:R-:W-:Y:S04]  /*2ccf0*/  STL [R1+0x1230], R26 ;  /* 0x0012301a01007387 */ /* 0x000fe80000100800 */
[----:B------:R-:W-:Y:S04]  /*2cd00*/  STL [R1+0x122c], R27 ;  /* 0x00122c1b01007387 */ /* 0x000fe80000100800 */
[----:B------:R-:W-:Y:S04]  /*2cd10*/  STL [R1+0x1238], R24 ;  /* 0x0012381801007387 */ /* 0x000fe80000100800 */
[----:B------:R-:W-:Y:S04]  /*2cd20*/  STL [R1+0x1234], R25 ;  /* 0x0012341901007387 */ /* 0x000fe80000100800 */
[----:B------:R-:W-:Y:S04]  /*2cd30*/  STL [R1+0x1240], R22 ;  /* 0x0012401601007387 */ /* 0x000fe80000100800 */
[----:B------:R-:W-:Y:S04]  /*2cd40*/  STL [R1+0x123c], R23 ;  /* 0x00123c1701007387 */ /* 0x000fe80000100800 */
[----:B--2---:R-:W-:Y:S04]  /*2cd50*/  STL [R1+0x1248], R20 ;  /* 0x0012481401007387 */ /* 0x004fe80000100800 */
[----:B------:R-:W-:Y:S04]  /*2cd60*/  STL [R1+0x1244], R21 ;  /* 0x0012441501007387 */ /* 0x000fe80000100800 */
[----:B------:R-:W2:Y:S01]  /*2cd70*/  LDL.LU.64 R16, [R1+0x1600] ;  /* 0x0016000001107983 */ /* 0x000ea20000300a00 */
[----:B------:R-:W-:-:S02]  /*2cd80*/  ISETP.GT.AND P3, PT, R80, 0x6c, PT ;  /* 0x0000006c5000780c */ /* 0x000fc40003f64270 */
[----:B------:R-:W-:Y:S02]  /*2cd90*/  ISETP.GT.AND P0, PT, R80, 0x74, PT ;  /* 0x000000745000780c */ /* 0x000fe40003f04270 */
[----:B------:R-:W-:Y:S02]  /*2cda0*/  PRMT R39, RZ, 0x7610, R39 ;  /* 0x00007610ff277816 */ /* 0x000fe40000000027 */
[----:B------:R-:W-:Y:S02]  /*2cdb0*/  PRMT R38, RZ, 0x7610, R38 ;  /* 0x00007610ff267816 */ /* 0x000fe40000000026 */
[----:B------:R-:W-:Y:S02]  /*2cdc0*/  PRMT R36, RZ, 0x7610, R36 ;  /* 0x00007610ff247816 */ /* 0x000fe40000000024 */
[----:B------:R-:W-:-:S03]  /*2cdd0*/  PRMT R41, RZ, 0x7610, R41 ;  /* 0x00007610ff297816 */ /* 0x000fc60000000029 */
[----:B------:R-:W4:Y:S04]  /*2cde0*/  @P3 LDG.E.U16 R39, desc[UR20][R26.64] ;  /* 0x000000141a273981 */ /* 0x000f28000c1e1500 */
[----:B------:R-:W4:Y:S01]  /*2cdf0*/  @P3 LDG.E.U16 R38, desc[UR20][R24.64] ;  /* 0x0000001418263981 */ /* 0x000f22000c1e1500 */
[----:B------:R-:W-:-:S03]  /*2ce00*/  ISETP.GT.AND P3, PT, R80, 0x5d, PT ;  /* 0x0000005d5000780c */ /* 0x000fc60003f64270 */
[----:B------:R-:W4:Y:S04]  /*2ce10*/  @P0 LDG.E.U16 R36, desc[UR20][R22.64] ;  /* 0x0000001416240981 */ /* 0x000f28000c1e1500 */
[----:B------:R-:W4:Y:S01]  /*2ce20*/  @P0 LDG.E.U16 R41, desc[UR20][R20.64] ;  /* 0x0000001414290981 */ /* 0x000f22000c1e1500 */
[----:B------:R-:W-:Y:S02]  /*2ce30*/  ISETP.GT.AND P0, PT, R80, 0x65, PT ;  /* 0x000000655000780c */ /* 0x000fe40003f04270 */
[----:B------:R-:W-:Y:S02]  /*2ce40*/  PRMT R61, RZ, 0x7610, R61 ;  /* 0x00007610ff3d7816 */ /* 0x000fe4000000003d */
[----:B------:R-:W-:Y:S01]  /*2ce50*/  PRMT R60, RZ, 0x7610, R60 ;  /* 0x00007610ff3c7816 */ /* 0x000fe2000000003c */
[----:B---3--:R-:W-:Y:S01]  /*2ce60*/  STL [R1+0x1250], R18 ;  /* 0x0012501201007387 */ /* 0x008fe20000100800 */
[----:B------:R-:W-:-:S02]  /*2ce70*/  PRMT R66, RZ, 0x7610, R66 ;  /* 0x00007610ff427816 */ /* 0x000fc40000000042 */
[----:B------:R-:W-:Y:S01]  /*2ce80*/  PRMT R0, RZ, 0x7610, R0 ;  /* 0x00007610ff007816 */ /* 0x000fe20000000000 */
[----:B------:R-:W-:Y:S01]  /*2ce90*/  STL [R1+0x124c], R19 ;  /* 0x00124c1301007387 */ /* 0x000fe20000100800 */
[----:B------:R-:W-:-:S03]  /*2cea0*/  PRMT R67, RZ, 0x7610, R67 ;  /* 0x00007610ff437816 */ /* 0x000fc60000000043 */
[----:B------:R-:W3:Y:S04]  /*2ceb0*/  @P4 LDG.E.U16 R61, desc[UR20][R10.64] ;  /* 0x000000140a3d4981 */ /* 0x000ee8000c1e1500 */
[----:B------:R-:W3:Y:S04]  /*2cec0*/  @P3 LDG.E.U16 R60, desc[UR20][R8.64] ;  /* 0x00000014083c3981 */ /* 0x000ee8000c1e1500 */
[----:B------:R-:W3:Y:S04]  /*2ced0*/  @P3 LDG.E.U16 R66, desc[UR20][R6.64] ;  /* 0x0000001406423981 */ /* 0x000ee8000c1e1500 */
[----:B------:R-:W3:Y:S04]  /*2cee0*/  @P0 LDG.E.U16 R0, desc[UR20][R4.64] ;  /* 0x0000001404000981 */ /* 0x000ee8000c1e1500 */
[----:B------:R0:W3:Y:S04]  /*2cef0*/  @P0 LDG.E.U16 R67, desc[UR20][R2.64] ;  /* 0x0000001402430981 */ /* 0x0000e8000c1e1500 */
[----:B--2---:R-:W-:Y:S04]  /*2cf00*/  STL [R1+0x1258], R16 ;  /* 0x0012581001007387 */ /* 0x004fe80000100800 */
[----:B------:R-:W-:Y:S04]  /*2cf10*/  STL [R1+0x1254], R17 ;  /* 0x0012541101007387 */ /* 0x000fe80000100800 */
[----:B------:R-:W2:Y:S04]  /*2cf20*/  LDL.LU.64 R10, [R1+0x15f8] ;  /* 0x0015f800010a7983 */ /* 0x000ea80000300a00 */
[----:B------:R-:W2:Y:S04]  /*2cf30*/  LDL.LU.64 R8, [R1+0x15f0] ;  /* 0x0015f00001087983 */ /* 0x000ea80000300a00 */
[----:B------:R-:W2:Y:S04]  /*2cf40*/  LDL.LU.64 R6, [R1+0x15e8] ;  /* 0x0015e80001067983 */ /* 0x000ea80000300a00 */
[----:B------:R-:W2:Y:S04]  /*2cf50*/  LDL.LU.64 R4, [R1+0x15e0] ;  /* 0x0015e00001047983 */ /* 0x000ea80000300a00 */
[----:B------:R-:W0:Y:S01]  /*2cf60*/  LDL.LU.64 R2, [R1+0x15d8] ;  /* 0x0015d80001027983 */ /* 0x000e220000300a00 */
[----:B------:R-:W-:-:S03]  /*2cf70*/  ISETP.GT.AND P4, PT, R80, 0x3f, PT ;  /* 0x0000003f5000780c */ /* 0x000fc60003f84270 */
[----:B------:R-:W-:Y:S04]  /*2cf80*/  STL [R1+0x1260], R14 ;  /* 0x0012600e01007387 */ /* 0x000fe80000100800 */
[----:B------:R-:W-:Y:S01]  /*2cf90*/  STL [R1+0x125c], R15 ;  /* 0x00125c0f01007387 */ /* 0x000fe20000100800 */
[----:B0-----:R-:W-:-:S06]  /*2cfa0*/  PRMT R3, RZ, 0x7610, R3 ;  /* 0x00007610ff037816 */ /* 0x001fcc0000000003 */
[----:B------:R-:W3:Y:S04]  /*2cfb0*/  @P4 LDG.E.U16 R3, desc[UR20][R72.64] ;  /* 0x0000001448034981 */ /* 0x000ee8000c1e1500 */
[----:B------:R-:W-:Y:S04]  /*2cfc0*/  STL [R1+0x1268], R12 ;  /* 0x0012680c01007387 */ /* 0x000fe80000100800 */
[----:B------:R-:W-:Y:S04]  /*2cfd0*/  STL [R1+0x1264], R13 ;  /* 0x0012640d01007387 */ /* 0x000fe80000100800 */
[----:B--2---:R-:W-:Y:S04]  /*2cfe0*/  STL [R1+0x1270], R10 ;  /* 0x0012700a01007387 */ /* 0x004fe80000100800 */
[----:B------:R-:W-:Y:S04]  /*2cff0*/  STL [R1+0x126c], R11 ;  /* 0x00126c0b01007387 */ /* 0x000fe80000100800 */
[----:B------:R-:W-:Y:S04]  /*2d000*/  STL [R1+0x1278], R8 ;  /* 0x0012780801007387 */ /* 0x000fe80000100800 */
[----:B------:R-:W-:Y:S04]  /*2d010*/  STL [R1+0x1274], R9 ;  /* 0x0012740901007387 */ /* 0x000fe80000100800 */
[----:B------:R-:W-:Y:S04]  /*2d020*/  STL [R1+0x1280], R6 ;  /* 0x0012800601007387 */ /* 0x000fe80000100800 */
[----:B------:R-:W-:Y:S04]  /*2d030*/  STL [R1+0x127c], R7 ;  /* 0x00127c0701007387 */ /* 0x000fe80000100800 */
[----:B------:R-:W-:Y:S04]  /*2d040*/  STL [R1+0x1288], R4 ;  /* 0x0012880401007387 */ /* 0x000fe80000100800 */
[----:B------:R-:W-:Y:S04]  /*2d050*/  STL [R1+0x1284], R5 ;  /* 0x0012840501007387 */ /* 0x000fe80000100800 */
[----:B------:R-:W2:Y:S04]  /*2d060*/  LDL.LU.64 R72, [R1+0x15d0] ;  /* 0x0015d00001487983 */ /* 0x000ea80000300a00 */
[----:B---3--:R0:W-:Y:S04]  /*2d070*/  STL [R1+0xe54], R3 ;  /* 0x000e540301007387 */ /* 0x0081e80000100800 */
[----:B0-----:R-:W3:Y:S01]  /*2d080*/  LDL.LU R3, [R1+0x15c8] ;  /* 0x0015c80001037983 */ /* 0x001ee20000300800 */
[----:B------:R-:W-:-:S02]  /*2d090*/  ISETP.GT.AND P5, PT, R80, 0x7c, PT ;  /* 0x0000007c5000780c */ /* 0x000fc40003fa4270 */
[----:B------:R-:W-:Y:S02]  /*2d0a0*/  PRMT R40, RZ, 0x7610, R40 ;  /* 0x00007610ff287816 */ /* 0x000fe40000000028 */
[----:B------:R-:W-:-:S09]  /*2d0b0*/  PRMT R43, RZ, 0x7610, R43 ;  /* 0x00007610ff2b7816 */ /* 0x000fd2000000002b */
[----:B------:R0:W4:Y:S04]  /*2d0c0*/  @P5 LDG.E.U16 R40, desc[UR20][R18.64] ;  /* 0x0000001412285981 */ /* 0x000128000c1e1500 */
[----:B------:R-:W4:Y:S01]  /*2d0d0*/  @P5 LDG.E.U16 R43, desc[UR20][R16.64] ;  /* 0x00000014102b5981 */ /* 0x000f22000c1e1500 */
[----:B------:R-:W-:Y:S02]  /*2d0e0*/  ISETP.GT.AND P5, PT, R80, 0x46, PT ;  /* 0x000000465000780c */ /* 0x000fe40003fa4270 */
[----:B--2---:R-:W-:Y:S02]  /*2d0f0*/  PRMT R72, RZ, 0x7610, R72 ;  /* 0x00007610ff487816 */ /* 0x004fe40000000048 */
[----:B------:R-:W-:-:S04]  /*2d100*/  PRMT R73, RZ, 0x7610, R73 ;  /* 0x00007610ff497816 */ /* 0x000fc80000000049 */
[----:B------:R-:W2:Y:S05]  /*2d110*/  @P4 LDG.E.U16 R72, desc[UR20][R68.64] ;  /* 0x0000001444484981 */ /* 0x000eaa000c1e1500 */
[----:B------:R-:W4:Y:S04]  /*2d120*/  @P5 LDG.E.U16 R73, desc[UR20][R70.64] ;  /* 0x0000001446495981 */ /* 0x000f28000c1e1500 */
[----:B------:R-:W4:Y:S01]  /*2d130*/  LDL.LU.64 R68, [R1+0x15c0] ;  /* 0x0015c00001447983 */ /* 0x000f220000300a00 */
[----:B---3--:R-:W-:-:S06]  /*2d140*/  PRMT R3, RZ, 0x7610, R3 ;  /* 0x00007610ff037816 */ /* 0x008fcc0000000003 */
[----:B------:R-:W3:Y:S04]  /*2d150*/  @P5 LDG.E.U16 R3, desc[UR20][R74.64] ;  /* 0x000000144a035981 */ /* 0x000ee8000c1e1500 */
[----:B--2---:R1:W-:Y:S04]  /*2d160*/  STL [R1+0xe50], R72 ;  /* 0x000e504801007387 */ /* 0x0043e80000100800 */
[----:B-1----:R-:W2:Y:S04]  /*2d170*/  LDL.LU R72, [R1+0x15b8] ;  /* 0x0015b80001487983 */ /* 0x002ea80000300800 */
[----:B------:R-:W2:Y:S04]  /*2d180*/  LDL.LU.64 R70, [R1+0x15b0] ;  /* 0x0015b00001467983 */ /* 0x000ea80000300a00 */
[----:B----4-:R1:W-:Y:S04]  /*2d190*/  STL [R1+0xe4c], R73 ;  /* 0x000e4c4901007387 */ /* 0x0103e80000100800 */
[----:B-1----:R-:W4:Y:S04]  /*2d1a0*/  LDL.LU R73, [R1+0x15a8] ;  /* 0x0015a80001497983 */ /* 0x002f280000300800 */
[----:B------:R-:W2:Y:S04]  /*2d1b0*/  LDL.LU.64 R74, [R1+0x15a0] ;  /* 0x0015a000014a7983 */ /* 0x000ea80000300a00 */
[----:B---3--:R1:W-:Y:S04]  /*2d1c0*/  STL [R1+0xe48], R3 ;  /* 0x000e480301007387 */ /* 0x0083e80000100800 */
[----:B-1----:R-:W3:Y:S01]  /*2d1d0*/  LDL.LU R3, [R1+0x1598] ;  /* 0x0015980001037983 */ /* 0x002ee20000300800 */
[----:B------:R-:W-:-:S02]  /*2d1e0*/  ISETP.GT.AND P3, PT, R80, 0x75, PT ;  /* 0x000000755000780c */ /* 0x000fc40003f64270 */
[----:B------:R-:W-:Y:S02]  /*2d1f0*/  PRMT R62, RZ, 0x7610, R62 ;  /* 0x00007610ff3e7816 */ /* 0x000fe4000000003e */
[----:B------:R-:W-:-:S09]  /*2d200*/  PRMT R2, RZ, 0x7610, R2 ;  /* 0x00007610ff027816 */ /* 0x000fd20000000002 */
[----:B------:R-:W2:Y:S04]  /*2d210*/  @P3 LDG.E.U16 R62, desc[UR20][R10.64] ;  /* 0x000000140a3e3981 */ /* 0x000ea8000c1e1500 */
[----:B------:R-:W2:Y:S01]  /*2d220*/  @P3 LDG.E.U16 R2, desc[UR20][R8.64] ;  /* 0x0000001408023981 */ /* 0x000ea2000c1e1500 */
[----:B------:R-:W-:Y:S02]  /*2d230*/  ISETP.GT.AND P3, PT, R80, 0x47, PT ;  /* 0x000000475000780c */ /* 0x000fe40003f64270 */
[----:B---3--:R-:W-:-:S11]  /*2d240*/  PRMT R3, RZ, 0x7610, R3 ;  /* 0x00007610ff037816 */ /* 0x008fd60000000003 */
[----:B------:R-:W3:Y:S01]  /*2d250*/  @P3 LDG.E.U16 R3, desc[UR20][R76.64] ;  /* 0x000000144c033981 */ /* 0x000ee2000c1e1500 */
[C---:B------:R-:W-:Y:S02]  /*2d260*/  ISETP.GT.AND P0, PT, R80.reuse, 0x7d, PT ;  /* 0x0000007d5000780c */ /* 0x040fe40003f04270 */
[----:B------:R-:W-:Y:S02]  /*2d270*/  ISETP.GT.AND P6, PT, R80, 0x6d, PT ;  /* 0x0000006d5000780c */ /* 0x000fe40003fc4270 */
[----:B------:R-:W-:Y:S02]  /*2d280*/  PRMT R93, RZ, 0x7610, R93 ;  /* 0x00007610ff5d7816 */ /* 0x000fe4000000005d */
[----:B------:R-:W-:Y:S02]  /*2d290*/  PRMT R92, RZ, 0x7610, R92 ;  /* 0x00007610ff5c7816 */ /* 0x000fe4000000005c */
[----:B------:R-:W-:Y:S01]  /*2d2a0*/  PRMT R64, RZ, 0x7610, R64 ;  /* 0x00007610ff407816 */ /* 0x000fe20000000040 */
[----:B------:R-:W2:Y:S01]  /*2d2b0*/  LDL.LU.64 R76, [R1+0x1590] ;  /* 0x00159000014c7983 */ /* 0x000ea20000300a00 */
[----:B------:R-:W-:-:S03]  /*2d2c0*/  PRMT R65, RZ, 0x7610, R65 ;  /* 0x00007610ff417816 */ /* 0x000fc60000000041 */
[----:B------:R-:W2:Y:S04]  /*2d2d0*/  @P0 LDG.E.U16 R93, desc[UR20][R6.64] ;  /* 0x00000014065d0981 */ /* 0x000ea8000c1e1500 */
[----:B------:R-:W2:Y:S01]  /*2d2e0*/  @P0 LDG.E.U16 R92, desc[UR20][R4.64] ;  /* 0x00000014045c0981 */ /* 0x000ea2000c1e1500 */
[C---:B------:R-:W-:Y:S02]  /*2d2f0*/  ISETP.GT.AND P0, PT, R80.reuse, 0x4f, PT ;  /* 0x0000004f5000780c */ /* 0x040fe40003f04270 */
[C---:B------:R-:W-:Y:S01]  /*2d300*/  ISETP.GT.AND P4, PT, R80.reuse, 0x56, PT ;  /* 0x000000565000780c */ /* 0x040fe20003f84270 */
[----:B------:R-:W2:Y:S04]  /*2d310*/  @P6 LDG.E.U16 R64, desc[UR20][R14.64] ;  /* 0x000000140e406981 */ /* 0x000ea8000c1e1500 */
[----:B------:R-:W2:Y:S01]  /*2d320*/  @P6 LDG.E.U16 R65, desc[UR20][R12.64] ;  /* 0x000000140c416981 */ /* 0x000ea2000c1e1500 */
[----:B------:R-:W-:-:S02]  /*2d330*/  ISETP.GT.AND P6, PT, R80, 0x4e, PT ;  /* 0x0000004e5000780c */ /* 0x000fc40003fc4270 */
[----:B------:R-:W-:Y:S02]  /*2d340*/  PRMT R59, RZ, 0x7610, R59 ;  /* 0x00007610ff3b7816 */ /* 0x000fe4000000003b */
[----:B------:R-:W-:Y:S02]  /*2d350*/  PRMT R87, RZ, 0x7610, R87 ;  /* 0x00007610ff577816 */ /* 0x000fe40000000057 */
[----:B------:R-:W-:Y:S02]  /*2d360*/  PRMT R57, RZ, 0x7610, R57 ;  /* 0x00007610ff397816 */ /* 0x000fe40000000039 */
[----:B------:R-:W-:Y:S01]  /*2d370*/  PRMT R86, RZ, 0x7610, R86 ;  /* 0x00007610ff567816 */ /* 0x000fe20000000056 */
[----:B------:R-:W4:Y:S04]  /*2d380*/  @P0 LDG.E.U16 R59, desc[UR20][R78.64] ;  /* 0x000000144e3b0981 */ /* 0x000f28000c1e1500 */
[----:B------:R-:W4:Y:S04]  /*2d390*/  @P3 LDG.E.U16 R87, desc[UR20][R90.64] ;  /* 0x000000145a573981 */ /* 0x000f28000c1e1500 */
[----:B------:R-:W4:Y:S04]  /*2d3a0*/  @P4 LDG.E.U16 R57, desc[UR20][R68.64] ;  /* 0x0000001444394981 */ /* 0x000f28000c1e1500 */
[----:B------:R-:W4:Y:S04]  /*2d3b0*/  @P6 LDG.E.U16 R86, desc[UR20][R88.64] ;  /* 0x0000001458566981 */ /* 0x000f28000c1e1500 */
[----:B---3--:R1:W-:Y:S04]  /*2d3c0*/  STL [R1+0xe44], R3 ;  /* 0x000e440301007387 */ /* 0x0083e80000100800 */
[----:B-1----:R-:W3:Y:S04]  /*2d3d0*/  LDL.LU R3, [R1+0x1588] ;  /* 0x0015880001037983 */ /* 0x002ee80000300800 */
[----:B------:R-:W3:Y:S04]  /*2d3e0*/  LDL.LU.64 R78, [R1+0x1580] ;  /* 0x00158000014e7983 */ /* 0x000ee80000300a00 */
[----:B------:R-:W3:Y:S01]  /*2d3f0*/  LDL.LU.64 R68, [R1+0x1578] ;  /* 0x0015780001447983 */ /* 0x000ee20000300a00 */
[----:B------:R-:W-:-:S02]  /*2d400*/  ISETP.GT.AND P3, PT, R80, 0x57, PT ;  /* 0x000000575000780c */ /* 0x000fc40003f64270 */
[----:B------:R-:W-:Y:S02]  /*2d410*/  PRMT R51, RZ, 0x7610, R51 ;  /* 0x00007610ff337816 */ /* 0x000fe40000000033 */
[----:B------:R-:W-:Y:S02]  /*2d420*/  PRMT R81, RZ, 0x7610, R81 ;  /* 0x00007610ff517816 */ /* 0x000fe40000000051 */
[----:B------:R-:W-:Y:S02]  /*2d430*/  PRMT R63, RZ, 0x7610, R63 ;  /* 0x00007610ff3f7816 */ /* 0x000fe4000000003f */
[----:B------:R-:W-:Y:S01]  /*2d440*/  PRMT R50, RZ, 0x7610, R50 ;  /* 0x00007610ff327816 */ /* 0x000fe20000000032 */
[----:B--2---:R-:W2:Y:S01]  /*2d450*/  @P4 LDG.E.U16 R51, desc[UR20][R70.64] ;  /* 0x0000001446334981 */ /* 0x004ea2000c1e1500 */
[----:B------:R-:W-:-:S03]  /*2d460*/  PRMT R49, RZ, 0x7610, R49 ;  /* 0x00007610ff317816 */ /* 0x000fc60000000031 */
[----:B------:R-:W2:Y:S04]  /*2d470*/  @P6 LDG.E.U16 R81, desc[UR20][R84.64] ;  /* 0x0000001454516981 */ /* 0x000ea8000c1e1500 */
[----:B------:R-:W2:Y:S04]  /*2d480*/  @P0 LDG.E.U16 R63, desc[UR20][R82.64] ;  /* 0x00000014523f0981 */ /* 0x000ea8000c1e1500 */
[----:B------:R-:W2:Y:S04]  /*2d490*/  LDL.LU.64 R70, [R1+0x1570] ;  /* 0x0015700001467983 */ /* 0x000ea80000300a00 */
[----:B----4-:R-:W4:Y:S04]  /*2d4a0*/  @P3 LDG.E.U16 R50, desc[UR20][R72.64] ;  /* 0x0000001448323981 */ /* 0x010f28000c1e1500 */
[----:B------:R-:W4:Y:S04]  /*2d4b0*/  @P3 LDG.E.U16 R49, desc[UR20][R74.64] ;  /* 0x000000144a313981 */ /* 0x000f28000c1e1500 */
[----:B------:R-:W4:Y:S04]  /*2d4c0*/  LDL.LU.64 R72, [R1+0x1568] ;  /* 0x0015680001487983 */ /* 0x000f280000300a00 */
[----:B------:R-:W4:Y:S01]  /*2d4d0*/  LDL.LU.64 R74, [R1+0x1560] ;  /* 0x00156000014a7983 */ /* 0x000f220000300a00 */
[----:B------:R-:W-:-:S02]  /*2d4e0*/  ISETP.GT.AND P5, PT, R80, 0x5e, PT ;  /* 0x0000005e5000780c */ /* 0x000fc40003fa4270 */
[----:B------:R-:W-:Y:S02]  /*2d4f0*/  ISETP.GT.AND P0, PT, R80, 0x5f, PT ;  /* 0x0000005f5000780c */ /* 0x000fe40003f04270 */
[----:B------:R-:W-:Y:S02]  /*2d500*/  PRMT R48, RZ, 0x7610, R48 ;  /* 0x00007610ff307816 */ /* 0x000fe40000000030 */
[----:B------:R-:W-:Y:S02]  /*2d510*/  PRMT R47, RZ, 0x7610, R47 ;  /* 0x00007610ff2f7816 */ /* 0x000fe4000000002f */
[----:B------:R-:W-:-:S05]  /*2d520*/  PRMT R46, RZ, 0x7610, R46 ;  /* 0x00007610ff2e7816 */ /* 0x000fca000000002e */
[----:B------:R-:W4:Y:S04]  /*2d530*/  @P5 LDG.E.U16 R48, desc[UR20][R76.64] ;  /* 0x000000144c305981 */ /* 0x000f28000c1e1500 */
[----:B------:R-:W4:Y:S04]  /*2d540*/  LDL.LU.64 R76, [R1+0x1558] ;  /* 0x00155800014c7983 */ /* 0x000f280000300a00 */
[----:B---3--:R-:W3:Y:S04]  /*2d550*/  @P5 LDG.E.U16 R47, desc[UR20][R78.64] ;  /* 0x000000144e2f5981 */ /* 0x008ee8000c1e1500 */
[----:B------:R-:W3:Y:S04]  /*2d560*/  @P0 LDG.E.U16 R46, desc[UR20][R68.64] ;  /* 0x00000014442e0981 */ /* 0x000ee8000c1e1500 */
[----:B------:R-:W3:Y:S04]  /*2d570*/  LDL.LU.64 R78, [R1+0x1550] ;  /* 0x00155000014e7983 */ /* 0x000ee80000300a00 */
[----:B------:R-:W-:Y:S04]  /*2d580*/  STL [R1+0xe40], R87 ;  /* 0x000e405701007387 */ /* 0x000fe80000100800 */
[----:B------:R-:W-:Y:S04]  /*2d590*/  STL [R1+0xe3c], R86 ;  /* 0x000e3c5601007387 */ /* 0x000fe80000100800 */
[----:B------:R-:W3:Y:S01]  /*2d5a0*/  LDL.LU.64 R68, [R1+0x1548] ;  /* 0x0015480001447983 */ /* 0x000ee20000300a00 */
[----:B------:R-:W-:-:S02]  /*2d5b0*/  ISETP.GT.AND P4, PT, R80, 0x66, PT ;  /* 0x000000665000780c */ /* 0x000fc40003f84270 */
[----:B------:R-:W-:Y:S02]  /*2d5c0*/  PRMT R45, RZ, 0x7610, R45 ;  /* 0x00007610ff2d7816 */ /* 0x000fe4000000002d */
[----:B------:R-:W-:Y:S02]  /*2d5d0*/  PRMT R44, RZ, 0x7610, R44 ;  /* 0x00007610ff2c7816 */ /* 0x000fe4000000002c */
[----:B------:R-:W-:Y:S01]  /*2d5e0*/  PRMT R42, RZ, 0x7610, R42 ;  /* 0x00007610ff2a7816 */ /* 0x000fe2000000002a */
[----:B--2---:R-:W-:Y:S04]  /*2d5f0*/  STL [R1+0xe38], R81 ;  /* 0x000e385101007387 */ /* 0x004fe80000100800 */
[----:B------:R-:W2:Y:S04]  /*2d600*/  @P0 LDG.E.U16 R45, desc[UR20][R70.64] ;  /* 0x00000014462d0981 */ /* 0x000ea8000c1e1500 */
[----:B----4-:R-:W4:Y:S04]  /*2d610*/  @P4 LDG.E.U16 R44, desc[UR20][R72.64] ;  /* 0x00000014482c4981 */ /* 0x010f28000c1e1500 */
[----:B------:R-:W2:Y:S04]  /*2d620*/  LDL.LU.64 R70, [R1+0x1540] ;  /* 0x0015400001467983 */ /* 0x000ea80000300a00 */
[----:B------:R-:W-:Y:S04]  /*2d630*/  STL [R1+0xe34], R63 ;  /* 0x000e343f01007387 */ /* 0x000fe80000100800 */
[----:B------:R-:W-:Y:S04]  /*2d640*/  STL [R1+0xe30], R59 ;  /* 0x000e303b01007387 */ /* 0x000fe80000100800 */
[----:B------:R-:W2:Y:S04]  /*2d650*/  LDL.LU.64 R72, [R1+0x1538] ;  /* 0x0015380001487983 */ /* 0x000ea80000300a00 */
[----:B------:R-:W2:Y:S04]  /*2d660*/  @P4 LDG.E.U16 R42, desc[UR20][R74.64] ;  /* 0x000000144a2a4981 */ /* 0x000ea8000c1e1500 */
[----:B------:R-:W2:Y:S01]  /*2d670*/  LDL.LU.64 R74, [R1+0x1530] ;  /* 0x00153000014a7983 */ /* 0x000ea20000300a00 */
[----:B------:R-:W-:-:S02]  /*2d680*/  ISETP.GT.AND P3, PT, R80, 0x67, PT ;  /* 0x000000675000780c */ /* 0x000fc40003f64270 */
[----:B------:R-:W-:Y:S02]  /*2d690*/  ISETP.GT.AND P5, PT, R80, 0x6e, PT ;  /* 0x0000006e5000780c */ /* 0x000fe40003fa4270 */
[----:B------:R-:W-:Y:S02]  /*2d6a0*/  PRMT R35, RZ, 0x7610, R35 ;  /* 0x00007610ff237816 */ /* 0x000fe40000000023 */
[----:B------:R-:W-:Y:S02]  /*2d6b0*/  PRMT R33, RZ, 0x7610, R33 ;  /* 0x00007610ff217816 */ /* 0x000fe40000000021 */
[----:B------:R-:W-:-:S05]  /*2d6c0*/  PRMT R32, RZ, 0x7610, R32 ;  /* 0x00007610ff207816 */ /* 0x000fca0000000020 */
[----:B------:R-:W4:Y:S04]  /*2d6d0*/  @P3 LDG.E.U16 R35, desc[UR20][R76.64] ;  /* 0x000000144c233981 */ /* 0x000f28000c1e1500 */
[----:B---3--:R-:W3:Y:S04]  /*2d6e0*/  @P3 LDG.E.U16 R33, desc[UR20][R78.64] ;  /* 0x000000144e213981 */ /* 0x008ee8000c1e1500 */
[----:B------:R-:W3:Y:S01]  /*2d6f0*/  @P5 LDG.E.U16 R32, desc[UR20][R68.64] ;  /* 0x0000001444205981 */ /* 0x000ee2000c1e1500 */
[----:B------:R-:W-:Y:S02]  /*2d700*/  ISETP.GT.AND P0, PT, R80, 0x6f, PT ;  /* 0x0000006f5000780c */ /* 0x000fe40003f04270 */
[----:B------:R-:W-:Y:S01]  /*2d710*/  PRMT R52, RZ, 0x7610, R52 ;  /* 0x00007610ff347816 */ /* 0x000fe20000000034 */
[----:B------:R-:W-:Y:S04]  /*2d720*/  STL [R1+0xe2c], R57 ;  /* 0x000e2c3901007387 */ /* 0x000fe80000100800 */
[----:B------:R1:W-:Y:S04]  /*2d730*/  STL [R1+0xe28], R51 ;  /* 0x000e283301007387 */ /* 0x0003e80000100800 */
[----:B------:R-:W3:Y:S04]  /*2d740*/  LDL.LU.64 R76, [R1+0x1528] ;  /* 0x00152800014c7983 */ /* 0x000ee80000300a00 */
[----:B------:R-:W3:Y:S04]  /*2d750*/  LDL.LU.64 R78, [R1+0x1520] ;  /* 0x00152000014e7983 */ /* 0x000ee80000300a00 */
[----:B------:R0:W-:Y:S04]  /*2d760*/  STL [R1+0xe24], R50 ;  /* 0x000e243201007387 */ /* 0x0001e80000100800 */
[----:B------:R0:W-:Y:S04]  /*2d770*/  STL [R1+0xe20], R49 ;  /* 0x000e203101007387 */ /* 0x0001e80000100800 */
[----:B-1----:R-:W3:Y:S04]  /*2d780*/  LDL.LU R51, [R1+0x1150] ;  /* 0x0011500001337983 */ /* 0x002ee80000300800 */
[----:B0-----:R-:W3:Y:S04]  /*2d790*/  LDL.LU R50, [R1+0x1160] ;  /* 0x0011600001327983 */ /* 0x001ee80000300800 */
[----:B------:R-:W3:Y:S04]  /*2d7a0*/  LDL.LU R49, [R1+0x1154] ;  /* 0x0011540001317983 */ /* 0x000ee80000300800 */
[----:B--2---:R-:W2:Y:S04]  /*2d7b0*/  @P0 LDG.E.U16 R52, desc[UR20][R74.64] ;  /* 0x000000144a340981 */ /* 0x004ea8000c1e1500 */
[----:B------:R0:W-:Y:S04]  /*2d7c0*/  STL [R1+0xe1c], R48 ;  /* 0x000e1c3001007387 */ /* 0x0001e80000100800 */
[----:B0-----:R-:W2:Y:S04]  /*2d7d0*/  LDL.LU R48, [R1+0x1164] ;  /* 0x0011640001307983 */ /* 0x001ea80000300800 */
[----:B------:R0:W-:Y:S04]  /*2d7e0*/  STL [R1+0xe18], R47 ;  /* 0x000e182f01007387 */ /* 0x0001e80000100800 */
[----:B0-----:R-:W2:Y:S04]  /*2d7f0*/  LDL.LU R47, [R1+0x1158] ;  /* 0x00115800012f7983 */ /* 0x001ea80000300800 */
[----:B------:R0:W-:Y:S04]  /*2d800*/  STL [R1+0xe14], R46 ;  /* 0x000e142e01007387 */ /* 0x0001e80000100800 */
[----:B0-----:R-:W2:Y:S04]  /*2d810*/  LDL.LU R46, [R1+0x1168] ;  /* 0x00116800012e7983 */ /* 0x001ea80000300800 */
[----:B------:R0:W-:Y:S04]  /*2d820*/  STL [R1+0xe10], R45 ;  /* 0x000e102d01007387 */ /* 0x0001e80000100800 */
[----:B0-----:R-:W2:Y:S04]  /*2d830*/  LDL.LU R45, [R1+0x115c] ;  /* 0x00115c00012d7983 */ /* 0x001ea80000300800 */
[----:B----4-:R0:W-:Y:S04]  /*2d840*/  STL [R1+0xe0c], R44 ;  /* 0x000e0c2c01007387 */ /* 0x0101e80000100800 */
[----:B0-----:R-:W4:Y:S04]  /*2d850*/  LDL.LU R44, [R1+0x116c] ;  /* 0x00116c00012c7983 */ /* 0x001f280000300800 */
[----:B------:R0:W-:Y:S04]  /*2d860*/  STL [R1+0xe08], R42 ;  /* 0x000e082a01007387 */ /* 0x0001e80000100800 */
[----:B0-----:R-:W4:Y:S04]  /*2d870*/  LDL.LU R42, [R1+0x1170] ;  /* 0x00117000012a7983 */ /* 0x001f280000300800 */
[----:B------:R0:W-:Y:S04]  /*2d880*/  STL [R1+0xe04], R35 ;  /* 0x000e042301007387 */ /* 0x0001e80000100800 */
[----:B0-----:R-:W4:Y:S04]  /*2d890*/  LDL.LU R35, [R1+0x1178] ;  /* 0x0011780001237983 */ /* 0x001f280000300800 */
[----:B---3--:R0:W-:Y:S04]  /*2d8a0*/  STL [R1+0xe00], R33 ;  /* 0x000e002101007387 */ /* 0x0081e80000100800 */
[----:B0-----:R-:W3:Y:S04]  /*2d8b0*/  LDL.LU R33, [R1+0x1174] ;  /* 0x0011740001217983 */ /* 0x001ee80000300800 */
[----:B------:R0:W-:Y:S04]  /*2d8c0*/  STL [R1+0xdfc], R32 ;  /* 0x000dfc2001007387 */ /* 0x0001e80000100800 */
[----:B0-----:R-:W3:Y:S04]  /*2d8d0*/  LDL.LU R32, [R1+0x117c] ;  /* 0x00117c0001207983 */ /* 0x001ee80000300800 */
        /* <DEDUP_REMOVED lines=8> */
[----:B--2---:R0:W-:Y:S02]  /*2d960*/  STL [R1+0xdf0], R52 ;  /* 0x000df03401007387 */ /* 0x0041e40000100800 */
[----:B0-----:R-:W0:Y:S01]  /*2d970*/  S2R R52, SR_TID.X ;  /* 0x0000000000347919 */ /* 0x001e220000002100 */
[----:B------:R-:W-:-:S02]  /*2d980*/  PRMT R56, RZ, 0x7610, R56 ;  /* 0x00007610ff387816 */ /* 0x000fc40000000038 */
[----:B------:R-:W-:-:S04]  /*2d990*/  ISETP.GT.AND P4, PT, R80, 0x76, PT ;  /* 0x000000765000780c */ /* 0x000fc80003f84270 */
[----:B------:R-:W2:Y:S01]  /*2d9a0*/  @P5 LDG.E.U16 R56, desc[UR20][R70.64] ;  /* 0x0000001446385981 */ /* 0x000ea2000c1e1500 */
[C---:B------:R-:W-:Y:S02]  /*2d9b0*/  ISETP.GT.AND P5, PT, R80.reuse, 0x7e, PT ;  /* 0x0000007e5000780c */ /* 0x040fe40003fa4270 */
[----:B------:R-:W-:Y:S02]  /*2d9c0*/  PRMT R55, RZ, 0x7610, R55 ;  /* 0x00007610ff377816 */ /* 0x000fe40000000037 */
[C---:B------:R-:W-:Y:S02]  /*2d9d0*/  ISETP.GT.AND P3, PT, R80.reuse, 0x77, PT ;  /* 0x000000775000780c */ /* 0x040fe40003f64270 */
[----:B------:R-:W-:Y:S02]  /*2d9e0*/  PRMT R54, RZ, 0x7610, R54 ;  /* 0x00007610ff367816 */ /* 0x000fe40000000036 */
[----:B------:R-:W-:Y:S01]  /*2d9f0*/  PRMT R53, RZ, 0x7610, R53 ;  /* 0x00007610ff357816 */ /* 0x000fe20000000035 */
[----:B------:R-:W2:Y:S01]  /*2da00*/  @P0 LDG.E.U16 R55, desc[UR20][R72.64] ;  /* 0x0000001448370981 */ /* 0x000ea2000c1e1500 */
[----:B------:R-:W-:Y:S01]  /*2da10*/  PRMT R29, RZ, 0x7610, R29 ;  /* 0x00007610ff1d7816 */ /* 0x000fe2000000001d */
[----:B------:R-:W-:Y:S01]  /*2da20*/  IMAD.MOV.U32 R87, RZ, RZ, R47 ;  /* 0x000000ffff577224 */ /* 0x000fe200078e002f */
[----:B------:R-:W-:Y:S01]  /*2da30*/  PRMT R28, RZ, 0x7610, R28 ;  /* 0x00007610ff1c7816 */ /* 0x000fe2000000001c */
[----:B------:R-:W2:Y:S01]  /*2da40*/  @P4 LDG.E.U16 R54, desc[UR20][R76.64] ;  /* 0x000000144c364981 */ /* 0x000ea2000c1e1500 */
[----:B------:R-:W-:-:S02]  /*2da50*/  ISETP.GT.AND P0, PT, R80, 0x7f, PT ;  /* 0x0000007f5000780c */ /* 0x000fc40003f04270 */
[----:B------:R-:W-:Y:S01]  /*2da60*/  PRMT R31, RZ, 0x7610, R31 ;  /* 0x00007610ff1f7816 */ /* 0x000fe2000000001f */
[----:B------:R-:W2:Y:S01]  /*2da70*/  @P4 LDG.E.U16 R53, desc[UR20][R78.64] ;  /* 0x000000144e354981 */ /* 0x000ea2000c1e1500 */
[----:B0-----:R-:W-:Y:S01]  /*2da80*/  LOP3.LUT R52, R52, 0x7f, RZ, 0xc0, !PT ;  /* 0x0000007f34347812 */ /* 0x001fe200078ec0ff */
[----:B------:R-:W-:-:S03]  /*2da90*/  IMAD.MOV.U32 R86, RZ, RZ, R46 ;  /* 0x000000ffff567224 */ /* 0x000fc600078e002e */
[----:B------:R-:W-:Y:S02]  /*2daa0*/  ISETP.GE.AND P4, PT, R52, R80, PT ;  /* 0x000000503400720c */ /* 0x000fe40003f86270 */
[----:B------:R-:W-:Y:S01]  /*2dab0*/  PRMT R30, RZ, 0x7610, R30 ;  /* 0x00007610ff1e7816 */ /* 0x000fe2000000001e */
[----:B------:R-:W2:Y:S01]  /*2dac0*/  @P5 LDG.E.U16 R28, desc[UR20][R86.64] ;  /* 0x00000014561c5981 */ /* 0x000ea2000c1e1500 */
[----:B------:R-:W-:Y:S02]  /*2dad0*/  IMAD.MOV.U32 R85, RZ, RZ, R45 ;  /* 0x000000ffff557224 */ /* 0x000fe400078e002d */
[----:B----4-:R-:W-:-:S05]  /*2dae0*/  IMAD.MOV.U32 R84, RZ, RZ, R44 ;  /* 0x000000ffff547224 */ /* 0x010fca00078e002c */
[----:B------:R-:W4:Y:S01]  /*2daf0*/  @P5 LDG.E.U16 R29, desc[UR20][R84.64] ;  /* 0x00000014541d5981 */ /* 0x000f22000c1e1500 */
[----:B------:R-:W-:Y:S02]  /*2db00*/  IMAD.MOV.U32 R83, RZ, RZ, R42 ;  /* 0x000000ffff537224 */ /* 0x000fe400078e002a */
[----:B------:R-:W-:-:S05]  /*2db10*/  IMAD.MOV.U32 R82, RZ, RZ, R35 ;  /* 0x000000ffff527224 */ /* 0x000fca00078e0023 */
[----:B------:R-:W4:Y:S01]  /*2db20*/  @P3 LDG.E.U16 R30, desc[UR20][R82.64] ;  /* 0x00000014521e3981 */ /* 0x000f22000c1e1500 */
[----:B---3--:R-:W-:Y:S02]  /*2db30*/  IMAD.MOV.U32 R81, RZ, RZ, R33 ;  /* 0x000000ffff517224 */ /* 0x008fe400078e0021 */
[----:B------:R-:W-:-:S05]  /*2db40*/  IMAD.MOV.U32 R80, RZ, RZ, R32 ;  /* 0x000000ffff507224 */ /* 0x000fca00078e0020 */
[----:B------:R-:W3:Y:S04]  /*2db50*/  @P3 LDG.E.U16 R31, desc[UR20][R80.64] ;  /* 0x00000014501f3981 */ /* 0x000ee8000c1e1500 */
[----:B------:R-:W-:Y:S04]  /*2db60*/  STL [R1+0x12b0], R76 ;  /* 0x0012b04c01007387 */ /* 0x000fe80000100800 */
[----:B------:R-:W-:Y:S04]  /*2db70*/  STL [R1+0x12ac], R77 ;  /* 0x0012ac4d01007387 */ /* 0x000fe80000100800 */
[----:B------:R-:W-:Y:S04]  /*2db80*/  STL [R1+0x12b8], R78 ;  /* 0x0012b84e01007387 */ /* 0x000fe80000100800 */
[----:B------:R-:W-:Y:S01]  /*2db90*/  STL [R1+0x12b4], R79 ;  /* 0x0012b44f01007387 */ /* 0x000fe20000100800 */
[----:B------:R-:W-:Y:S01]  /*2dba0*/  IMAD.MOV.U32 R90, RZ, RZ, R50 ;  /* 0x000000ffff5a7224 */ /* 0x000fe200078e0032 */
[----:B------:R-:W-:Y:S01]  /*2dbb0*/  PRMT R34, RZ, 0x7610, R34 ;  /* 0x00007610ff227816 */ /* 0x000fe20000000022 */
[----:B------:R-:W-:-:S02]  /*2dbc0*/  IMAD.MOV.U32 R89, RZ, RZ, R49 ;  /* 0x000000ffff597224 */ /* 0x000fc400078e0031 */
[----:B------:R-:W-:Y:S01]  /*2dbd0*/  IMAD.MOV.U32 R88, RZ, RZ, R48 ;  /* 0x000000ffff587224 */ /* 0x000fe200078e0030 */
[----:B------:R-:W-:Y:S02]  /*2dbe0*/  PRMT R19, RZ, 0x7610, R19 ;  /* 0x00007610ff137816 */ /* 0x000fe40000000013 */
[----:B------:R-:W-:Y:S02]  /*2dbf0*/  MOV R91, R51 ;  /* 0x00000033005b7202 */ /* 0x000fe40000000f00 */
[----:B------:R-:W3:Y:S04]  /*2dc00*/  @P0 LDG.E.U16 R34, desc[UR20][R88.64] ;  /* 0x0000001458220981 */ /* 0x000ee8000c1e1500 */
[----:B------:R-:W3:Y:S04]  /*2dc10*/  @P0 LDG.E.U16 R19, desc[UR20][R90.64] ;  /* 0x000000145a130981 */ /* 0x000ee8000c1e1500 */
        /* <DEDUP_REMOVED lines=8> */
[----:B----4-:R0:W-:Y:S04]  /*2dca0*/  STL [R1+0xddc], R29 ;  /* 0x000ddc1d01007387 */ /* 0x0101e80000100800 */
[----:B0-----:R-:W2:Y:S04]  /*2dcb0*/  LDL.LU R29, [R1+0x9c8] ;  /* 0x0009c800011d7983 */ /* 0x001ea80000300800 */
[----:B------:R-:W-:Y:S04]  /*2dcc0*/  STL [R1+0xdec], R54 ;  /* 0x000dec3601007387 */ /* 0x000fe80000100800 */
[----:B------:R0:W-:Y:S01]  /*2dcd0*/  STL [R1+0xdd8], R28 ;  /* 0x000dd81c01007387 */ /* 0x0001e20000100800 */
[----:B------:R-:W-:Y:S06]  /*2dce0*/  BAR.SYNC.DEFER_BLOCKING 0x0 ;  /* 0x0000000000007b1d */ /* 0x000fec0000010000 */
[----:B0-----:R-:W4:Y:S04]  /*2dcf0*/  LDL.LU R28, [R1+0x9c4] ;  /* 0x0009c400011c7983 */ /* 0x001f280000300800 */
[----:B------:R-:W2:Y:S04]  /*2dd00*/  LDL.LU R57, [R1+0x990] ;  /* 0x0009900001397983 */ /* 0x000ea80000300800 */
[----:B---3--:R0:W-:Y:S04]  /*2dd10*/  STL [R1+0xde4], R31 ;  /* 0x000de41f01007387 */ /* 0x0081e80000100800 */
[----:B------:R-:W-:Y:S04]  /*2dd20*/  STL [R1+0xde8], R53 ;  /* 0x000de83501007387 */ /* 0x000fe80000100800 */
[----:B0-----:R-:W3:Y:S04]  /*2dd30*/  LDL.LU R31, [R1+0x98c] ;  /* 0x00098c00011f7983 */ /* 0x001ee80000300800 */
[----:B------:R0:W-:Y:S04]  /*2dd40*/  STL [R1+0xde0], R30 ;  /* 0x000de01e01007387 */ /* 0x0001e80000100800 */
        /* <DEDUP_REMOVED lines=9> */
[----:B------:R-:W3:Y:S04]  /*2dde0*/  LDL.LU R46, [R1+0x884] ;  /* 0x00088400012e7983 */ /* 0x000ee80000300800 */
[----:B------:R-:W4:Y:S04]  /*2ddf0*/  LDL.LU R47, [R1+0x858] ;  /* 0x00085800012f7983 */ /* 0x000f280000300800 */
[----:B------:R-:W-:Y:S04]  /*2de00*/  STL [R1+0x12d8], R86 ;  /* 0x0012d85601007387 */ /* 0x000fe80000100800 */
[----:B------:R-:W-:Y:S04]  /*2de10*/  STL [R1+0x12d4], R87 ;  /* 0x0012d45701007387 */ /* 0x000fe80000100800 */
[----:B------:R-:W4:Y:S04]  /*2de20*/  LDL.LU R42, [R1+0x854] ;  /* 0x00085400012a7983 */ /* 0x000f280000300800 */
[----:B------:R-:W4:Y:S04]  /*2de30*/  LDL.LU R45, [R1+0x828] ;  /* 0x00082800012d7983 */ /* 0x000f280000300800 */
[----:B------:R-:W4:Y:S04]  /*2de40*/  LDL.LU R44, [R1+0x824] ;  /* 0x00082400012c7983 */ /* 0x000f280000300800 */
[----:B------:R-:W4:Y:S04]  /*2de50*/  LDL.LU R51, [R1+0x7f8] ;  /* 0x0007f80001337983 */ /* 0x000f280000300800 */
[----:B------:R-:W4:Y:S04]  /*2de60*/  LDL.LU R48, [R1+0x7f4] ;  /* 0x0007f40001307983 */ /* 0x000f280000300800 */
[----:B------:R-:W4:Y:S04]  /*2de70*/  LDL.LU R55, [R1+0x7c8] ;  /* 0x0007c80001377983 */ /* 0x000f280000300800 */
[----:B------:R-:W4:Y:S04]  /*2de80*/  LDL.LU R59, [R1+0x7c4] ;  /* 0x0007c400013b7983 */ /* 0x000f280000300800 */
[----:B------:R-:W-:Y:S04]  /*2de90*/  STL [R1+0x12e0], R88 ;  /* 0x0012e05801007387 */ /* 0x000fe80000100800 */
[----:B------:R-:W-:Y:S04]  /*2dea0*/  STL [R1+0x12dc], R89 ;  /* 0x0012dc5901007387 */ /* 0x000fe80000100800 */
[----:B------:R-:W4:Y:S04]  /*2deb0*/  LDL.LU R56, [R1+0x798] ;  /* 0x0007980001387983 */ /* 0x000f280000300800 */
[----:B------:R-:W4:Y:S04]  /*2dec0*/  LDL.LU R63, [R1+0x794] ;  /* 0x00079400013f7983 */ /* 0x000f280000300800 */
[----:B------:R-:W-:Y:S04]  /*2ded0*/  STL [R1+0x12e8], R90 ;  /* 0x0012e85a01007387 */ /* 0x000fe80000100800 */
[----:B------:R-:W-:Y:S04]  /*2dee0*/  STL [R1+0x12e4], R91 ;  /* 0x0012e45b01007387 */ /* 0x000fe80000100800 */
[----:B--2---:R0:W-:Y:S04]  /*2def0*/  STS.U16 [R3+UR4+0x11800], R49 ;  /* 0x0118003103007988 */ /* 0x0041e80008000404 */
[----:B---3--:R1:W-:Y:S04]  /*2df00*/  STS.U16 [R3+UR4+0x19800], R46 ;  /* 0x0198002e03007988 */ /* 0x0083e80008000404 */
[----:B----4-:R2:W-:Y:S04]  /*2df10*/  STS.U16 [R3+UR4+0x11c00], R47 ;  /* 0x011c002f03007988 */ /* 0x0105e80008000404 */
[----:B0-----:R-:W3:Y:S04]  /*2df20*/  LDL.LU R49, [R1+0x768] ;  /* 0x0007680001317983 */ /* 0x001ee80000300800 */
[----:B------:R-:W-:Y:S04]  /*2df30*/  STL [R1+0xdd4], R34 ;  /* 0x000dd42201007387 */ /* 0x000fe80000100800 */
[----:B-1----:R-:W4:Y:S04]  /*2df40*/  LDL.LU R46, [R1+0x764] ;  /* 0x00076400012e7983 */ /* 0x002f280000300800 */
[----:B--2---:R-:W2:Y:S04]  /*2df50*/  LDL.LU R47, [R1+0x738] ;  /* 0x00073800012f7983 */ /* 0x004ea80000300800 */
[----:B------:R0:W-:Y:S04]  /*2df60*/  STL [R1+0xdd0], R19 ;  /* 0x000dd01301007387 */ /* 0x0001e80000100800 */
[----:B------:R1:W-:Y:S04]  /*2df70*/  STS.U16 [R3+UR4+0x1a400], R48 ;  /* 0x01a4003003007988 */ /* 0x0003e80008000404 */
[----:B0-----:R-:W2:Y:S04]  /*2df80*/  LDL.LU R19, [R1+0x734] ;  /* 0x0007340001137983 */ /* 0x001ea80000300800 */
[----:B------:R0:W-:Y:S04]  /*2df90*/  STS.U16 [R3+UR4+0x12800], R55 ;  /* 0x0128003703007988 */ /* 0x0001e80008000404 */
[----:B-1----:R-:W2:Y:S04]  /*2dfa0*/  LDL.LU R48, [R1+0x708] ;  /* 0x0007080001307983 */ /* 0x002ea80000300800 */
[----:B0-----:R-:W2:Y:S04]  /*2dfb0*/  LDL.LU R55, [R1+0x704] ;  /* 0x0007040001377983 */ /* 0x001ea80000300800 */
[----:B------:R0:W-:Y:S04]  /*2dfc0*/  STS.U16 [R3+UR4+0x10000], R29 ;  /* 0x0100001d03007988 */ /* 0x0001e80008000404 */
[----:B------:R-:W2:Y:S04]  /*2dfd0*/  LDL.LU R34, [R1+0x6d8] ;  /* 0x0006d80001227983 */ /* 0x000ea80000300800 */
[----:B------:R1:W-:Y:S04]  /*2dfe0*/  STS.U16 [R3+UR4+0x18000], R28 ;  /* 0x0180001c03007988 */ /* 0x0003e80008000404 */
[----:B0-----:R-:W2:Y:S04]  /*2dff0*/  LDL.LU R29, [R1+0x6d4] ;  /* 0x0006d400011d7983 */ /* 0x001ea80000300800 */
[----:B------:R0:W-:Y:S04]  /*2e000*/  STS.U16 [R3+UR4+0x10400], R57 ;  /* 0x0104003903007988 */ /* 0x0001e80008000404 */
[----:B-1----:R-:W2:Y:S04]  /*2e010*/  LDL.LU R28, [R1+0x9c0] ;  /* 0x0009c000011c7983 */ /* 0x002ea80000300800 */
        /* <DEDUP_REMOVED lines=24> */
[----:B0-----:R-:W2:Y:S04]  /*2e1a0*/  LDL.LU R63, [R1+0x87c] ;  /* 0x00087c00013f7983 */ /* 0x001ea80000300800 */
[----:B------:R0:W-:Y:S04]  /*2e1b0*/  STS.U16 [R3+UR4+0x19c00], R42 ;  /* 0x019c002a03007988 */ /* 0x0001e80008000404 */
[----:B------:R1:W-:Y:S04]  /*2e1c0*/  STS.U16 [R3+UR4+0x12000], R45 ;  /* 0x0120002d03007988 */ /* 0x0003e80008000404 */
[----:B------:R1:W-:Y:S04]  /*2e1d0*/  STS.U16 [R3+UR4+0x1a000], R44 ;  /* 0x01a0002c03007988 */ /* 0x0003e80008000404 */
[----:B0-----:R-:W2:Y:S04]  /*2e1e0*/  LDL.LU R42, [R1+0x850] ;  /* 0x00085000012a7983 */ /* 0x001ea80000300800 */
[----:B-1----:R-:W2:Y:S04]  /*2e1f0*/  LDL.LU R45, [R1+0x84c] ;  /* 0x00084c00012d7983 */ /* 0x002ea80000300800 */
[----:B------:R0:W-:Y:S04]  /*2e200*/  STS.U16 [R3+UR4+0x12400], R51 ;  /* 0x0124003303007988 */ /* 0x0001e80008000404 */
[----:B------:R-:W2:Y:S04]  /*2e210*/  LDL.LU R44, [R1+0x820] ;  /* 0x00082000012c7983 */ /* 0x000ea80000300800 */
[----:B0-----:R-:W2:Y:S04]  /*2e220*/  LDL.LU R51, [R1+0x81c] ;  /* 0x00081c0001337983 */ /* 0x001ea80000300800 */
[----:B---3--:R0:W-:Y:S04]  /*2e230*/  STS.U16 [R3+UR4+0x13000], R49 ;  /* 0x0130003103007988 */ /* 0x0081e80008000404 */
[----:B----4-:R1:W-:Y:S04]  /*2e240*/  STS.U16 [R3+UR4+0x1b000], R46 ;  /* 0x01b0002e03007988 */ /* 0x0103e80008000404 */
[----:B0-----:R-:W3:Y:S04]  /*2e250*/  LDL.LU R49, [R1+0x7f0] ;  /* 0x0007f00001317983 */ /* 0x001ee80000300800 */
[----:B--2---:R0:W-:Y:S04]  /*2e260*/  STS.U16 [R3+UR4+0x13400], R47 ;  /* 0x0134002f03007988 */ /* 0x0041e80008000404 */
[----:B-1----:R-:W2:Y:S04]  /*2e270*/  LDL.LU R46, [R1+0x7ec] ;  /* 0x0007ec00012e7983 */ /* 0x002ea80000300800 */
[----:B0-----:R-:W4:Y:S04]  /*2e280*/  LDL.LU R47, [R1+0x7c0] ;  /* 0x0007c000012f7983 */ /* 0x001f280000300800 */
[----:B------:R0:W-:Y:S04]  /*2e290*/  STS.U16 [R3+UR4+0x1b800], R55 ;  /* 0x01b8003703007988 */ /* 0x0001e80008000404 */
[----:B0-----:R-:W4:Y:S04]  /*2e2a0*/  LDL.LU R55, [R1+0x7bc] ;  /* 0x0007bc0001377983 */ /* 0x001f280000300800 */
[----:B------:R0:W-:Y:S04]  /*2e2b0*/  STS.U16 [R3+UR4+0x13800], R48 ;  /* 0x0138003003007988 */ /* 0x0001e80008000404 */
[----:B------:R-:W-:Y:S01]  /*2e2c0*/  STS.U16 [R3+UR4+0x1b400], R19 ;  /* 0x01b4001303007988 */ /* 0x000fe20008000404 */
[----:B0-----:R-:W-:-:S03]  /*2e2d0*/  LOP3.LUT R48, R3, 0x10, RZ, 0x3c, !PT ;  /* 0x0000001003307812 */ /* 0x001fc600078e3cff */
        /* <DEDUP_REMOVED lines=16> */
[----:B------:R0:W-:Y:S04]  /*2e3e0*/  STS.U16 [R48+UR4+0x19880], R63 ;  /* 0x0198803f30007988 */ /* 0x0001e80008000404 */
[----:B-1----:R-:W4:Y:S04]  /*2e3f0*/  LDL.LU R56, [R1+0x78c] ;  /* 0x00078c0001387983 */ /* 0x002f280000300800 */
[----:B0-----:R-:W4:Y:S04]  /*2e400*/  LDL.LU R63, [R1+0x760] ;  /* 0x00076000013f7983 */ /* 0x001f280000300800 */
[----:B------:R-:W4:Y:S04]  /*2e410*/  LDL.LU R34, [R1+0x75c] ;  /* 0x00075c0001227983 */ /* 0x000f280000300800 */
[----:B------:R-:W4:Y:S04]  /*2e420*/  LDL.LU R52, [R1+0x730] ;  /* 0x0007300001347983 */ /* 0x000f280000300800 */
[----:B------:R-:W-:Y:S04]  /*2e430*/  STS.U16 [R48+UR4+0x11c80], R42 ;  /* 0x011c802a30007988 */ /* 0x000fe80008000404 */
[----:B------:R-:W4:Y:S04]  /*2e440*/  LDL.LU R50, [R1+0x72c] ;  /* 0x00072c0001327983 */ /* 0x000f280000300800 */
[----:B------:R-:W-:Y:S04]  /*2e450*/  STS.U16 [R48+UR4+0x19c80], R45 ;  /* 0x019c802d30007988 */ /* 0x000fe80008000404 */
[----:B------:R-:W4:Y:S04]  /*2e460*/  LDL.LU R87, [R1+0x700] ;  /* 0x0007000001577983 */ /* 0x000f280000300800 */
[----:B------:R-:W-:Y:S04]  /*2e470*/  STS.U16 [R48+UR4+0x12080], R44 ;  /* 0x0120802c30007988 */ /* 0x000fe80008000404 */
[----:B------:R0:W-:Y:S04]  /*2e480*/  STS.U16 [R48+UR4+0x1a080], R51 ;  /* 0x01a0803330007988 */ /* 0x0001e80008000404 */
[----:B------:R-:W4:Y:S04]  /*2e490*/  LDL.LU R53, [R1+0x6fc] ;  /* 0x0006fc0001357983 */ /* 0x000f280000300800 */
[----:B0-----:R-:W4:Y:S04]  /*2e4a0*/  LDL.LU R51, [R1+0x6d0] ;  /* 0x0006d00001337983 */ /* 0x001f280000300800 */
[----:B---3--:R-:W-:Y:S04]  /*2e4b0*/  STS.U16 [R48+UR4+0x12480], R49 ;  /* 0x0124803130007988 */ /* 0x008fe80008000404 */
[----:B--2---:R0:W-:Y:S04]  /*2e4c0*/  STS.U16 [R48+UR4+0x1a480], R46 ;  /* 0x01a4802e30007988 */ /* 0x0041e80008000404 */
[----:B----4-:R1:W-:Y:S04]  /*2e4d0*/  STS.U16 [R48+UR4+0x12880], R47 ;  /* 0x0128802f30007988 */ /* 0x0103e80008000404 */
[----:B0-----:R-:W2:Y:S04]  /*2e4e0*/  LDL.LU R46, [R1+0x6cc] ;  /* 0x0006cc00012e7983 */ /* 0x001ea80000300800 */
[----:B-1----:R-:W3:Y:S04]  /*2e4f0*/  LDL.LU R47, [R1+0x9b8] ;  /* 0x0009b800012f7983 */ /* 0x002ee80000300800 */
[----:B------:R0:W-:Y:S04]  /*2e500*/  STS.U16 [R48+UR4+0x1a880], R55 ;  /* 0x01a8803730007988 */ /* 0x0001e80008000404 */
[----:B0-----:R-:W4:Y:S04]  /*2e510*/  LDL.LU R55, [R1+0x9b4] ;  /* 0x0009b40001377983 */ /* 0x001f280000300800 */
        /* <DEDUP_REMOVED lines=15> */
[----:B------:R0:W-:Y:S04]  /*2e610*/  STS.U16 [R48+UR4+0x12c80], R59 ;  /* 0x012c803b30007988 */ /* 0x0001e80008000404 */
[----:B------:R1:W-:Y:S04]  /*2e620*/  STS.U16 [R48+UR4+0x1ac80], R56 ;  /* 0x01ac803830007988 */ /* 0x0003e80008000404 */
[----:B0-----:R-:W4:Y:S04]  /*2e630*/  LDL.LU R59, [R1+0x814] ;  /* 0x00081400013b7983 */ /* 0x001f280000300800 */
[----:B------:R0:W-:Y:S04]  /*2e640*/  STS.U16 [R48+UR4+0x13080], R63 ;  /* 0x0130803f30007988 */ /* 0x0001e80008000404 */
[----:B------:R0:W-:Y:S04]  /*2e650*/  STS.U16 [R48+UR4+0x1b080], R34 ;  /* 0x01b0802230007988 */ /* 0x0001e80008000404 */
[----:B------:R0:W-:Y:S04]  /*2e660*/  STS.U16 [R48+UR4+0x13480], R52 ;  /* 0x0134803430007988 */ /* 0x0001e80008000404 */
[----:B-1----:R-:W4:Y:S04]  /*2e670*/  LDL.LU R56, [R1+0x7e8] ;  /* 0x0007e80001387983 */ /* 0x002f280000300800 */
[----:B------:R-:W-:Y:S04]  /*2e680*/  STS.U16 [R48+UR4+0x1b480], R50 ;  /* 0x01b4803230007988 */ /* 0x000fe80008000404 */
[----:B0-----:R-:W4:Y:S04]  /*2e690*/  LDL.LU R63, [R1+0x7e4] ;  /* 0x0007e400013f7983 */ /* 0x001f280000300800 */
[----:B------:R0:W-:Y:S04]  /*2e6a0*/  STS.U16 [R48+UR4+0x13880], R87 ;  /* 0x0138805730007988 */ /* 0x0001e80008000404 */
[----:B------:R-:W4:Y:S04]  /*2e6b0*/  LDL.LU R34, [R1+0x151c] ;  /* 0x00151c0001227983 */ /* 0x000f280000300800 */
[----:B------:R-:W4:Y:S01]  /*2e6c0*/  LDL.LU R52, [R1+0x1518] ;  /* 0x0015180001347983 */ /* 0x000f220000300800 */
[----:B0-----:R-:W-:-:S03]  /*2e6d0*/  LOP3.LUT R87, R3, 0x20, RZ, 0x3c, !PT ;  /* 0x0000002003577812 */ /* 0x001fc600078e3cff */
[----:B------:R0:W-:Y:S04]  /*2e6e0*/  STS.U16 [R48+UR4+0x1b880], R53 ;  /* 0x01b8803530007988 */ /* 0x0001e80008000404 */
[----:B------:R1:W-:Y:S04]  /*2e6f0*/  STS.U16 [R48+UR4+0x13c80], R51 ;  /* 0x013c803330007988 */ /* 0x0003e80008000404 */
[----:B------:R-:W4:Y:S04]  /*2e700*/  LDL.LU R50, [R1+0x1514] ;  /* 0x0015140001327983 */ /* 0x000f280000300800 */
[----:B0-----:R-:W4:Y:S04]  /*2e710*/  LDL.LU R53, [R1+0x1510] ;  /* 0x0015100001357983 */ /* 0x001f280000300800 */
[----:B-1----:R-:W4:Y:S04]  /*2e720*/  LDL.LU R51, [R1+0x150c] ;  /* 0x00150c0001337983 */ /* 0x002f280000300800 */
[----:B--2---:R0:W-:Y:S04]  /*2e730*/  STS.U16 [R48+UR4+0x1bc80], R46 ;  /* 0x01bc802e30007988 */ /* 0x0041e80008000404 */
[----:B---3--:R1:W-:Y:S04]  /*2e740*/  STS.U16 [R87+UR4+0x10100], R47 ;  /* 0x0101002f57007988 */ /* 0x0083e80008000404 */
[----:B0-----:R-:W2:Y:S04]  /*2e750*/  LDL.LU R48, [R1+0x1508] ;  /* 0x0015080001307983 */ /* 0x001ea80000300800 */
[----:B------:R-:W3:Y:S04]  /*2e760*/  LDL.LU R46, [R1+0x1504] ;  /* 0x00150400012e7983 */ /* 0x000ee80000300800 */
[----:B-1----:R-:W2:Y:S04]  /*2e770*/  LDL.LU R47, [R1+0x1500] ;  /* 0x00150000012f7983 */ /* 0x002ea80000300800 */
[----:B----4-:R0:W-:Y:S04]  /*2e780*/  STS.U16 [R87+UR4+0x18100], R55 ;  /* 0x0181003757007988 */ /* 0x0101e80008000404 */
        /* <DEDUP_REMOVED lines=8> */
[----:B0-----:R-:W4:Y:S04]  /*2e810*/  LDL.LU R55, [R1+0x14fc] ;  /* 0x0014fc0001377983 */ /* 0x001f280000300800 */
[----:B------:R-:W-:Y:S04]  /*2e820*/  STS.U16 [R87+UR4+0x11500], R32 ;  /* 0x0115002057007988 */ /* 0x000fe80008000404 */
[----:B------:R-:W-:Y:S04]  /*2e830*/  STS.U16 [R87+UR4+0x19500], R35 ;  /* 0x0195002357007988 */ /* 0x000fe80008000404 */
[----:B------:R0:W-:Y:S04]  /*2e840*/  STS.U16 [R87+UR4+0x11900], R49 ;  /* 0x0119003157007988 */ /* 0x0001e80008000404 */
[----:B0-----:R-:W3:Y:S04]  /*2e850*/  LDL.LU R49, [R1+0x784] ;  /* 0x0007840001317983 */ /* 0x001ee80000300800 */
        /* <DEDUP_REMOVED lines=9> */
[----:B------:R0:W-:Y:S04]  /*2e8f0*/  STS.U16 [R87+UR4+0x19900], R54 ;  /* 0x0199003657007988 */ /* 0x0001e80008000404 */
[----:B------:R-:W3:Y:S04]  /*2e900*/  LDL.LU R35, [R1+0x908] ;  /* 0x0009080001237983 */ /* 0x000ee80000300800 */
        /* <DEDUP_REMOVED lines=12> */
[----:B0-----:R-:W3:Y:S04]  /*2e9d0*/  LDL.LU R63, [R1+0x86c] ;  /* 0x00086c00013f7983 */ /* 0x001ee80000300800 */
[----:B----4-:R0:W-:Y:S04]  /*2e9e0*/  STS.U16 [R87+UR4+0x12900], R55 ;  /* 0x0129003757007988 */ /* 0x0101e80008000404 */
[----:B--2---:R1:W-:Y:S04]  /*2e9f0*/  STS.U16 [R87+UR4+0x1a900], R47 ;  /* 0x01a9002f57007988 */ /* 0x0043e80008000404 */
[----:B---3--:R2:W-:Y:S04]  /*2ea00*/  STS.U16 [R87+UR4+0x12d00], R46 ;  /* 0x012d002e57007988 */ /* 0x0085e80008000404 */
[----:B0-----:R-:W3:Y:S04]  /*2ea10*/  LDL.LU R55, [R1+0x840] ;  /* 0x0008400001377983 */ /* 0x001ee80000300800 */
[----:B-1----:R-:W4:Y:S04]  /*2ea20*/  LDL.LU R47, [R1+0x83c] ;  /* 0x00083c00012f7983 */ /* 0x002f280000300800 */
[----:B--2---:R-:W2:Y:S04]  /*2ea30*/  LDL.LU R46, [R1+0x810] ;  /* 0x00081000012e7983 */ /* 0x004ea80000300800 */
[----:B------:R0:W-:Y:S04]  /*2ea40*/  STS.U16 [R87+UR4+0x1ad00], R49 ;  /* 0x01ad003157007988 */ /* 0x0001e80008000404 */
[----:B0-----:R-:W2:Y:S04]  /*2ea50*/  LDL.LU R49, [R1+0x14f8] ;  /* 0x0014f80001317983 */ /* 0x001ea80000300800 */
[----:B------:R0:W-:Y:S04]  /*2ea60*/  STS.U16 [R87+UR4+0x13100], R68 ;  /* 0x0131004457007988 */ /* 0x0001e80008000404 */
[----:B------:R-:W-:Y:S01]  /*2ea70*/  STS.U16 [R87+UR4+0x1b100], R19 ;  /* 0x01b1001357007988 */ /* 0x000fe20008000404 */
[----:B0-----:R-:W-:-:S03]  /*2ea80*/  LOP3.LUT R68, R3, 0x30, RZ, 0x3c, !PT ;  /* 0x0000003003447812 */ /* 0x001fc600078e3cff */
[----:B--2---:R0:W-:Y:S04]  /*2ea90*/  STS.U16 [R87+UR4+0x13500], R49 ;  /* 0x0135003157007988 */ /* 0x0041e80008000404 */
[----:B------:R1:W-:Y:S04]  /*2eaa0*/  STS.U16 [R87+UR4+0x1b500], R48 ;  /* 0x01b5003057007988 */ /* 0x0003e80008000404 */
[----:B------:R2:W-:Y:S04]  /*2eab0*/  STS.U16 [R87+UR4+0x13900], R51 ;  /* 0x0139003357007988 */ /* 0x0005e80008000404 */
[----:B0-----:R-:W4:Y:S04]  /*2eac0*/  LDL.LU R49, [R1+0x80c] ;  /* 0x00080c0001317983 */ /* 0x001f280000300800 */
[----:B-1----:R-:W4:Y:S04]  /*2ead0*/  LDL.LU R48, [R1+0x7e0] ;  /* 0x0007e00001307983 */ /* 0x002f280000300800 */
[----:B------:R-:W-:Y:S04]  /*2eae0*/  STS.U16 [R87+UR4+0x1b900], R29 ;  /* 0x01b9001d57007988 */ /* 0x000fe80008000404 */
[----:B--2---:R-:W2:Y:S04]  /*2eaf0*/  LDL.LU R51, [R1+0x7dc] ;  /* 0x0007dc0001337983 */ /* 0x004ea80000300800 */
[----:B------:R0:W-:Y:S04]  /*2eb00*/  STS.U16 [R87+UR4+0x13d00], R53 ;  /* 0x013d003557007988 */ /* 0x0001e80008000404 */
[----:B------:R1:W-:Y:S04]  /*2eb10*/  STS.U16 [R87+UR4+0x1bd00], R50 ;  /* 0x01bd003257007988 */ /* 0x0003e80008000404 */
[----:B0-----:R-:W2:Y:S04]  /*2eb20*/  LDL.LU R53, [R1+0x14f4] ;  /* 0x0014f40001357983 */ /* 0x001ea80000300800 */
[----:B-1----:R-:W2:Y:S04]  /*2eb30*/  LDL.LU R50, [R1+0x14f0] ;  /* 0x0014f00001327983 */ /* 0x002ea80000300800 */
[----:B------:R-:W-:Y:S04]  /*2eb40*/  STL [R1+0x1314], R87 ;  /* 0x0013145701007387 */ /* 0x000fe80000100800 */
        /* <DEDUP_REMOVED lines=10> */
[----:B------:R-:W2:Y:S04]  /*2ebf0*/  LDL.LU R19, [R1+0x6f0] ;  /* 0x0006f00001137983 */ /* 0x000ea80000300800 */
[----:B0-----:R-:W2:Y:S04]  /*2ec00*/  LDL.LU R33, [R1+0x6ec] ;  /* 0x0006ec0001217983 */ /* 0x001ea80000300800 */
[----:B------:R-:W-:Y:S04]  /*2ec10*/  STS.U16 [R68+UR4+0x18980], R32 ;  /* 0x0189802044007988 */ /* 0x000fe80008000404 */
[----:B------:R-:W-:Y:S04]  /*2ec20*/  STS.U16 [R68+UR4+0x10d80], R35 ;  /* 0x010d802344007988 */ /* 0x000fe80008000404 */
[----:B------:R0:W-:Y:S04]  /*2ec30*/  STS.U16 [R68+UR4+0x18d80], R54 ;  /* 0x018d803644007988 */ /* 0x0001e80008000404 */
[----:B------:R-:W-:Y:S04]  /*2ec40*/  STS.U16 [R68+UR4+0x11180], R42 ;  /* 0x0111802a44007988 */ /* 0x000fe80008000404 */
[----:B------:R-:W-:Y:S04]  /*2ec50*/  STS.U16 [R68+UR4+0x19180], R45 ;  /* 0x0191802d44007988 */ /* 0x000fe80008000404 */
[----:B------:R-:W-:Y:S04]  /*2ec60*/  STS.U16 [R68+UR4+0x11580], R44 ;  /* 0x0115802c44007988 */ /* 0x000fe80008000404 */
[----:B------:R-:W-:Y:S04]  /*2ec70*/  STS.U16 [R68+UR4+0x19580], R59 ;  /* 0x0195803b44007988 */ /* 0x000fe80008000404 */
[----:B------:R-:W-:Y:S04]  /*2ec80*/  STS.U16 [R68+UR4+0x11980], R56 ;  /* 0x0119803844007988 */ /* 0x000fe80008000404 */
[----:B------:R1:W-:Y:S04]  /*2ec90*/  STS.U16 [R68+UR4+0x19980], R63 ;  /* 0x0199803f44007988 */ /* 0x0003e80008000404 */
[----:B0-----:R-:W2:Y:S04]  /*2eca0*/  LDL.LU R54, [R1+0x9a8] ;  /* 0x0009a80001367983 */ /* 0x001ea80000300800 */
[----:B---3--:R0:W-:Y:S04]  /*2ecb0*/  STS.U16 [R68+UR4+0x11d80], R55 ;  /* 0x011d803744007988 */ /* 0x0081e80008000404 */
[----:B-1----:R-:W3:Y:S04]  /*2ecc0*/  LDL.LU R63, [R1+0x9a4] ;  /* 0x0009a400013f7983 */ /* 0x002ee80000300800 */
[----:B0-----:R-:W3:Y:S04]  /*2ecd0*/  LDL.LU R55, [R1+0x970] ;  /* 0x0009700001377983 */ /* 0x001ee80000300800 */
[----:B------:R-:W3:Y:S04]  /*2ece0*/  LDL.LU R32, [R1+0x96c] ;  /* 0x00096c0001207983 */ /* 0x000ee80000300800 */
[----:B------:R-:W3:Y:S04]  /*2ecf0*/  LDL.LU R35, [R1+0x938] ;  /* 0x0009380001237983 */ /* 0x000ee80000300800 */
[----:B------:R-:W3:Y:S04]  /*2ed00*/  LDL.LU R42, [R1+0x934] ;  /* 0x00093400012a7983 */ /* 0x000ee80000300800 */
[----:B------:R-:W3:Y:S04]  /*2ed10*/  LDL.LU R45, [R1+0x900] ;  /* 0x00090000012d7983 */ /* 0x000ee80000300800 */
[----:B------:R-:W3:Y:S04]  /*2ed20*/  LDL.LU R44, [R1+0x8fc] ;  /* 0x0008fc00012c7983 */ /* 0x000ee80000300800 */
[----:B----4-:R0:W-:Y:S04]  /*2ed30*/  STS.U16 [R68+UR4+0x19d80], R47 ;  /* 0x019d802f44007988 */ /* 0x0101e80008000404 */
[----:B------:R-:W4:Y:S04]  /*2ed40*/  LDL.LU R59, [R1+0x8c8] ;  /* 0x0008c800013b7983 */ /* 0x000f280000300800 */
[----:B------:R1:W-:Y:S04]  /*2ed50*/  STS.U16 [R68+UR4+0x12180], R46 ;  /* 0x0121802e44007988 */ /* 0x0003e80008000404 */
[----:B------:R-:W3:Y:S04]  /*2ed60*/  LDL.LU R56, [R1+0x8c4] ;  /* 0x0008c40001387983 */ /* 0x000ee80000300800 */
[----:B0-----:R-:W3:Y:S04]  /*2ed70*/  LDL.LU R47, [R1+0x898] ;  /* 0x00089800012f7983 */ /* 0x001ee80000300800 */
[----:B-1----:R-:W3:Y:S04]  /*2ed80*/  LDL.LU R46, [R1+0x894] ;  /* 0x00089400012e7983 */ /* 0x002ee80000300800 */
[----:B------:R0:W-:Y:S04]  /*2ed90*/  STS.U16 [R68+UR4+0x1a180], R49 ;  /* 0x01a1803144007988 */ /* 0x0001e80008000404 */
[----:B------:R1:W-:Y:S04]  /*2eda0*/  STS.U16 [R68+UR4+0x12580], R48 ;  /* 0x0125803044007988 */ /* 0x0003e80008000404 */
[----:B0-----:R-:W3:Y:S04]  /*2edb0*/  LDL.LU R49, [R1+0x868] ;  /* 0x0008680001317983 */ /* 0x001ee80000300800 */
[----:B--2---:R0:W-:Y:S04]  /*2edc0*/  STS.U16 [R68+UR4+0x1a580], R51 ;  /* 0x01a5803344007988 */ /* 0x0041e80008000404 */
        /* <DEDUP_REMOVED lines=17> */
[----:B------:R-:W-:Y:S04]  /*2eee0*/  STS.U16 [R68+UR4+0x13980], R19 ;  /* 0x0139801344007988 */ /* 0x000fe80008000404 */
[----:B0-----:R-:W2:Y:S04]  /*2eef0*/  LDL.LU R30, [R1+0x14dc] ;  /* 0x0014dc00011e7983 */ /* 0x001ea80000300800 */
[----:B------:R0:W-:Y:S04]  /*2ef00*/  STS.U16 [R68+UR4+0x1b980], R33 ;  /* 0x01b9802144007988 */ /* 0x0001e80008000404 */
[----:B0-----:R-:W2:Y:S01]  /*2ef10*/  LDL.LU R33, [R1+0x14d8] ;  /* 0x0014d80001217983 */ /* 0x001ea20000300800 */
[----:B------:R-:W-:-:S03]  /*2ef20*/  LOP3.LUT R19, R3, 0x40, RZ, 0x3c, !PT ;  /* 0x0000004003137812 */ /* 0x000fc600078e3cff */
[----:B--2---:R0:W-:Y:S04]  /*2ef30*/  STS.U16 [R68+UR4+0x13d80], R33 ;  /* 0x013d802144007988 */ /* 0x0041e80008000404 */
[----:B------:R1:W-:Y:S04]  /*2ef40*/  STS.U16 [R68+UR4+0x1bd80], R57 ;  /* 0x01bd803944007988 */ /* 0x0003e80008000404 */
[----:B------:R2:W-:Y:S04]  /*2ef50*/  STS.U16 [R19+UR4+0x10200], R54 ;  /* 0x0102003613007988 */ /* 0x0005e80008000404 */
[----:B0-----:R-:W4:Y:S04]  /*2ef60*/  LDL.LU R33, [R1+0x14d4] ;  /* 0x0014d40001217983 */ /* 0x001f280000300800 */
[----:B-1----:R-:W4:Y:S04]  /*2ef70*/  LDL.LU R57, [R1+0x14d0] ;  /* 0x0014d00001397983 */ /* 0x002f280000300800 */
[----:B------:R-:W-:Y:S04]  /*2ef80*/  STL [R1+0x12ec], R68 ;  /* 0x0012ec4401007387 */ /* 0x000fe80000100800 */
[----:B--2---:R-:W2:Y:S04]  /*2ef90*/  LDL.LU R54, [R1+0x14cc] ;  /* 0x0014cc0001367983 */ /* 0x004ea80000300800 */
[----:B---3--:R0:W-:Y:S04]  /*2efa0*/  STS.U16 [R19+UR4+0x18200], R63 ;  /* 0x0182003f13007988 */ /* 0x0081e80008000404 */
[----:B------:R1:W-:Y:S04]  /*2efb0*/  STS.U16 [R19+UR4+0x10600], R55 ;  /* 0x0106003713007988 */ /* 0x0003e80008000404 */
[----:B0-----:R-:W3:Y:S04]  /*2efc0*/  LDL.LU R63, [R1+0x14c8] ;  /* 0x0014c800013f7983 */ /* 0x001ee80000300800 */
[----:B-1----:R-:W2:Y:S04]  /*2efd0*/  LDL.LU R55, [R1+0x14c4] ;  /* 0x0014c40001377983 */ /* 0x002ea80000300800 */
[----:B------:R0:W-:Y:S04]  /*2efe0*/  STS.U16 [R19+UR4+0x18600], R32 ;  /* 0x0186002013007988 */ /* 0x0001e80008000404 */
[----:B------:R1:W-:Y:S04]  /*2eff0*/  STS.U16 [R19+UR4+0x10a00], R35 ;  /* 0x010a002313007988 */ /* 0x0003e80008000404 */
[----:B------:R4:W-:Y:S04]  /*2f000*/  STS.U16 [R19+UR4+0x18a00], R42 ;  /* 0x018a002a13007988 */ /* 0x0009e80008000404 */
[----:B0-----:R-:W3:Y:S04]  /*2f010*/  LDL.LU R32, [R1+0x778] ;  /* 0x0007780001207983 */ /* 0x001ee80000300800 */
[----:B-1----:R-:W3:Y:S04]  /*2f020*/  LDL.LU R35, [R1+0x774] ;  /* 0x0007740001237983 */ /* 0x002ee80000300800 */
[----:B------:R0:W-:Y:S04]  /*2f030*/  STS.U16 [R19+UR4+0x10e00], R45 ;  /* 0x010e002d13007988 */ /* 0x0001e80008000404 */
[----:B------:R1:W-:Y:S04]  /*2f040*/  STS.U16 [R19+UR4+0x18e00], R44 ;  /* 0x018e002c13007988 */ /* 0x0003e80008000404 */
        /* <DEDUP_REMOVED lines=9> */
[----:B------:R-:W3:Y:S04]  /*2f0e0*/  LDL.LU R42, [R1+0x9a0] ;  /* 0x0009a000012a7983 */ /* 0x000ee80000300800 */
[----:B------:R-:W-:Y:S04]  /*2f0f0*/  STS.U16 [R19+UR4+0x1a200], R52 ;  /* 0x01a2003413007988 */ /* 0x000fe80008000404 */
[----:B0-----:R-:W3:Y:S04]  /*2f100*/  LDL.LU R45, [R1+0x99c] ;  /* 0x00099c00012d7983 */ /* 0x001ee80000300800 */
[----:B-1----:R-:W3:Y:S04]  /*2f110*/  LDL.LU R44, [R1+0x968] ;  /* 0x00096800012c7983 */ /* 0x002ee80000300800 */
[----:B----4-:R-:W4:Y:S04]  /*2f120*/  LDL.LU R59, [R1+0x964] ;  /* 0x00096400013b7983 */ /* 0x010f280000300800 */
[----:B--2---:R-:W-:Y:S04]  /*2f130*/  STS.U16 [R19+UR4+0x12600], R55 ;  /* 0x0126003713007988 */ /* 0x004fe80008000404 */
[----:B---3--:R0:W-:Y:S04]  /*2f140*/  STS.U16 [R19+UR4+0x1a600], R63 ;  /* 0x01a6003f13007988 */ /* 0x0081e80008000404 */
[----:B0-----:R-:W2:Y:S04]  /*2f150*/  LDL.LU R63, [R1+0x930] ;  /* 0x00093000013f7983 */ /* 0x001ea80000300800 */
        /* <DEDUP_REMOVED lines=10> */
[----:B------:R-:W3:Y:S04]  /*2f200*/  LDL.LU R52, [R1+0x830] ;  /* 0x0008300001347983 */ /* 0x000ee80000300800 */
[----:B------:R-:W3:Y:S04]  /*2f210*/  LDL.LU R55, [R1+0x82c] ;  /* 0x00082c0001377983 */ /* 0x000ee80000300800 */
[----:B------:R1:W-:Y:S04]  /*2f220*/  STS.U16 [R19+UR4+0x12e00], R32 ;  /* 0x012e002013007988 */ /* 0x0003e80008000404 */
[----:B0-----:R-:W3:Y:S04]  /*2f230*/  LDL.LU R54, [R1+0x800] ;  /* 0x0008000001367983 */ /* 0x001ee80000300800 */
[----:B------:R0:W-:Y:S04]  /*2f240*/  STS.U16 [R19+UR4+0x1ae00], R35 ;  /* 0x01ae002313007988 */ /* 0x0001e80008000404 */
[----:B-1----:R-:W3:Y:S04]  /*2f250*/  LDL.LU R57, [R1+0x7fc] ;  /* 0x0007fc0001397983 */ /* 0x002ee80000300800 */
[----:B------:R1:W-:Y:S04]  /*2f260*/  STS.U16 [R19+UR4+0x13200], R34 ;  /* 0x0132002213007988 */ /* 0x0003e80008000404 */
        /* <DEDUP_REMOVED lines=9> */
[----:B-1----:R-:W3:Y:S01]  /*2f300*/  LDL.LU R38, [R1+0x14ac] ;  /* 0x0014ac0001267983 */ /* 0x002ee20000300800 */
[----:B----4-:R-:W-:-:S03]  /*2f310*/  LOP3.LUT R36, R3, 0x50, RZ, 0x3c, !PT ;  /* 0x0000005003247812 */ /* 0x010fc600078e3cff */
[----:B------:R0:W-:Y:S04]  /*2f320*/  STS.U16 [R19+UR4+0x1ba00], R41 ;  /* 0x01ba002913007988 */ /* 0x0001e80008000404 */
[----:B------:R1:W-:Y:S04]  /*2f330*/  STS.U16 [R19+UR4+0x13e00], R40 ;  /* 0x013e002813007988 */ /* 0x0003e80008000404 */
[----:B------:R4:W-:Y:S04]  /*2f340*/  STS.U16 [R19+UR4+0x1be00], R43 ;  /* 0x01be002b13007988 */ /* 0x0009e80008000404 */
[----:B0-----:R-:W3:Y:S04]  /*2f350*/  LDL.LU R41, [R1+0x14a8] ;  /* 0x0014a80001297983 */ /* 0x001ee80000300800 */
[----:B-1----:R-:W3:Y:S04]  /*2f360*/  LDL.LU R40, [R1+0x14a4] ;  /* 0x0014a40001287983 */ /* 0x002ee80000300800 */
[----:B----4-:R-:W4:Y:S04]  /*2f370*/  LDL.LU R43, [R1+0x14a0] ;  /* 0x0014a000012b7983 */ /* 0x010f280000300800 */
[----:B------:R-:W-:Y:S04]  /*2f380*/  STL [R1+0x12f0], R19 ;  /* 0x0012f01301007387 */ /* 0x000fe80000100800 */
[----:B------:R0:W-:Y:S04]  /*2f390*/  STS.U16 [R36+UR4+0x10280], R42 ;  /* 0x0102802a24007988 */ /* 0x0001e80008000404 */
[----:B------:R1:W-:Y:S04]  /*2f3a0*/  STS.U16 [R36+UR4+0x18280], R45 ;  /* 0x0182802d24007988 */ /* 0x0003e80008000404 */
[----:B------:R1:W-:Y:S04]  /*2f3b0*/  STS.U16 [R36+UR4+0x10680], R44 ;  /* 0x0106802c24007988 */ /* 0x0003e80008000404 */
[----:B0-----:R-:W3:Y:S04]  /*2f3c0*/  LDL.LU R42, [R1+0x149c] ;  /* 0x00149c00012a7983 */ /* 0x001ee80000300800 */
[----:B-1----:R-:W3:Y:S04]  /*2f3d0*/  LDL.LU R45, [R1+0x1498] ;  /* 0x00149800012d7983 */ /* 0x002ee80000300800 */
[----:B------:R-:W3:Y:S04]  /*2f3e0*/  LDL.LU R44, [R1+0x1494] ;  /* 0x00149400012c7983 */ /* 0x000ee80000300800 */
[----:B------:R0:W-:Y:S04]  /*2f3f0*/  STS.U16 [R36+UR4+0x18680], R59 ;  /* 0x0186803b24007988 */ /* 0x0001e80008000404 */
[----:B0-----:R-:W3:Y:S04]  /*2f400*/  LDL.LU R59, [R1+0x1490] ;  /* 0x00149000013b7983 */ /* 0x001ee80000300800 */
[----:B--2---:R0:W-:Y:S04]  /*2f410*/  STS.U16 [R36+UR4+0x10a80], R63 ;  /* 0x010a803f24007988 */ /* 0x0041e80008000404 */
[----:B0-----:R-:W2:Y:S04]  /*2f420*/  LDL.LU R63, [R1+0x148c] ;  /* 0x00148c00013f7983 */ /* 0x001ea80000300800 */
[----:B--2---:R0:W-:Y:S04]  /*2f430*/  STS.U16 [R36+UR4+0x18a80], R63 ;  /* 0x018a803f24007988 */ /* 0x0041e80008000404 */
[----:B---3--:R1:W-:Y:S04]  /*2f440*/  STS.U16 [R36+UR4+0x10e80], R56 ;  /* 0x010e803824007988 */ /* 0x0083e80008000404 */
[----:B0-----:R-:W2:Y:S04]  /*2f450*/  LDL.LU R63, [R1+0x998] ;  /* 0x00099800013f7983 */ /* 0x001ea80000300800 */
[----:B-1----:R-:W3:Y:S04]  /*2f460*/  LDL.LU R56, [R1+0x1488] ;  /* 0x0014880001387983 */ /* 0x002ee80000300800 */
[----:B------:R0:W-:Y:S04]  /*2f470*/  STS.U16 [R36+UR4+0x18e80], R47 ;  /* 0x018e802f24007988 */ /* 0x0001e80008000404 */
[----:B------:R1:W-:Y:S04]  /*2f480*/  STS.U16 [R36+UR4+0x11280], R46 ;  /* 0x0112802e24007988 */ /* 0x0003e80008000404 */
[----:B------:R0:W-:Y:S04]  /*2f490*/  STS.U16 [R36+UR4+0x19280], R49 ;  /* 0x0192803124007988 */ /* 0x0001e80008000404 */
[----:B------:R1:W-:Y:S04]  /*2f4a0*/  STS.U16 [R36+UR4+0x11680], R48 ;  /* 0x0116803024007988 */ /* 0x0003e80008000404 */
[----:B------:R1:W-:Y:S04]  /*2f4b0*/  STS.U16 [R36+UR4+0x19680], R51 ;  /* 0x0196803324007988 */ /* 0x0003e80008000404 */
[----:B0-----:R-:W2:Y:S04]  /*2f4c0*/  LDL.LU R47, [R1+0x1484] ;  /* 0x00148400012f7983 */ /* 0x001ea80000300800 */
[----:B------:R0:W-:Y:S04]  /*2f4d0*/  STS.U16 [R36+UR4+0x11a80], R50 ;  /* 0x011a803224007988 */ /* 0x0001e80008000404 */
[----:B-1----:R-:W2:Y:S04]  /*2f4e0*/  LDL.LU R46, [R1+0x1480] ;  /* 0x00148000012e7983 */ /* 0x002ea80000300800 */
[----:B------:R1:W-:Y:S04]  /*2f4f0*/  STS.U16 [R36+UR4+0x19a80], R53 ;  /* 0x019a803524007988 */ /* 0x0003e80008000404 */
[----:B------:R-:W2:Y:S04]  /*2f500*/  LDL.LU R49, [R1+0x147c] ;  /* 0x00147c0001317983 */ /* 0x000ea80000300800 */
[----:B------:R0:W-:Y:S04]  /*2f510*/  STS.U16 [R36+UR4+0x11e80], R52 ;  /* 0x011e803424007988 */ /* 0x0001e80008000404 */
[----:B------:R-:W2:Y:S04]  /*2f520*/  LDL.LU R48, [R1+0x1478] ;  /* 0x0014780001307983 */ /* 0x000ea80000300800 */
[----:B------:R0:W-:Y:S04]  /*2f530*/  STS.U16 [R36+UR4+0x19e80], R55 ;  /* 0x019e803724007988 */ /* 0x0001e80008000404 */
[----:B------:R-:W2:Y:S04]  /*2f540*/  LDL.LU R51, [R1+0x1474] ;  /* 0x0014740001337983 */ /* 0x000ea80000300800 */
[----:B------:R1:W-:Y:S04]  /*2f550*/  STS.U16 [R36+UR4+0x12280], R54 ;  /* 0x0122803624007988 */ /* 0x0003e80008000404 */
[----:B0-----:R-:W2:Y:S04]  /*2f560*/  LDL.LU R50, [R1+0x1470] ;  /* 0x0014700001327983 */ /* 0x001ea80000300800 */
[----:B------:R0:W-:Y:S04]  /*2f570*/  STS.U16 [R36+UR4+0x1a280], R57 ;  /* 0x01a2803924007988 */ /* 0x0001e80008000404 */
[----:B-1----:R-:W2:Y:S04]  /*2f580*/  LDL.LU R53, [R1+0x146c] ;  /* 0x00146c0001357983 */ /* 0x002ea80000300800 */
[----:B------:R-:W2:Y:S04]  /*2f590*/  LDL.LU R52, [R1+0x1468] ;  /* 0x0014680001347983 */ /* 0x000ea80000300800 */
[----:B------:R-:W2:Y:S04]  /*2f5a0*/  LDL.LU R55, [R1+0x1464] ;  /* 0x0014640001377983 */ /* 0x000ea80000300800 */
[----:B------:R-:W2:Y:S04]  /*2f5b0*/  LDL.LU R54, [R1+0x1460] ;  /* 0x0014600001367983 */ /* 0x000ea80000300800 */
[----:B0-----:R-:W2:Y:S04]  /*2f5c0*/  LDL.LU R57, [R1+0x145c] ;  /* 0x00145c0001397983 */ /* 0x001ea80000300800 */
[----:B---3--:R0:W-:Y:S04]  /*2f5d0*/  STS.U16 [R36+UR4+0x12680], R56 ;  /* 0x0126803824007988 */ /* 0x0081e80008000404 */
[----:B------:R1:W-:Y:S04]  /*2f5e0*/  STS.U16 [R36+UR4+0x1a680], R59 ;  /* 0x01a6803b24007988 */ /* 0x0003e80008000404 */
[----:B------:R3:W-:Y:S04]  /*2f5f0*/  STS.U16 [R36+UR4+0x12a80], R58 ;  /* 0x012a803a24007988 */ /* 0x0007e80008000404 */
[----:B------:R1:W-:Y:S04]  /*2f600*/  STS.U16 [R36+UR4+0x1aa80], R61 ;  /* 0x01aa803d24007988 */ /* 0x0003e80008000404 */
[----:B------:R1:W-:Y:S04]  /*2f610*/  STS.U16 [R36+UR4+0x12e80], R60 ;  /* 0x012e803c24007988 */ /* 0x0003e80008000404 */
[----:B0-----:R-:W4:Y:S04]  /*2f620*/  LDL.LU R56, [R1+0x1458] ;  /* 0x0014580001387983 */ /* 0x001f280000300800 */
[----:B------:R0:W-:Y:S04]  /*2f630*/  STS.U16 [R36+UR4+0x1ae80], R66 ;  /* 0x01ae804224007988 */ /* 0x0001e80008000404 */
[----:B-1----:R-:W4:Y:S04]  /*2f640*/  LDL.LU R59, [R1+0x1454] ;  /* 0x00145400013b7983 */ /* 0x002f280000300800 */
[----:B------:R1:W-:Y:S04]  /*2f650*/  STS.U16 [R36+UR4+0x13280], R0 ;  /* 0x0132800024007988 */ /* 0x0003e80008000404 */
[----:B---3--:R-:W3:Y:S04]  /*2f660*/  LDL.LU R58, [R1+0x1450] ;  /* 0x00145000013a7983 */ /* 0x008ee80000300800 */
[----:B------:R0:W-:Y:S04]  /*2f670*/  STS.U16 [R36+UR4+0x1b280], R67 ;  /* 0x01b2804324007988 */ /* 0x0001e80008000404 */
[----:B------:R-:W3:Y:S04]  /*2f680*/  LDL.LU R61, [R1+0x144c] ;  /* 0x00144c00013d7983 */ /* 0x000ee80000300800 */
[----:B------:R0:W-:Y:S04]  /*2f690*/  STS.U16 [R36+UR4+0x13680], R64 ;  /* 0x0136804024007988 */ /* 0x0001e80008000404 */
[----:B------:R-:W3:Y:S04]  /*2f6a0*/  LDL.LU R60, [R1+0x1448] ;  /* 0x00144800013c7983 */ /* 0x000ee80000300800 */
[----:B------:R-:W-:Y:S04]  /*2f6b0*/  STS.U16 [R36+UR4+0x1b680], R65 ;  /* 0x01b6804124007988 */ /* 0x000fe80008000404 */
[----:B0-----:R-:W3:Y:S04]  /*2f6c0*/  LDL.LU R66, [R1+0x1444] ;  /* 0x0014440001427983 */ /* 0x001ee80000300800 */
[----:B------:R-:W-:Y:S04]  /*2f6d0*/  STS.U16 [R36+UR4+0x13a80], R62 ;  /* 0x013a803e24007988 */ /* 0x000fe80008000404 */
[----:B-1----:R-:W3:Y:S04]  /*2f6e0*/  LDL.LU R0, [R1+0x1440] ;  /* 0x0014400001007983 */ /* 0x002ee80000300800 */
[----:B------:R0:W-:Y:S04]  /*2f6f0*/  STS.U16 [R36+UR4+0x1ba80], R2 ;  /* 0x01ba800224007988 */ /* 0x0001e80008000404 */
[----:B------:R-:W3:Y:S04]  /*2f700*/  LDL.LU R67, [R1+0x143c] ;  /* 0x00143c0001437983 */ /* 0x000ee80000300800 */
[----:B------:R-:W3:Y:S01]  /*2f710*/  LDL.LU R64, [R1+0x1438] ;  /* 0x0014380001407983 */ /* 0x000ee20000300800 */
[----:B0-----:R-:W-:-:S03]  /*2f720*/  LOP3.LUT R2, R3, 0x60, RZ, 0x3c, !PT ;  /* 0x0000006003027812 */ /* 0x001fc600078e3cff */
[----:B------:R-:W3:Y:S04]  /*2f730*/  LDL.LU R65, [R1+0x1434] ;  /* 0x0014340001417983 */ /* 0x000ee80000300800 */
[----:B------:R0:W-:Y:S04]  /*2f740*/  STS.U16 [R36+UR4+0x13e80], R93 ;  /* 0x013e805d24007988 */ /* 0x0001e80008000404 */
[----:B------:R-:W3:Y:S04]  /*2f750*/  LDL.LU R62, [R1+0x1430] ;  /* 0x00143000013e7983 */ /* 0x000ee80000300800 */
[----:B------:R1:W-:Y:S04]  /*2f760*/  STS.U16 [R36+UR4+0x1be80], R92 ;  /* 0x01be805c24007988 */ /* 0x0003e80008000404 */
[----:B0-----:R-:W3:Y:S04]  /*2f770*/  LDL R93, [R1+0xba4] ;  /* 0x000ba400015d7983 */ /* 0x001ee80000100800 */
[----:B--2---:R0:W-:Y:S04]  /*2f780*/  STS.U16 [R2+UR4+0x10300], R63 ;  /* 0x0103003f02007988 */ /* 0x0041e80008000404 */
[----:B-1----:R-:W2:Y:S04]  /*2f790*/  LDL R92, [R1+0xba0] ;  /* 0x000ba000015c7983 */ /* 0x002ea80000100800 */
[----:B------:R-:W-:Y:S04]  /*2f7a0*/  STL [R1+0x12f4], R36 ;  /* 0x0012f42401007387 */ /* 0x000fe80000100800 */
[----:B0-----:R-:W2:Y:S04]  /*2f7b0*/  LDL.LU R63, [R1+0x142c] ;  /* 0x00142c00013f7983 */ /* 0x001ea80000300800 */
[----:B--2---:R0:W-:Y:S04]  /*2f7c0*/  STS.U16 [R2+UR4+0x18300], R63 ;  /* 0x0183003f02007988 */ /* 0x0041e80008000404 */
[----:B---3--:R1:W-:Y:S04]  /*2f7d0*/  STS.U16 [R2+UR4+0x10700], R62 ;  /* 0x0107003e02007988 */ /* 0x0083e80008000404 */
[----:B------:R2:W-:Y:S04]  /*2f7e0*/  STS.U16 [R2+UR4+0x18700], R65 ;  /* 0x0187004102007988 */ /* 0x0005e80008000404 */
[----:B0-----:R-:W3:Y:S04]  /*2f7f0*/  LDL.LU R63, [R1+0x1428] ;  /* 0x00142800013f7983 */ /* 0x001ee80000300800 */
[----:B-1----:R-:W3:Y:S04]  /*2f800*/  LDL.LU R62, [R1+0x1424] ;  /* 0x00142400013e7983 */ /* 0x002ee80000300800 */
[----:B--2---:R-:W2:Y:S04]  /*2f810*/  LDL.LU R65, [R1+0x1420] ;  /* 0x0014200001417983 */ /* 0x004ea80000300800 */
[----:B------:R0:W-:Y:S04]  /*2f820*/  STS.U16 [R2+UR4+0x10b00], R64 ;  /* 0x010b004002007988 */ /* 0x0001e80008000404 */
[----:B------:R1:W-:Y:S04]  /*2f830*/  STS.U16 [R2+UR4+0x18b00], R67 ;  /* 0x018b004302007988 */ /* 0x0003e80008000404 */
[----:B0-----:R-:W2:Y:S04]  /*2f840*/  LDL.LU R64, [R1+0x141c] ;  /* 0x00141c0001407983 */ /* 0x001ea80000300800 */
[----:B-1----:R-:W2:Y:S01]  /*2f850*/  LDL.LU R67, [R1+0x1418] ;  /* 0x0014180001437983 */ /* 0x002ea20000300800 */
[----:B------:R-:W-:-:S04]  /*2f860*/  @!P4 LOP3.LUT R93, R93, R92, RZ, 0x3c, !PT ;  /* 0x0000005c5d5dc212 */ /* 0x000fc800078e3cff */
[----:B------:R-:W-:-:S04]  /*2f870*/  @!P4 LOP3.LUT R92, R93, R92, RZ, 0x3c, !PT ;  /* 0x0000005c5d5cc212 */ /* 0x000fc800078e3cff */
[----:B------:R-:W-:Y:S02]  /*2f880*/  @!P4 LOP3.LUT R93, R93, R92, RZ, 0x3c, !PT ;  /* 0x0000005c5d5dc212 */ /* 0x000fe400078e3cff */
[----:B--2---:R-:W-:-:S06]  /*2f890*/  PRMT R67, RZ, 0x7610, R67 ;  /* 0x00007610ff437816 */ /* 0x004fcc0000000043 */
[----:B------:R-:W2:Y:S04]  /*2f8a0*/  @!P4 LDG.E.U16 R67, desc[UR20][R92.64] ;  /* 0x000000145c43c981 */ /* 0x000ea8000c1e1500 */
[----:B------:R0:W-:Y:S04]  /*2f8b0*/  STS.U16 [R2+UR4+0x10f00], R0 ;  /* 0x010f000002007988 */ /* 0x0001e80008000404 */
[----:B------:R1:W-:Y:S04]  /*2f8c0*/  STS.U16 [R2+UR4+0x18f00], R66 ;  /* 0x018f004202007988 */ /* 0x0003e80008000404 */
[----:B0-----:R-:W3:Y:S04]  /*2f8d0*/  LDL.LU R0, [R1+0x1414] ;  /* 0x0014140001007983 */ /* 0x001ee80000300800 */
[----:B-1----:R-:W3:Y:S04]  /*2f8e0*/  LDL.LU R2, [R1+0x1410] ;  /* 0x0014100001027983 */ /* 0x002ee80000300800 */
[----:B------:R-:W3:Y:S04]  /*2f8f0*/  LDL.LU R66, [R1+0x140c] ;  /* 0x00140c0001427983 */ /* 0x000ee80000300800 */
[----:B--2---:R0:W-:Y:S04]  /*2f900*/  STL [R1+0x8b0], R67 ;  /* 0x0008b04301007387 */ /* 0x0041e80000100800 */
[----:B0-----:R-:W2:Y:S04]  /*2f910*/  LDL.LU R67, [R1+0x1408] ;  /* 0x0014080001437983 */ /* 0x001ea80000300800 */
[----:B------:R-:W2:Y:S04]  /*2f920*/  LDL R92, [R1+0xbe0] ;  /* 0x000be000015c7983 */ /* 0x000ea80000100800 */
[----:B------:R-:W2:Y:S01]  /*2f930*/  LDL R93, [R1+0xbe4] ;  /* 0x000be400015d7983 */ /* 0x000ea20000100800 */
[----:B---3--:R-:W-:-:S02]  /*2f940*/  PRMT R66, RZ, 0x7610, R66 ;  /* 0x00007610ff427816 */ /* 0x008fc40000000042 */
[----:B--2---:R-:W-:-:S04]  /*2f950*/  @!P4 LOP3.LUT R93, R93, R92, RZ, 0x3c, !PT ;  /* 0x0000005c5d5dc212 */ /* 0x004fc800078e3cff */
[----:B------:R-:W-:-:S04]  /*2f960*/  @!P4 LOP3.LUT R92, R93, R92, RZ, 0x3c, !PT ;  /* 0x0000005c5d5cc212 */ /* 0x000fc800078e3cff */
[----:B------:R-:W-:-:S05]  /*2f970*/  @!P4 LOP3.LUT R93, R93, R92, RZ, 0x3c, !PT ;  /* 0x0000005c5d5dc212 */ /* 0x000fca00078e3cff */
[----:B------:R-:W2:Y:S04]  /*2f980*/  @!P4 LDG.E.U16 R66, desc[UR20][R92.64] ;  /* 0x000000145c42c981 */ /* 0x000ea8000c1e1500 */
[----:B--2---:R0:W-:Y:S04]  /*2f990*/  STL [R1+0x8ac], R66 ;  /* 0x0008ac4201007387 */ /* 0x0041e80000100800 */
[----:B0-----:R-:W2:Y:S04]  /*2f9a0*/  LDL.LU R66, [R1+0x1404] ;  /* 0x0014040001427983 */ /* 0x001ea80000300800 */
[----:B------:R-:W3:Y:S04]  /*2f9b0*/  LDL R92, [R1+0xc20] ;  /* 0x000c2000015c7983 */ /* 0x000ee80000100800 */
[----:B------:R-:W3:Y:S01]  /*2f9c0*/  LDL R93, [R1+0xc24] ;  /* 0x000c2400015d7983 */ /* 0x000ee20000100800 */
[----:B------:R-:W-:-:S02]  /*2f9d0*/  PRMT R67, RZ, 0x7610, R67 ;  /* 0x00007610ff437816 */ /* 0x000fc40000000043 */
[----:B---3--:R-:W-:-:S04]  /*2f9e0*/  @!P4 LOP3.LUT R93, R93, R92, RZ, 0x3c, !PT ;  /* 0x0000005c5d5dc212 */ /* 0x008fc800078e3cff */
[----:B------:R-:W-:-:S04]  /*2f9f0*/  @!P4 LOP3.LUT R92, R93, R92, RZ, 0x3c, !PT ;  /* 0x0000005c5d5cc212 */ /* 0x000fc800078e3cff */
[----:B------:R-:W-:-:S05]  /*2fa00*/  @!P4 LOP3.LUT R93, R93, R92, RZ, 0x3c, !PT ;  /* 0x0000005c5d5dc212 */ /* 0x000fca00078e3cff */
[----:B------:R-:W3:Y:S04]  /*2fa10*/  @!P4 LDG.E.U16 R67, desc[UR20][R92.64] ;  /* 0x000000145c43c981 */ /* 0x000ee8000c1e1500 */
[----:B---3--:R0:W-:Y:S04]  /*2fa20*/  STL [R1+0x8a8], R67 ;  /* 0x0008a84301007387 */ /* 0x0081e80000100800 */
[----:B0-----:R-:W3:Y:S04]  /*2fa30*/  LDL.LU R67, [R1+0x1400] ;  /* 0x0014000001437983 */ /* 0x001ee80000300800 */
[----:B------:R-:W3:Y:S04]  /*2fa40*/  LDL R92, [R1+0xc60] ;  /* 0x000c6000015c7983 */ /* 0x000ee80000100800 */
[----:B------:R-:W3:Y:S01]  /*2fa50*/  LDL R93, [R1+0xc64] ;  /* 0x000c6400015d7983 */ /* 0x000ee20000100800 */
[----:B--2---:R-:W-:-:S02]  /*2fa60*/  PRMT R66, RZ, 0x7610, R66 ;  /* 0x00007610ff427816 */ /* 0x004fc40000000042 */
[----:B---3--:R-:W-:-:S04]  /*2fa70*/  @!P4 LOP3.LUT R93, R93, R92, RZ, 0x3c, !PT ;  /* 0x0000005c5d5dc212 */ /* 0x008fc800078e3cff */
        /* <DEDUP_REMOVED lines=248> */
[----:B------:R-:W2:Y:S04]  /*30a00*/  LDL R92, [R1+0xb70] ;  /* 0x000b7000015c7983 */ /* 0x000ea80000100800 */
[----:B------:R-:W2:Y:S01]  /*30a10*/  LDL R93, [R1+0xb74] ;  /* 0x000b7400015d7983 */ /* 0x000ea20000100800 */
[----:B------:R-:W-:-:S02]  /*30a20*/  PRMT R87, RZ, 0x7610, R87 ;  /* 0x00007610ff577816 */ /* 0x000fc40000000057 */
[----:B--2---:R-:W-:-:S04]  /*30a30*/  @!P4 LOP3.LUT R93, R93, R92, RZ, 0x3c, !PT ;  /* 0x0000005c5d5dc212 */ /* 0x004fc800078e3cff */
[----:B------:R-:W-:-:S04]  /*30a40*/  @!P4 LOP3.LUT R92, R93, R92, RZ, 0x3c, !PT ;  /* 0x0000005c5d5cc212 */ /* 0x000fc800078e3cff */
[----:B------:R-:W-:-:S05]  /*30a50*/  @!P4 LOP3.LUT R93, R93, R92, RZ, 0x3c, !PT ;  /* 0x0000005c5d5dc212 */ /* 0x000fca00078e3cff */
[----:B------:R0:W2:Y:S04]  /*30a60*/  @!P4 LDG.E.U16 R87, desc[UR20][R92.64] ;  /* 0x000000145c57c981 */ /* 0x0000a8000c1e1500 */
[----:B------:R-:W0:Y:S04]  /*30a70*/  LDL R92, [R1+0xbb0] ;  /* 0x000bb000015c7983 */ /* 0x000e280000100800 */
[----:B------:R-:W0:Y:S01]  /*30a80*/  LDL R93, [R1+0xbb4] ;  /* 0x000bb400015d7983 */ /* 0x000e220000100800 */
[----:B---3--:R-:W-:Y:S02]  /*30a90*/  PRMT R67, RZ, 0x7610, R67 ;  /* 0x00007610ff437816 */ /* 0x008fe40000000043 */
[----:B0-----:R-:W-:-:S04]  /*30aa0*/  @!P4 LOP3.LUT R93, R93, R92, RZ, 0x3c, !PT ;  /* 0x0000005c5d5dc212 */ /* 0x001fc800078e3cff */
[----:B------:R-:W-:-:S04]  /*30ab0*/  @!P4 LOP3.LUT R92, R93, R92, RZ, 0x3c, !PT ;  /* 0x0000005c5d5cc212 */ /* 0x000fc800078e3cff */
[----:B------:R-:W-:-:S05]  /*30ac0*/  @!P4 LOP3.LUT R93, R93, R92, RZ, 0x3c, !PT ;  /* 0x0000005c5d5dc212 */ /* 0x000fca00078e3cff */
[----:B------:R-:W3:Y:S04]  /*30ad0*/  @!P4 LDG.E.U16 R67, desc[UR20][R92.64] ;  /* 0x000000145c43c981 */ /* 0x000ee8000c1e1500 */
[----:B--2---:R0:W-:Y:S04]  /*30ae0*/  STL [R1+0x131c], R87 ;  /* 0x00131c5701007387 */ /* 0x0041e80000100800 */
[----:B0-----:R-:W2:Y:S04]  /*30af0*/  LDL R87, [R1+0xc74] ;  /* 0x000c740001577983 */ /* 0x001ea80000100800 */
        /* <DEDUP_REMOVED lines=8> */
[----:B------:R-:W2:Y:S04]  /*30b80*/  @!P4 LDG.E.U16 R66, desc[UR20][R92.64] ;  /* 0x000000145c42c981 */ /* 0x000ea8000c1e1500 */
        /* <DEDUP_REMOVED lines=8> */
[----:B------:R-:W2:Y:S01]  /*30c10*/  @!P4 LDG.E.U16 R67, desc[UR20][R92.64] ;  /* 0x000000145c43c981 */ /* 0x000ea2000c1e1500 */
[----:B------:R-:W-:-:S03]  /*30c20*/  PRMT R66, RZ, 0x7610, R66 ;  /* 0x00007610ff427816 */ /* 0x000fc60000000042 */
[----:B--2---:R0:W-:Y:S04]  /*30c30*/  STL [R1+0x828], R67 ;  /* 0x0008284301007387 */ /* 0x0041e80000100800 */
[----:B0-----:R-:W2:Y:S04]  /*30c40*/  LDL.LU R67, [R1+0x1384] ;  /* 0x0013840001437983 */ /* 0x001ea80000300800 */
[----:B------:R-:W3:Y:S01]  /*30c50*/  LDL R93, [R1+0xc70] ;  /* 0x000c7000015d7983 */ /* 0x000ee20000100800 */
[----:B------:R-:W-:-:S03]  /*30c60*/  @!P4 IMAD.MOV.U32 R92, RZ, RZ, R87 ;  /* 0x000000ffff5cc224 */ /* 0x000fc600078e0057 */
[----:B------:R-:W2:Y:S04]  /*30c70*/  LDL R87, [R1+0xdb4] ;  /* 0x000db40001577983 */ /* 0x000ea80000100800 */
[----:B---3--:R-:W3:Y:S04]  /*30c80*/  @!P4 LDG.E.U16 R66, desc[UR20][R92.64] ;  /* 0x000000145c42c981 */ /* 0x008ee8000c1e1500 */
        /* <DEDUP_REMOVED lines=35> */
[----:B------:R0:W3:Y:S04]  /*30ec0*/  @!P4 LDG.E.U16 R36, desc[UR20][R92.64] ;  /* 0x000000145c24c981 */ /* 0x0000e8000c1e1500 */
[----:B------:R-:W2:Y:S01]  /*30ed0*/  LDL R93, [R1+0xdb0] ;  /* 0x000db000015d7983 */ /* 0x000ea20000100800 */
[----:B------:R-:W-:Y:S02]  /*30ee0*/  PRMT R19, RZ, 0x7610, R19 ;  /* 0x00007610ff137816 */ /* 0x000fe40000000013 */
[----:B0-----:R-:W-:Y:S01]  /*30ef0*/  @!P4 MOV R92, R87 ;  /* 0x00000057005cc202 */ /* 0x001fe20000000f00 */
[----:B---3--:R0:W-:Y:S01]  /*30f00*/  STL [R1+0x12f8], R36 ;  /* 0x0012f82401007387 */ /* 0x0081e20000100800 */
[----:B------:R-:W-:-:S03]  /*30f10*/  PRMT R68, RZ, 0x7610, R68 ;  /* 0x00007610ff447816 */ /* 0x000fc60000000044 */
[----:B------:R-:W3:Y:S04]  /*30f20*/  LDL R87, [R1+0xabc] ;  /* 0x000abc0001577983 */ /* 0x000ee80000100800 */
[----:B--2---:R1:W2:Y:S04]  /*30f30*/  @!P4 LDG.E.U16 R19, desc[UR20][R92.64] ;  /* 0x000000145c13c981 */ /* 0x0042a8000c1e1500 */
[----:B0-----:R-:W2:Y:S04]  /*30f40*/  LDL R36, [R1+0xa3c] ;  /* 0x000a3c0001247983 */ /* 0x001ea80000100800 */
[----:B------:R-:W1:Y:S04]  /*30f50*/  LDL R92, [R1+0x9f8] ;  /* 0x0009f800015c7983 */ /* 0x000e680000100800 */
[----:B------:R-:W1:Y:S02]  /*30f60*/  LDL R93, [R1+0x9fc] ;  /* 0x0009fc00015d7983 */ /* 0x000e640000100800 */
[----:B-1----:R-:W-:-:S04]  /*30f70*/  @!P4 LOP3.LUT R93, R93, R92, RZ, 0x3c, !PT ;  /* 0x0000005c5d5dc212 */ /* 0x002fc800078e3cff */
[----:B------:R-:W-:-:S04]  /*30f80*/  @!P4 LOP3.LUT R92, R93, R92, RZ, 0x3c, !PT ;  /* 0x0000005c5d5cc212 */ /* 0x000fc800078e3cff */
[----:B------:R-:W-:Y:S01]  /*30f90*/  @!P4 LOP3.LUT R93, R93, R92, RZ, 0x3c, !PT ;  /* 0x0000005c5d5dc212 */ /* 0x000fe200078e3cff */
[----:B--2---:R0:W-:Y:S04]  /*30fa0*/  STL [R1+0x12fc], R19 ;  /* 0x0012fc1301007387 */ /* 0x0041e80000100800 */
[----:B------:R1:W2:Y:S01]  /*30fb0*/  @!P4 LDG.E.U16 R68, desc[UR20][R92.64] ;  /* 0x000000145c44c981 */ /* 0x0002a2000c1e1500 */
[----:B------:R-:W-:-:S03]  /*30fc0*/  PRMT R90, RZ, 0x7610, R90 ;  /* 0x00007610ff5a7816 */ /* 0x000fc6000000005a */
[----:B0-----:R-:W3:Y:S04]  /*30fd0*/  LDL R19, [R1+0xab8] ;  /* 0x000ab80001137983 */ /* 0x001ee80000100800 */
[----:B------:R-:W3:Y:S01]  /*30fe0*/  LDL R93, [R1+0xa38] ;  /* 0x000a3800015d7983 */ /* 0x000ee20000100800 */
[----:B-1----:R-:W-:-:S03]  /*30ff0*/  @!P4 IMAD.MOV.U32 R92, RZ, RZ, R36 ;  /* 0x000000ffff5cc224 */ /* 0x002fc600078e0024 */
[----:B--2---:R0:W-:Y:S01]  /*31000*/  STL [R1+0x1300], R68 ;  /* 0x0013004401007387 */ /* 0x0041e20000100800 */
[----:B------:R-:W-:Y:S02]  /*31010*/  PRMT R91, RZ, 0x7610, R91 ;  /* 0x00007610ff5b7816 */ /* 0x000fe4000000005b */
[----:B------:R-:W-:Y:S01]  /*31020*/  PRMT R88, RZ, 0x7610, R88 ;  /* 0x00007610ff587816 */ /* 0x000fe20000000058 */
[----:B------:R-:W2:Y:S04]  /*31030*/  LDL R36, [R1+0xb3c] ;  /* 0x000b3c0001247983 */ /* 0x000ea80000100800 */
[----:B0-----:R-:W2:Y:S04]  /*31040*/  LDL R68, [R1+0xa7c] ;  /* 0x000a7c0001447983 */ /* 0x001ea80000100800 */
[----:B---3--:R2:W3:Y:S04]  /*31050*/  @!P4 LDG.E.U16 R90, desc[UR20][R92.64] ;  /* 0x000000145c5ac981 */ /* 0x0084e8000c1e1500 */
[----:B------:R-:W3:Y:S01]  /*31060*/  LDL R93, [R1+0xa78] ;  /* 0x000a7800015d7983 */ /* 0x000ee20000100800 */
[----:B--2---:R-:W-:-:S05]  /*31070*/  @!P4 IMAD.MOV.U32 R92, RZ, RZ, R68 ;  /* 0x000000ffff5cc224 */ /* 0x004fca00078e0044 */
[----:B---3--:R0:W2:Y:S04]  /*31080*/  @!P4 LDG.E.U16 R91, desc[UR20][R92.64] ;  /* 0x000000145c5bc981 */ /* 0x0080a8000c1e1500 */
[----:B------:R1:W-:Y:S04]  /*31090*/  STL [R1+0x1304], R90 ;  /* 0x0013045a01007387 */ /* 0x0003e80000100800 */
[----:B------:R-:W3:Y:S01]  /*310a0*/  LDL R68, [R1+0xb78] ;  /* 0x000b780001447983 */ /* 0x000ee20000100800 */
[----:B0-----:R-:W-:Y:S02]  /*310b0*/  @!P4 IMAD.MOV.U32 R92, RZ, RZ, R87 ;  /* 0x000000ffff5cc224 */ /* 0x001fe400078e0057 */
[----:B------:R-:W-:Y:S01]  /*310c0*/  @!P4 IMAD.MOV.U32 R93, RZ, RZ, R19 ;  /* 0x000000ffff5dc224 */ /* 0x000fe200078e0013 */
[----:B-1----:R-:W3:Y:S04]  /*310d0*/  LDL R90, [R1+0xb38] ;  /* 0x000b3800015a7983 */ /* 0x002ee80000100800 */
[----:B------:R0:W3:Y:S04]  /*310e0*/  @!P4 LDG.E.U16 R88, desc[UR20][R92.64] ;  /* 0x000000145c58c981 */ /* 0x0000e8000c1e1500 */
[----:B--2---:R1:W-:Y:S04]  /*310f0*/  STL [R1+0x1308], R91 ;  /* 0x0013085b01007387 */ /* 0x0043e80000100800 */
[----:B------:R-:W0:Y:S04]  /*31100*/  LDL R92, [R1+0xaf8] ;  /* 0x000af800015c7983 */ /* 0x000e280000100800 */
[----:B------:R-:W0:Y:S04]  /*31110*/  LDL R93, [R1+0xafc] ;  /* 0x000afc00015d7983 */ /* 0x000e280000100800 */
[----:B-1----:R-:W2:Y:S01]  /*31120*/  LDL R91, [R1+0x9d4] ;  /* 0x0009d400015b7983 */ /* 0x002ea20000100800 */
[----:B------:R-:W-:-:S02]  /*31130*/  PRMT R89, RZ, 0x7610, R89 ;  /* 0x00007610ff597816 */ /* 0x000fc40000000059 */
[----:B------:R-:W-:Y:S01]  /*31140*/  PRMT R86, RZ, 0x7610, R86 ;  /* 0x00007610ff567816 */ /* 0x000fe20000000056 */
[----:B------:R-:W2:Y:S01]  /*31150*/  LDL R87, [R1+0xbb8] ;  /* 0x000bb80001577983 */ /* 0x000ea20000100800 */
[----:B------:R-:W-:-:S03]  /*31160*/  PRMT R84, RZ, 0x7610, R84 ;  /* 0x00007610ff547816 */ /* 0x000fc60000000054 */
[----:B------:R-:W2:Y:S01]  /*31170*/  LDL R19, [R1+0xbbc] ;  /* 0x000bbc0001137983 */ /* 0x000ea20000100800 */
[----:B0-----:R-:W-:-:S04]  /*31180*/  @!P4 LOP3.LUT R93, R93, R92, RZ, 0x3c, !PT ;  /* 0x0000005c5d5dc212 */ /* 0x001fc800078e3cff */
[----:B------:R-:W-:-:S04]  /*31190*/  @!P4 LOP3.LUT R92, R93, R92, RZ, 0x3c, !PT ;  /* 0x0000005c5d5cc212 */ /* 0x000fc800078e3cff */
[----:B------:R-:W-:-:S05]  /*311a0*/  @!P4 LOP3.LUT R93, R93, R92, RZ, 0x3c, !PT ;  /* 0x0000005c5d5dc212 */ /* 0x000fca00078e3cff */
[----:B------:R0:W4:Y:S02]  /*311b0*/  @!P4 LDG.E.U16 R89, desc[UR20][R92.64] ;  /* 0x000000145c59c981 */ /* 0x000124000c1e1500 */
[----:B0-----:R-:W-:Y:S02]  /*311c0*/  @!P4 IMAD.MOV.U32 R92, RZ, RZ, R36 ;  /* 0x000000ffff5cc224 */ /* 0x001fe400078e0024 */
[----:B---3--:R-:W-:-:S05]  /*311d0*/  @!P4 IMAD.MOV.U32 R93, RZ, RZ, R90 ;  /* 0x000000ffff5dc224 */ /* 0x008fca00078e005a */
[----:B------:R0:W3:Y:S02]  /*311e0*/  @!P4 LDG.E.U16 R86, desc[UR20][R92.64] ;  /* 0x000000145c56c981 */ /* 0x0000e4000c1e1500 */
[----:B0-----:R-:W-:Y:S02]  /*311f0*/  @!P4 IMAD.MOV.U32 R92, RZ, RZ, R68 ;  /* 0x000000ffff5cc224 */ /* 0x001fe400078e0044 */
[----:B--2---:R-:W-:-:S05]  /*31200*/  @!P4 IMAD.MOV.U32 R93, RZ, RZ, R91 ;  /* 0x000000ffff5dc224 */ /* 0x004fca00078e005b */
[----:B------:R0:W2:Y:S04]  /*31210*/  @!P4 LDG.E.U16 R84, desc[UR20][R92.64] ;  /* 0x000000145c54c981 */ /* 0x0000a8000c1e1500 */
[----:B------:R-:W-:Y:S01]  /*31220*/  STL [R1+0x130c], R88 ;  /* 0x00130c5801007387 */ /* 0x000fe20000100800 */
[----:B0-----:R-:W-:Y:S01]  /*31230*/  @!P4 IMAD.MOV.U32 R93, RZ, RZ, R87 ;  /* 0x000000ffff5dc224 */ /* 0x001fe200078e0057 */
[----:B------:R-:W-:Y:S01]  /*31240*/  PRMT R85, RZ, 0x7610, R85 ;  /* 0x00007610ff557816 */ /* 0x000fe20000000055 */
[----:B------:R-:W-:-:S05]  /*31250*/  @!P4 IMAD.MOV.U32 R92, RZ, RZ, R19 ;  /* 0x000000ffff5cc224 */ /* 0x000fca00078e0013 */
[----:B------:R-:W2:Y:S04]  /*31260*/  @!P4 LDG.E.U16 R85, desc[UR20][R92.64] ;  /* 0x000000145c55c981 */ /* 0x000ea8000c1e1500 */
[----:B----4-:R0:W-:Y:S04]  /*31270*/  STL [R1+0x1310], R89 ;  /* 0x0013105901007387 */ /* 0x0101e80000100800 */
[----:B------:R-:W4:Y:S04]  /*31280*/  LDL R90, [R1+0xbf8] ;  /* 0x000bf800015a7983 */ /* 0x000f280000100800 */
[----:B------:R-:W4:Y:S04]  /*31290*/  LDL R36, [R1+0xbfc] ;  /* 0x000bfc0001247983 */ /* 0x000f280000100800 */
[----:B---3--:R1:W-:Y:S04]  /*312a0*/  STL [R1+0x1318], R86 ;  /* 0x0013185601007387 */ /* 0x0083e80000100800 */
[----:B0-----:R-:W3:Y:S04]  /*312b0*/  LDL R89, [R1+0xc38] ;  /* 0x000c380001597983 */ /* 0x001ee80000100800 */
[----:B------:R-:W3:Y:S04]  /*312c0*/  LDL R68, [R1+0xc3c] ;  /* 0x000c3c0001447983 */ /* 0x000ee80000100800 */
[----:B--2---:R-:W-:Y:S04]  /*312d0*/  STL [R1+0x1320], R84 ;  /* 0x0013205401007387 */ /* 0x004fe80000100800 */
[----:B------:R-:W2:Y:S04]  /*312e0*/  LDL R88, [R1+0xc78] ;  /* 0x000c780001587983 */ /* 0x000ea80000100800 */
[----:B------:R-:W2:Y:S04]  /*312f0*/  LDL R87, [R1+0xc7c] ;  /* 0x000c7c0001577983 */ /* 0x000ea80000100800 */
[----:B-1----:R-:W2:Y:S04]  /*31300*/  LDL R86, [R1+0xcb8] ;  /* 0x000cb80001567983 */ /* 0x002ea80000100800 */
[----:B------:R-:W2:Y:S01]  /*31310*/  LDL R19, [R1+0xcbc] ;  /* 0x000cbc0001137983 */ /* 0x000ea20000100800 */
[----:B------:R-:W-:-:S02]  /*31320*/  PRMT R82, RZ, 0x7610, R82 ;  /* 0x00007610ff527816 */ /* 0x000fc40000000052 */
[----:B------:R-:W-:Y:S02]  /*31330*/  PRMT R83, RZ, 0x7610, R83 ;  /* 0x00007610ff537816 */ /* 0x000fe40000000053 */
[----:B------:R-:W-:Y:S02]  /*31340*/  PRMT R80, RZ, 0x7610, R80 ;  /* 0x00007610ff507816 */ /* 0x000fe40000000050 */
[----:B------:R-:W-:Y:S01]  /*31350*/  PRMT R81, RZ, 0x7610, R81 ;  /* 0x00007610ff517816 */ /* 0x000fe20000000051 */
[----:B------:R0:W-:Y:S04]  /*31360*/  STL [R1+0x1324], R85 ;  /* 0x0013245501007387 */ /* 0x0001e80000100800 */
[----:B0-----:R-:W2:Y:S01]  /*31370*/  LDL R85, [R1+0xcf8] ;  /* 0x000cf80001557983 */ /* 0x001ea20000100800 */
[----:B----4-:R-:W-:Y:S01]  /*31380*/  @!P4 MOV R93, R90 ;  /* 0x0000005a005dc202 */ /* 0x010fe20000000f00 */
[----:B------:R-:W-:-:S02]  /*31390*/  @!P4 IMAD.MOV.U32 R92, RZ, RZ, R36 ;  /* 0x000000ffff5cc224 */ /* 0x000fc400078e0024 */
[----:B------:R-:W4:Y:S04]  /*313a0*/  LDL R36, [R1+0xcfc] ;  /* 0x000cfc0001247983 */ /* 0x000f280000100800 */
[----:B------:R3:W4:Y:S02]  /*313b0*/  @!P4 LDG.E.U16 R82, desc[UR20][R92.64] ;  /* 0x000000145c52c981 */ /* 0x000724000c1e1500 */
[----:B---3--:R-:W-:Y:S02]  /*313c0*/  @!P4 IMAD.MOV.U32 R93, RZ, RZ, R89 ;  /* 0x000000ffff5dc224 */ /* 0x008fe400078e0059 */
[----:B------:R-:W-:-:S05]  /*313d0*/  @!P4 IMAD.MOV.U32 R92, RZ, RZ, R68 ;  /* 0x000000ffff5cc224 */ /* 0x000fca00078e0044 */
[----:B------:R2:W3:Y:S02]  /*313e0*/  @!P4 LDG.E.U16 R83, desc[UR20][R92.64] ;  /* 0x000000145c53c981 */ /* 0x0004e4000c1e1500 */
[----:B--2---:R-:W-:Y:S02]  /*313f0*/  @!P4 IMAD.MOV.U32 R93, RZ, RZ, R88 ;  /* 0x000000ffff5dc224 */ /* 0x004fe400078e0058 */
[----:B------:R-:W-:-:S05]  /*31400*/  @!P4 IMAD.MOV.U32 R92, RZ, RZ, R87 ;  /* 0x000000ffff5cc224 */ /* 0x000fca00078e0057 */
[----:B------:R0:W2:Y:S02]  /*31410*/  @!P4 LDG.E.U16 R80, desc[UR20][R92.64] ;  /* 0x000000145c50c981 */ /* 0x0000a4000c1e1500 */
[----:B0-----:R-:W-:Y:S02]  /*31420*/  @!P4 IMAD.MOV.U32 R92, RZ, RZ, R19 ;  /* 0x000000ffff5cc224 */ /* 0x001fe400078e0013 */
[----:B------:R-:W-:-:S05]  /*31430*/  @!P4 IMAD.MOV.U32 R93, RZ, RZ, R86 ;  /* 0x000000ffff5dc224 */ /* 0x000fca00078e0056 */
[----:B------:R0:W2:Y:S01]  /*31440*/  @!P4 LDG.E.U16 R81, desc[UR20][R92.64] ;  /* 0x000000145c51c981 */ /* 0x0000a2000c1e1500 */
[----:B------:R-:W-:Y:S01]  /*31450*/  PRMT R78, RZ, 0x7610, R78 ;  /* 0x00007610ff4e7816 */ /* 0x000fe2000000004e */
[----:B0-----:R-:W-:Y:S02]  /*31460*/  @!P4 IMAD.MOV.U32 R93, RZ, RZ, R85 ;  /* 0x000000ffff5dc224 */ /* 0x001fe400078e0055 */
[----:B----4-:R-:W-:Y:S04]  /*31470*/  STL [R1+0x1328], R82 ;  /* 0x0013285201007387 */ /* 0x010fe80000100800 */
[----:B------:R-:W4:Y:S04]  /*31480*/  LDL R84, [R1+0xd38] ;  /* 0x000d380001547983 */ /* 0x000f280000100800 */
[----:B------:R-:W4:Y:S04]  /*31490*/  LDL R68, [R1+0xd3c] ;  /* 0x000d3c0001447983 */ /* 0x000f280000100800 */
[----:B---3--:R0:W-:Y:S01]  /*314a0*/  STL [R1+0x132c], R83 ;  /* 0x00132c5301007387 */ /* 0x0081e20000100800 */
[----:B------:R-:W-:-:S05]  /*314b0*/  @!P4 IMAD.MOV.U32 R92, RZ, RZ, R36 ;  /* 0x000000ffff5cc224 */ /* 0x000fca00078e0024 */
[----:B------:R4:W3:Y:S04]  /*314c0*/  @!P4 LDG.E.U16 R78, desc[UR20][R92.64] ;  /* 0x000000145c4ec981 */ /* 0x0008e8000c1e1500 */
[----:B--2---:R1:W-:Y:S04]  /*314d0*/  STL [R1+0x1330], R80 ;  /* 0x0013305001007387 */ /* 0x0043e80000100800 */
[----:B0-----:R-:W2:Y:S04]  /*314e0*/  LDL R83, [R1+0xd78] ;  /* 0x000d780001537983 */ /* 0x001ea80000100800 */
[----:B------:R-:W3:Y:S04]  /*314f0*/  LDL R19, [R1+0xd7c] ;  /* 0x000d7c0001137983 */ /* 0x000ee80000100800 */
[----:B------:R0:W-:Y:S04]  /*31500*/  STL [R1+0x1334], R81 ;  /* 0x0013345101007387 */ /* 0x0001e80000100800 */
[----:B------:R-:W3:Y:S04]  /*31510*/  LDL R82, [R1+0xdb8] ;  /* 0x000db80001527983 */ /* 0x000ee80000100800 */
[----:B------:R-:W3:Y:S01]  /*31520*/  LDL R36, [R1+0xdbc] ;  /* 0x000dbc0001247983 */ /* 0x000ee20000100800 */
[----:B------:R-:W-:-:S02]  /*31530*/  PRMT R79, RZ, 0x7610, R79 ;  /* 0x00007610ff4f7816 */ /* 0x000fc4000000004f */
[----:B------:R-:W-:Y:S02]  /*31540*/  PRMT R76, RZ, 0x7610, R76 ;  /* 0x00007610ff4c7816 */ /* 0x000fe4000000004c */
[----:B------:R-:W-:Y:S01]  /*31550*/  PRMT R77, RZ, 0x7610, R77 ;  /* 0x00007610ff4d7816 */ /* 0x000fe2000000004d */
[----:B----4-:R-:W-:Y:S02]  /*31560*/  @!P4 IMAD.MOV.U32 R93, RZ, RZ, R84 ;  /* 0x000000ffff5dc224 */ /* 0x010fe400078e0054 */
[----:B------:R-:W-:-:S05]  /*31570*/  @!P4 IMAD.MOV.U32 R92, RZ, RZ, R68 ;  /* 0x000000ffff5cc224 */ /* 0x000fca00078e0044 */
[----:B------:R2:W4:Y:S02]  /*31580*/  @!P4 LDG.E.U16 R79, desc[UR20][R92.64] ;  /* 0x000000145c4fc981 */ /* 0x000524000c1e1500 */
[----:B--2---:R-:W-:Y:S01]  /*31590*/  @!P4 MOV R93, R83 ;  /* 0x00000053005dc202 */ /* 0x004fe20000000f00 */
[----:B---3--:R-:W-:-:S05]  /*315a0*/  @!P4 IMAD.MOV.U32 R92, RZ, RZ, R19 ;  /* 0x000000ffff5cc224 */ /* 0x008fca00078e0013 */
[----:B------:R2:W3:Y:S04]  /*315b0*/  @!P4 LDG.E.U16 R76, desc[UR20][R92.64] ;  /* 0x000000145c4cc981 */ /* 0x0004e8000c1e1500 */
[----:B------:R-:W-:Y:S04]  /*315c0*/  STL [R1+0x1338], R78 ;  /* 0x0013384e01007387 */ /* 0x000fe80000100800 */
[----:B-1----:R-:W3:Y:S01]  /*315d0*/  LDL R80, [R1+0xa04] ;  /* 0x000a040001507983 */ /* 0x002ee20000100800 */
[----:B--2---:R-:W-:Y:S02]  /*315e0*/  @!P4 IMAD.MOV.U32 R93, RZ, RZ, R82 ;  /* 0x000000ffff5dc224 */ /* 0x004fe400078e0052 */
[----:B------:R-:W-:Y:S01]  /*315f0*/  @!P4 IMAD.MOV.U32 R92, RZ, RZ, R36 ;  /* 0x000000ffff5cc224 */ /* 0x000fe200078e0024 */
[----:B0-----:R-:W2:Y:S04]  /*31600*/  LDL R81, [R1+0xa00] ;  /* 0x000a000001517983 */ /* 0x001ea80000100800 */
[----:B------:R0:W2:Y:S04]  /*31610*/  @!P4 LDG.E.U16 R77, desc[UR20][R92.64] ;  /* 0x000000145c4dc981 */ /* 0x0000a8000c1e1500 */
[----:B------:R-:W2:Y:S04]  /*31620*/  LDL R68, [R1+0xa44] ;  /* 0x000a440001447983 */ /* 0x000ea80000100800 */
[----:B----4-:R1:W-:Y:S04]  /*31630*/  STL [R1+0x133c], R79 ;  /* 0x00133c4f01007387 */ /* 0x0103e80000100800 */
[----:B------:R-:W4:Y:S04]  /*31640*/  LDL R19, [R1+0xa84] ;  /* 0x000a840001137983 */ /* 0x000f280000100800 */
[----:B-1----:R-:W4:Y:S04]  /*31650*/  LDL R79, [R1+0xa40] ;  /* 0x000a4000014f7983 */ /* 0x002f280000100800 */
[----:B---3--:R1:W-:Y:S04]  /*31660*/  STL [R1+0x1340], R76 ;  /* 0x0013404c01007387 */ /* 0x0083e80000100800 */
[----:B------:R-:W3:Y:S04]  /*31670*/  LDL R36, [R1+0xa80] ;  /* 0x000a800001247983 */ /* 0x000ee80000100800 */
[----:B------:R-:W3:Y:S01]  /*31680*/  LDL R78, [R1+0xac4] ;  /* 0x000ac400014e7983 */ /* 0x000ee20000100800 */
[----:B0-----:R-:W-:-:S03]  /*31690*/  @!P4 IMAD.MOV.U32 R92, RZ, RZ, R80 ;  /* 0x000000ffff5cc224 */ /* 0x001fc600078e0050 */
[----:B--2---:R0:W-:Y:S04]  /*316a0*/  STL [R1+0x1344], R77 ;  /* 0x0013444d01007387 */ /* 0x0041e80000100800 */
[----:B------:R-:W2:Y:S01]  /*316b0*/  LDL R80, [R1+0xac0] ;  /* 0x000ac00001507983 */ /* 0x000ea20000100800 */
[----:B------:R-:W-:Y:S01]  /*316c0*/  PRMT R74, RZ, 0x7610, R74 ;  /* 0x00007610ff4a7816 */ /* 0x000fe2000000004a */
[----:B------:R-:W-:Y:S02]  /*316d0*/  @!P4 IMAD.MOV.U32 R93, RZ, RZ, R81 ;  /* 0x000000ffff5dc224 */ /* 0x000fe400078e0051 */
[----:B-1----:R-:W2:Y:S04]  /*316e0*/  LDL R76, [R1+0xb04] ;  /* 0x000b0400014c7983 */ /* 0x002ea80000100800 */
[----:B0-----:R-:W2:Y:S04]  /*316f0*/  LDL R77, [R1+0xb00] ;  /* 0x000b0000014d7983 */ /* 0x001ea80000100800 */
[----:B------:R0:W2:Y:S01]  /*31700*/  @!P4 LDG.E.U16 R74, desc[UR20][R92.64] ;  /* 0x000000145c4ac981 */ /* 0x0000a2000c1e1500 */
[----:B------:R-:W-:-:S02]  /*31710*/  PRMT R75, RZ, 0x7610, R75 ;  /* 0x00007610ff4b7816 */ /* 0x000fc4000000004b */
[----:B------:R-:W-:Y:S01]  /*31720*/  PRMT R72, RZ, 0x7610, R72 ;  /* 0x00007610ff487816 */ /* 0x000fe20000000048 */
[----:B0-----:R-:W-:Y:S01]  /*31730*/  @!P4 IMAD.MOV.U32 R92, RZ, RZ, R68 ;  /* 0x000000ffff5cc224 */ /* 0x001fe200078e0044 */
[----:B------:R-:W-:Y:S01]  /*31740*/  PRMT R73, RZ, 0x7610, R73 ;  /* 0x00007610ff497816 */ /* 0x000fe20000000049 */
[----:B----4-:R-:W-:-:S05]  /*31750*/  @!P4 IMAD.MOV.U32 R93, RZ, RZ, R79 ;  /* 0x000000ffff5dc224 */ /* 0x010fca00078e004f */
[----:B------:R0:W4:Y:S02]  /*31760*/  @!P4 LDG.E.U16 R75, desc[UR20][R92.64] ;  /* 0x000000145c4bc981 */ /* 0x000124000c1e1500 */
[----:B0-----:R-:W-:Y:S02]  /*31770*/  @!P4 IMAD.MOV.U32 R92, RZ, RZ, R19 ;  /* 0x000000ffff5cc224 */ /* 0x001fe400078e0013 */
[----:B---3--:R-:W-:-:S05]  /*31780*/  @!P4 IMAD.MOV.U32 R93, RZ, RZ, R36 ;  /* 0x000000ffff5dc224 */ /* 0x008fca00078e0024 */
[----:B------:R0:W3:Y:S02]  /*31790*/  @!P4 LDG.E.U16 R72, desc[UR20][R92.64] ;  /* 0x000000145c48c981 */ /* 0x0000e4000c1e1500 */
[----:B0-----:R-:W-:Y:S02]  /*317a0*/  @!P4 IMAD.MOV.U32 R92, RZ, RZ, R78 ;  /* 0x000000ffff5cc224 */ /* 0x001fe400078e004e */
[----:B--2---:R-:W-:-:S05]  /*317b0*/  @!P4 IMAD.MOV.U32 R93, RZ, RZ, R80 ;  /* 0x000000ffff5dc224 */ /* 0x004fca00078e0050 */
[----:B------:R0:W2:Y:S01]  /*317c0*/  @!P4 LDG.E.U16 R73, desc[UR20][R92.64] ;  /* 0x000000145c49c981 */ /* 0x0000a2000c1e1500 */
[----:B------:R-:W-:Y:S01]  /*317d0*/  PRMT R70, RZ, 0x7610, R70 ;  /* 0x00007610ff467816 */ /* 0x000fe20000000046 */
[----:B0-----:R-:W-:Y:S01]  /*317e0*/  @!P4 IMAD.MOV.U32 R92, RZ, RZ, R76 ;  /* 0x000000ffff5cc224 */ /* 0x001fe200078e004c */
[----:B------:R-:W-:Y:S01]  /*317f0*/  @!P4 MOV R93, R77 ;  /* 0x0000004d005dc202 */ /* 0x000fe20000000f00 */
[----:B------:R-:W-:Y:S04]  /*31800*/  STL [R1+0x1348], R74 ;  /* 0x0013484a01007387 */ /* 0x000fe80000100800 */
[----:B------:R-:W2:Y:S04]  /*31810*/  LDL R68, [R1+0xb44] ;  /* 0x000b440001447983 */ /* 0x000ea80000100800 */
[----:B------:R0:W2:Y:S04]  /*31820*/  @!P4 LDG.E.U16 R70, desc[UR20][R92.64] ;  /* 0x000000145c46c981 */ /* 0x0000a8000c1e1500 */
[----:B------:R-:W2:Y:S04]  /*31830*/  LDL R79, [R1+0xb40] ;  /* 0x000b4000014f7983 */ /* 0x000ea80000100800 */
[----:B----4-:R1:W-:Y:S04]  /*31840*/  STL [R1+0x134c], R75 ;  /* 0x00134c4b01007387 */ /* 0x0103e80000100800 */
[----:B------:R-:W4:Y:S04]  /*31850*/  LDL R36, [R1+0x9d8] ;  /* 0x0009d80001247983 */ /* 0x000f280000100800 */
[----:B------:R-:W4:Y:S04]  /*31860*/  LDL R19, [R1+0xb7c] ;  /* 0x000b7c0001137983 */ /* 0x000f280000100800 */
[----:B---3--:R-:W-:Y:S04]  /*31870*/  STL [R1+0x1350], R72 ;  /* 0x0013504801007387 */ /* 0x008fe80000100800 */
[----:B-1----:R-:W3:Y:S04]  /*31880*/  LDL R75, [R1+0xbc0] ;  /* 0x000bc000014b7983 */ /* 0x002ee80000100800 */
[----:B------:R-:W3:Y:S04]  /*31890*/  LDL R74, [R1+0xbc4] ;  /* 0x000bc400014a7983 */ /* 0x000ee80000100800 */
[----:B--2---:R1:W-:Y:S04]  /*318a0*/  STL [R1+0x1354], R73 ;  /* 0x0013544901007387 */ /* 0x0043e80000100800 */
[----:B------:R-:W2:Y:S04]  /*318b0*/  LDL R78, [R1+0xc00] ;  /* 0x000c0000014e7983 */ /* 0x000ea80000100800 */
[----:B------:R-:W2:Y:S04]  /*318c0*/  LDL R77, [R1+0xc04] ;  /* 0x000c0400014d7983 */ /* 0x000ea80000100800 */
[----:B------:R-:W2:Y:S04]  /*318d0*/  LDL R76, [R1+0xc40] ;  /* 0x000c4000014c7983 */ /* 0x000ea80000100800 */
[----:B-1----:R-:W2:Y:S01]  /*318e0*/  LDL R73, [R1+0xc44] ;  /* 0x000c440001497983 */ /* 0x002ea20000100800 */
[----:B0-----:R-:W-:-:S03]  /*318f0*/  @!P4 IMAD.MOV.U32 R92, RZ, RZ, R68 ;  /* 0x000000ffff5cc224 */ /* 0x001fc600078e0044 */
[----:B------:R-:W-:Y:S04]  /*31900*/  STL [R1+0x1358], R70 ;  /* 0x0013584601007387 */ /* 0x000fe80000100800 */
[----:B------:R-:W2:Y:S04]  /*31910*/  LDL R72, [R1+0xc80] ;  /* 0x000c800001487983 */ /* 0x000ea80000100800 */
[----:B------:R-:W2:Y:S01]  /*31920*/  LDL R68, [R1+0xc84] ;  /* 0x000c840001447983 */ /* 0x000ea20000100800 */
[----:B------:R-:W-:Y:S01]  /*31930*/  PRMT R71, RZ, 0x7610, R71 ;  /* 0x00007610ff477816 */ /* 0x000fe20000000047 */
[----:B------:R-:W-:Y:S01]  /*31940*/  @!P4 IMAD.MOV.U32 R93, RZ, RZ, R79 ;  /* 0x000000ffff5dc224 */ /* 0x000fe200078e004f */
[----:B------:R-:W-:-:S04]  /*31950*/  PRMT R69, RZ, 0x7610, R69 ;  /* 0x00007610ff457816 */ /* 0x000fc80000000045 */
[----:B------:R4:W2:Y:S01]  /*31960*/  @!P4 LDG.E.U16 R71, desc[UR20][R92.64] ;  /* 0x000000145c47c981 */ /* 0x0008a2000c1e1500 */
[----:B------:R-:W-:Y:S02]  /*31970*/  PRMT R4, RZ, 0x7610, R4 ;  /* 0x00007610ff047816 */ /* 0x000fe40000000004 */
[----:B------:R-:W-:Y:S01]  /*31980*/  PRMT R5, RZ, 0x7610, R5 ;  /* 0x00007610ff057816 */ /* 0x000fe20000000005 */
[----:B----4-:R-:W-:Y:S02]  /*31990*/  @!P4 IMAD.MOV.U32 R93, RZ, RZ, R36 ;  /* 0x000000ffff5dc224 */ /* 0x010fe400078e0024 */
[----:B------:R-:W-:-:S05]  /*319a0*/  @!P4 IMAD.MOV.U32 R92, RZ, RZ, R19 ;  /* 0x000000ffff5cc224 */ /* 0x000fca00078e0013 */
[----:B------:R3:W4:Y:S02]  /*319b0*/  @!P4 LDG.E.U16 R69, desc[UR20][R92.64] ;  /* 0x000000145c45c981 */ /* 0x000724000c1e1500 */
[----:B---3--:R-:W-:Y:S02]  /*319c0*/  @!P4 IMAD.MOV.U32 R93, RZ, RZ, R75 ;  /* 0x000000ffff5dc224 */ /* 0x008fe400078e004b */
[----:B------:R-:W-:-:S05]  /*319d0*/  @!P4 IMAD.MOV.U32 R92, RZ, RZ, R74 ;  /* 0x000000ffff5cc224 */ /* 0x000fca00078e004a */
[----:B------:R2:W3:Y:S02]  /*319e0*/  @!P4 LDG.E.U16 R4, desc[UR20][R92.64] ;  /* 0x000000145c04c981 */ /* 0x0004e4000c1e1500 */
[----:B--2---:R-:W-:Y:S02]  /*319f0*/  @!P4 IMAD.MOV.U32 R93, RZ, RZ, R78 ;  /* 0x000000ffff5dc224 */ /* 0x004fe400078e004e */
[----:B------:R-:W-:-:S05]  /*31a00*/  @!P4 IMAD.MOV.U32 R92, RZ, RZ, R77 ;  /* 0x000000ffff5cc224 */ /* 0x000fca00078e004d */
[----:B------:R0:W2:Y:S01]  /*31a10*/  @!P4 LDG.E.U16 R5, desc[UR20][R92.64] ;  /* 0x000000145c05c981 */ /* 0x0000a2000c1e1500 */
[----:B------:R-:W-:Y:S02]  /*31a20*/  PRMT R6, RZ, 0x7610, R6 ;  /* 0x00007610ff067816 */ /* 0x000fe40000000006 */
[----:B------:R-:W-:Y:S01]  /*31a30*/  PRMT R7, RZ, 0x7610, R7 ;  /* 0x00007610ff077816 */ /* 0x000fe20000000007 */
[----:B0-----:R-:W-:Y:S02]  /*31a40*/  @!P4 IMAD.MOV.U32 R92, RZ, RZ, R73 ;  /* 0x000000ffff5cc224 */ /* 0x001fe400078e0049 */
[----:B------:R-:W-:-:S05]  /*31a50*/  @!P4 IMAD.MOV.U32 R93, RZ, RZ, R76 ;  /* 0x000000ffff5dc224 */ /* 0x000fca00078e004c */
[----:B------:R0:W2:Y:S02]  /*31a60*/  @!P4 LDG.E.U16 R6, desc[UR20][R92.64] ;  /* 0x000000145c06c981 */ /* 0x0000a4000c1e1500 */
[----:B0-----:R-:W-:Y:S01]  /*31a70*/  @!P4 IMAD.MOV.U32 R92, RZ, RZ, R68 ;  /* 0x000000ffff5cc224 */ /* 0x001fe200078e0044 */
[----:B------:R-:W-:-:S05]  /*31a80*/  @!P4 MOV R93, R72 ;  /* 0x00000048005dc202 */ /* 0x000fca0000000f00 */
[----:B------:R-:W2:Y:S04]  /*31a90*/  @!P4 LDG.E.U16 R7, desc[UR20][R92.64] ;  /* 0x000000145c07c981 */ /* 0x000ea8000c1e1500 */
[----:B------:R0:W-:Y:S04]  /*31aa0*/  STL [R1+0x135c], R71 ;  /* 0x00135c4701007387 */ /* 0x0001e80000100800 */
[----:B------:R-:W2:Y:S04]  /*31ab0*/  LDL R36, [R1+0xcc0] ;  /* 0x000cc00001247983 */ /* 0x000ea80000100800 */
[----:B------:R-:W2:Y:S04]  /*31ac0*/  LDL R19, [R1+0xcc4] ;  /* 0x000cc40001137983 */ /* 0x000ea80000100800 */
[----:B----4-:R-:W-:Y:S04]  /*31ad0*/  STL [R1+0x1360], R69 ;  /* 0x0013604501007387 */ /* 0x010fe80000100800 */
[----:B------:R-:W4:Y:S04]  /*31ae0*/  LDL R75, [R1+0xd00] ;  /* 0x000d0000014b7983 */ /* 0x000f280000100800 */
[----:B------:R-:W4:Y:S04]  /*31af0*/  LDL R74, [R1+0xd04] ;  /* 0x000d0400014a7983 */ /* 0x000f280000100800 */
[----:B---3--:R1:W-:Y:S04]  /*31b00*/  STL [R1+0x1364], R4 ;  /* 0x0013640401007387 */ /* 0x0083e80000100800 */
[----:B0-----:R-:W3:Y:S04]  /*31b10*/  LDL R71, [R1+0xd40] ;  /* 0x000d400001477983 */ /* 0x001ee80000100800 */
[----:B-1----:R-:W3:Y:S04]  /*31b20*/  LDL R4, [R1+0xd44] ;  /* 0x000d440001047983 */ /* 0x002ee80000100800 */
[----:B--2---:R0:W-:Y:S04]  /*31b30*/  STL [R1+0x1368], R5 ;  /* 0x0013680501007387 */ /* 0x0041e80000100800 */
[----:B------:R-:W2:Y:S04]  /*31b40*/  LDL R70, [R1+0xd80] ;  /* 0x000d800001467983 */ /* 0x000ea80000100800 */
[----:B0-----:R-:W2:Y:S04]  /*31b50*/  LDL R5, [R1+0xd84] ;  /* 0x000d840001057983 */ /* 0x001ea80000100800 */
[----:B------:R-:W-:Y:S04]  /*31b60*/  STL [R1+0x136c], R6 ;  /* 0x00136c0601007387 */ /* 0x000fe80000100800 */
[----:B------:R-:W2:Y:S04]  /*31b70*/  LDL R69, [R1+0xdc0] ;  /* 0x000dc00001457983 */ /* 0x000ea80000100800 */
[----:B------:R-:W2:Y:S01]  /*31b80*/  LDL R68, [R1+0xdc4] ;  /* 0x000dc40001447983 */ /* 0x000ea20000100800 */
[----:B------:R-:W-:-:S03]  /*31b90*/  PRMT R8, RZ, 0x7610, R8 ;  /* 0x00007610ff087816 */ /* 0x000fc60000000008 */
[----:B------:R0:W-:Y:S04]  /*31ba0*/  STL [R1+0x1370], R7 ;  /* 0x0013700701007387 */ /* 0x0001e80000100800 */
[----:B------:R-:W2:Y:S04]  /*31bb0*/  LDL R73, [R1+0xa08] ;  /* 0x000a080001497983 */ /* 0x000ea80000100800 */
[----:B------:R-:W2:Y:S01]  /*31bc0*/  LDL R72, [R1+0xa0c] ;  /* 0x000a0c0001487983 */ /* 0x000ea20000100800 */
[----:B------:R-:W-:Y:S02]  /*31bd0*/  @!P4 IMAD.MOV.U32 R93, RZ, RZ, R36 ;  /* 0x000000ffff5dc224 */ /* 0x000fe400078e0024 */
[----:B------:R-:W-:Y:S01]  /*31be0*/  @!P4 IMAD.MOV.U32 R92, RZ, RZ, R19 ;  /* 0x000000ffff5cc224 */ /* 0x000fe200078e0013 */
[----:B------:R-:W2:Y:S04]  /*31bf0*/  LDL R36, [R1+0xa48] ;  /* 0x000a480001247983 */ /* 0x000ea80000100800 */
[----:B------:R-:W2:Y:S01]  /*31c00*/  LDL R19, [R1+0xa4c] ;  /* 0x000a4c0001137983 */ /* 0x000ea20000100800 */
[----:B------:R-:W-:-:S03]  /*31c10*/  PRMT R9, RZ, 0x7610, R9 ;  /* 0x00007610ff097816 */ /* 0x000fc60000000009 */
[----:B------:R4:W2:Y:S04]  /*31c20*/  @!P4 LDG.E.U16 R8, desc[UR20][R92.64] ;  /* 0x000000145c08c981 */ /* 0x0008a8000c1e1500 */
[----:B0-----:R-:W2:Y:S04]  /*31c30*/  LDL R7, [R1+0xa88] ;  /* 0x000a880001077983 */ /* 0x001ea80000100800 */
[----:B------:R-:W2:Y:S01]  /*31c40*/  LDL R6, [R1+0xa8c] ;  /* 0x000a8c0001067983 */ /* 0x000ea20000100800 */
[----:B------:R-:W-:Y:S02]  /*31c50*/  PRMT R10, RZ, 0x7610, R10 ;  /* 0x00007610ff0a7816 */ /* 0x000fe4000000000a */
[----:B------:R-:W-:Y:S01]  /*31c60*/  PRMT R11, RZ, 0x7610, R11 ;  /* 0x00007610ff0b7816 */ /* 0x000fe2000000000b */
[----:B------:R-:W2:Y:S01]  /*31c70*/  LDL R77, [R1+0xa20] ;  /* 0x000a2000014d7983 */ /* 0x000ea20000100800 */
[----:B------:R-:W-:-:S02]  /*31c80*/  PRMT R12, RZ, 0x7610, R12 ;  /* 0x00007610ff0c7816 */ /* 0x000fc4000000000c */
[----:B------:R-:W-:Y:S01]  /*31c90*/  PRMT R13, RZ, 0x7610, R13 ;  /* 0x00007610ff0d7816 */ /* 0x000fe2000000000d */
[----:B------:R-:W2:Y:S01]  /*31ca0*/  LDL R76, [R1+0xa24] ;  /* 0x000a2400014c7983 */ /* 0x000ea20000100800 */
[----:B----4-:R-:W-:Y:S01]  /*31cb0*/  @!P4 IMAD.MOV.U32 R93, RZ, RZ, R75 ;  /* 0x000000ffff5dc224 */ /* 0x010fe200078e004b */
[----:B------:R-:W-:Y:S02]  /*31cc0*/  PRMT R14, RZ, 0x7610, R14 ;  /* 0x00007610ff0e7816 */ /* 0x000fe4000000000e */
[----:B------:R-:W4:Y:S01]  /*31cd0*/  LDL R75, [R1+0xa60] ;  /* 0x000a6000014b7983 */ /* 0x000f220000100800 */
[----:B------:R-:W-:Y:S01]  /*31ce0*/  @!P4 IMAD.MOV.U32 R92, RZ, RZ, R74 ;  /* 0x000000ffff5cc224 */ /* 0x000fe200078e004a */
[----:B------:R-:W-:Y:S02]  /*31cf0*/  PRMT R15, RZ, 0x7610, R15 ;  /* 0x00007610ff0f7816 */ /* 0x000fe4000000000f */
[----:B------:R-:W4:Y:S04]  /*31d00*/  LDL R74, [R1+0xa64] ;  /* 0x000a6400014a7983 */ /* 0x000f280000100800 */
[----:B------:R3:W4:Y:S02]  /*31d10*/  @!P4 LDG.E.U16 R9, desc[UR20][R92.64] ;  /* 0x000000145c09c981 */ /* 0x000724000c1e1500 */
[----:B---3--:R-:W-:-:S02]  /*31d20*/  @!P4 IMAD.MOV.U32 R93, RZ, RZ, R71 ;  /* 0x000000ffff5dc224 */ /* 0x008fc400078e0047 */
[----:B------:R-:W3:Y:S01]  /*31d30*/  LDL R71, [R1+0xac8] ;  /* 0x000ac80001477983 */ /* 0x000ee20000100800 */
[----:B------:R-:W-:-:S03]  /*31d40*/  @!P4 IMAD.MOV.U32 R92, RZ, RZ, R4 ;  /* 0x000000ffff5cc224 */ /* 0x000fc600078e0004 */
[----:B------:R-:W4:Y:S04]  /*31d50*/  LDL R4, [R1+0xacc] ;  /* 0x000acc0001047983 */ /* 0x000f280000100800 */
[----:B------:R2:W4:Y:S02]  /*31d60*/  @!P4 LDG.E.U16 R10, desc[UR20][R92.64] ;  /* 0x000000145c0ac981 */ /* 0x000524000c1e1500 */
[----:B--2---:R-:W-:Y:S02]  /*31d70*/  @!P4 IMAD.MOV.U32 R92, RZ, RZ, R5 ;  /* 0x000000ffff5cc224 */ /* 0x004fe400078e0005 */
[----:B------:R-:W2:Y:S01]  /*31d80*/  LDL R5, [R1+0xb0c] ;  /* 0x000b0c0001057983 */ /* 0x000ea20000100800 */
[----:B------:R-:W-:-:S03]  /*31d90*/  @!P4 IMAD.MOV.U32 R93, RZ, RZ, R70 ;  /* 0x000000ffff5dc224 */ /* 0x000fc600078e0046 */
[----:B------:R-:W2:Y:S04]  /*31da0*/  LDL R70, [R1+0xb08] ;  /* 0x000b080001467983 */ /* 0x000ea80000100800 */
[----:B------:R0:W2:Y:S02]  /*31db0*/  @!P4 LDG.E.U16 R11, desc[UR20][R92.64] ;  /* 0x000000145c0bc981 */ /* 0x0000a4000c1e1500 */
[----:B0-----:R-:W-:Y:S02]  /*31dc0*/  @!P4 IMAD.MOV.U32 R92, RZ, RZ, R68 ;  /* 0x000000ffff5cc224 */ /* 0x001fe400078e0044 */
[----:B------:R-:W-:Y:S01]  /*31dd0*/  @!P4 IMAD.MOV.U32 R93, RZ, RZ, R69 ;  /* 0x000000ffff5dc224 */ /* 0x000fe200078e0045 */
[----:B------:R-:W2:Y:S04]  /*31de0*/  LDL R68, [R1+0xb4c] ;  /* 0x000b4c0001447983 */ /* 0x000ea80000100800 */
[----:B------:R0:W2:Y:S04]  /*31df0*/  @!P4 LDG.E.U16 R12, desc[UR20][R92.64] ;  /* 0x000000145c0cc981 */ /* 0x0000a8000c1e1500 */
[----:B------:R-:W2:Y:S01]  /*31e00*/  LDL R69, [R1+0xb48] ;  /* 0x000b480001457983 */ /* 0x000ea20000100800 */
[----:B0-----:R-:W-:Y:S01]  /*31e10*/  @!P4 IMAD.MOV.U32 R92, RZ, RZ, R72 ;  /* 0x000000ffff5cc224 */ /* 0x001fe200078e0048 */
[----:B------:R-:W-:-:S02]  /*31e20*/  @!P4 MOV R93, R73 ;  /* 0x00000049005dc202 */ /* 0x000fc40000000f00 */
[----:B------:R-:W2:Y:S04]  /*31e30*/  LDL R72, [R1+0xc8c] ;  /* 0x000c8c0001487983 */ /* 0x000ea80000100800 */
[----:B------:R0:W2:Y:S01]  /*31e40*/  @!P4 LDG.E.U16 R13, desc[UR20][R92.64] ;  /* 0x000000145c0dc981 */ /* 0x0000a2000c1e1500 */
[----:B------:R-:W-:Y:S02]  /*31e50*/  PRMT R16, RZ, 0x7610, R16 ;  /* 0x00007610ff107816 */ /* 0x000fe40000000010 */
[----:B------:R-:W-:Y:S01]  /*31e60*/  PRMT R17, RZ, 0x7610, R17 ;  /* 0x00007610ff117816 */ /* 0x000fe20000000011 */
[----:B------:R-:W2:Y:S01]  /*31e70*/  LDL R73, [R1+0xc88] ;  /* 0x000c880001497983 */ /* 0x000ea20000100800 */
[----:B0-----:R-:W-:Y:S02]  /*31e80*/  @!P4 IMAD.MOV.U32 R92, RZ, RZ, R19 ;  /* 0x000000ffff5cc224 */ /* 0x001fe400078e0013 */
[----:B------:R-:W-:Y:S01]  /*31e90*/  @!P4 IMAD.MOV.U32 R93, RZ, RZ, R36 ;  /* 0x000000ffff5dc224 */ /* 0x000fe200078e0024 */
[----:B------:R-:W2:Y:S04]  /*31ea0*/  LDL R19, [R1+0xb80] ;  /* 0x000b800001137983 */ /* 0x000ea80000100800 */
[----:B------:R-:W2:Y:S04]  /*31eb0*/  LDL R36, [R1+0x9dc] ;  /* 0x0009dc0001247983 */ /* 0x000ea80000100800 */
[----:B------:R0:W2:Y:S02]  /*31ec0*/  @!P4 LDG.E.U16 R14, desc[UR20][R92.64] ;  /* 0x000000145c0ec981 */ /* 0x0000a4000c1e1500 */
[----:B0-----:R-:W-:-:S02]  /*31ed0*/  @!P4 IMAD.MOV.U32 R92, RZ, RZ, R6 ;  /* 0x000000ffff5cc224 */ /* 0x001fc400078e0006 */
[----:B------:R-:W-:Y:S01]  /*31ee0*/  @!P4 IMAD.MOV.U32 R93, RZ, RZ, R7 ;  /* 0x000000ffff5dc224 */ /* 0x000fe200078e0007 */
[----:B------:R-:W2:Y:S04]  /*31ef0*/  LDL R6, [R1+0xbcc] ;  /* 0x000bcc0001067983 */ /* 0x000ea80000100800 */
[----:B------:R-:W2:Y:S04]  /*31f00*/  LDL R7, [R1+0xbc8] ;  /* 0x000bc80001077983 */ /* 0x000ea80000100800 */
[----:B------:R3:W2:Y:S02]  /*31f10*/  @!P4 LDG.E.U16 R15, desc[UR20][R92.64] ;  /* 0x000000145c0fc981 */ /* 0x0006a4000c1e1500 */
[----:B---3--:R-:W-:-:S02]  /*31f20*/  @!P4 IMAD.MOV.U32 R93, RZ, RZ, R71 ;  /* 0x000000ffff5dc224 */ /* 0x008fc400078e0047 */
[----:B------:R-:W3:Y:S01]  /*31f30*/  LDL R71, [R1+0xc08] ;  /* 0x000c080001477983 */ /* 0x000ee20000100800 */
[----:B----4-:R-:W-:-:S03]  /*31f40*/  @!P4 IMAD.MOV.U32 R92, RZ, RZ, R4 ;  /* 0x000000ffff5cc224 */ /* 0x010fc600078e0004 */
[----:B------:R-:W4:Y:S04]  /*31f50*/  LDL R4, [R1+0xc0c] ;  /* 0x000c0c0001047983 */ /* 0x000f280000100800 */
[----:B------:R2:W4:Y:S02]  /*31f60*/  @!P4 LDG.E.U16 R16, desc[UR20][R92.64] ;  /* 0x000000145c10c981 */ /* 0x000524000c1e1500 */
[----:B--2---:R-:W-:Y:S02]  /*31f70*/  @!P4 IMAD.MOV.U32 R92, RZ, RZ, R5 ;  /* 0x000000ffff5cc224 */ /* 0x004fe400078e0005 */
[----:B------:R-:W2:Y:S01]  /*31f80*/  LDL R5, [R1+0xc4c] ;  /* 0x000c4c0001057983 */ /* 0x000ea20000100800 */
[----:B------:R-:W-:-:S03]  /*31f90*/  @!P4 IMAD.MOV.U32 R93, RZ, RZ, R70 ;  /* 0x000000ffff5dc224 */ /* 0x000fc600078e0046 */
[----:B------:R-:W2:Y:S01]  /*31fa0*/  LDL R70, [R1+0xc48] ;  /* 0x000c480001467983 */ /* 0x000ea20000100800 */
[----:B------:R-:W-:-:S03]  /*31fb0*/  PRMT R18, RZ, 0x7610, R18 ;  /* 0x00007610ff127816 */ /* 0x000fc60000000012 */
[----:B------:R0:W2:Y:S01]  /*31fc0*/  @!P4 LDG.E.U16 R17, desc[UR20][R92.64] ;  /* 0x000000145c11c981 */ /* 0x0000a2000c1e1500 */
[----:B------:R-:W-:Y:S01]  /*31fd0*/  PRMT R20, RZ, 0x7610, R20 ;  /* 0x00007610ff147816 */ /* 0x000fe20000000014 */
[----:B0-----:R-:W-:Y:S02]  /*31fe0*/  @!P4 IMAD.MOV.U32 R92, RZ, RZ, R68 ;  /* 0x000000ffff5cc224 */ /* 0x001fe400078e0044 */
[----:B------:R-:W2:Y:S01]  /*31ff0*/  LDL R68, [R1+0xccc] ;  /* 0x000ccc0001447983 */ /* 0x000ea20000100800 */
[----:B------:R-:W-:-:S03]  /*32000*/  @!P4 IMAD.MOV.U32 R93, RZ, RZ, R69 ;  /* 0x000000ffff5dc224 */ /* 0x000fc600078e0045 */
[----:B------:R-:W2:Y:S04]  /*32010*/  LDL R69, [R1+0xcc8] ;  /* 0x000cc80001457983 */ /* 0x000ea80000100800 */
[----:B------:R0:W2:Y:S01]  /*32020*/  @!P4 LDG.E.U16 R18, desc[UR20][R92.64] ;  /* 0x000000145c12c981 */ /* 0x0000a2000c1e1500 */
[----:B------:R-:W-:Y:S01]  /*32030*/  PRMT R21, RZ, 0x7610, R21 ;  /* 0x00007610ff157816 */ /* 0x000fe20000000015 */
[----:B0-----:R-:W-:Y:S02]  /*32040*/  @!P4 IMAD.MOV.U32 R92, RZ, RZ, R19 ;  /* 0x000000ffff5cc224 */ /* 0x001fe400078e0013 */
[----:B------:R-:W2:Y:S01]  /*32050*/  LDL R19, [R1+0xd0c] ;  /* 0x000d0c0001137983 */ /* 0x000ea20000100800 */
[----:B------:R-:W-:-:S03]  /*32060*/  @!P4 MOV R93, R36 ;  /* 0x00000024005dc202 */ /* 0x000fc60000000f00 */
[----:B------:R-:W2:Y:S04]  /*32070*/  LDL R36, [R1+0xd08] ;  /* 0x000d080001247983 */ /* 0x000ea80000100800 */
[----:B------:R0:W2:Y:S02]  /*32080*/  @!P4 LDG.E.U16 R20, desc[UR20][R92.64] ;  /* 0x000000145c14c981 */ /* 0x0000a4000c1e1500 */
[----:B0-----:R-:W-:Y:S02]  /*32090*/  @!P4 IMAD.MOV.U32 R92, RZ, RZ, R6 ;  /* 0x000000ffff5cc224 */ /* 0x001fe400078e0006 */
[----:B------:R-:W2:Y:S01]  /*320a0*/  LDL R6, [R1+0xd4c] ;  /* 0x000d4c0001067983 */ /* 0x000ea20000100800 */
[----:B------:R-:W-:-:S03]  /*320b0*/  @!P4 IMAD.MOV.U32 R93, RZ, RZ, R7 ;  /* 0x000000ffff5dc224 */ /* 0x000fc600078e0007 */
[----:B------:R-:W2:Y:S04]  /*320c0*/  LDL R7, [R1+0xd48] ;  /* 0x000d480001077983 */ /* 0x000ea80000100800 */
[----:B------:R3:W2:Y:S01]  /*320d0*/  @!P4 LDG.E.U16 R21, desc[UR20][R92.64] ;  /* 0x000000145c15c981 */ /* 0x0006a2000c1e1500 */
[----:B------:R-:W-:Y:S01]  /*320e0*/  PRMT R22, RZ, 0x7610, R22 ;  /* 0x00007610ff167816 */ /* 0x000fe20000000016 */
[----:B---3--:R-:W-:Y:S02]  /*320f0*/  @!P4 IMAD.MOV.U32 R93, RZ, RZ, R71 ;  /* 0x000000ffff5dc224 */ /* 0x008fe400078e0047 */
[----:B------:R-:W3:Y:S01]  /*32100*/  LDL R71, [R1+0xd88] ;  /* 0x000d880001477983 */ /* 0x000ee20000100800 */
[----:B----4-:R-:W-:-:S03]  /*32110*/  @!P4 IMAD.MOV.U32 R92, RZ, RZ, R4 ;  /* 0x000000ffff5cc224 */ /* 0x010fc600078e0004 */
[----:B------:R-:W4:Y:S04]  /*32120*/  LDL R4, [R1+0xd8c] ;  /* 0x000d8c0001047983 */ /* 0x000f280000100800 */
[----:B------:R2:W4:Y:S02]  /*32130*/  @!P4 LDG.E.U16 R22, desc[UR20][R92.64] ;  /* 0x000000145c16c981 */ /* 0x000524000c1e1500 */
[----:B--2---:R-:W-:Y:S02]  /*32140*/  @!P4 IMAD.MOV.U32 R92, RZ, RZ, R5 ;  /* 0x000000ffff5cc224 */ /* 0x004fe400078e0005 */
[----:B------:R-:W2:Y:S01]  /*32150*/  LDL R5, [R1+0xdcc] ;  /* 0x000dcc0001057983 */ /* 0x000ea20000100800 */
[----:B------:R-:W-:Y:S01]  /*32160*/  PRMT R23, RZ, 0x7610, R23 ;  /* 0x00007610ff177816 */ /* 0x000fe20000000017 */
[----:B------:R-:W-:Y:S01]  /*32170*/  @!P4 IMAD.MOV.U32 R93, RZ, RZ, R70 ;  /* 0x000000ffff5dc224 */ /* 0x000fe200078e0046 */
[----:B------:R-:W-:Y:S01]  /*32180*/  PRMT R24, RZ, 0x7610, R24 ;  /* 0x00007610ff187816 */ /* 0x000fe20000000018 */
[----:B------:R-:W2:Y:S04]  /*32190*/  LDL R70, [R1+0xdc8] ;  /* 0x000dc80001467983 */ /* 0x000ea80000100800 */
[----:B------:R0:W2:Y:S01]  /*321a0*/  @!P4 LDG.E.U16 R23, desc[UR20][R92.64] ;  /* 0x000000145c17c981 */ /* 0x0000a2000c1e1500 */
[----:B------:R-:W-:Y:S01]  /*321b0*/  PRMT R25, RZ, 0x7610, R25 ;  /* 0x00007610ff197816 */ /* 0x000fe20000000019 */
[----:B0-----:R-:W-:-:S02]  /*321c0*/  @!P4 IMAD.MOV.U32 R92, RZ, RZ, R72 ;  /* 0x000000ffff5cc224 */ /* 0x001fc400078e0048 */
[----:B------:R-:W-:Y:S01]  /*321d0*/  @!P4 IMAD.MOV.U32 R93, RZ, RZ, R73 ;  /* 0x000000ffff5dc224 */ /* 0x000fe200078e0049 */
[----:B------:R-:W-:Y:S01]  /*321e0*/  PRMT R26, RZ, 0x7610, R26 ;  /* 0x00007610ff1a7816 */ /* 0x000fe2000000001a */
[----:B------:R-:W2:Y:S04]  /*321f0*/  LDL R73, [R1+0xb10] ;  /* 0x000b100001497983 */ /* 0x000ea80000100800 */
[----:B------:R0:W2:Y:S01]  /*32200*/  @!P4 LDG.E.U16 R24, desc[UR20][R92.64] ;  /* 0x000000145c18c981 */ /* 0x0000a2000c1e1500 */
[----:B------:R-:W-:Y:S02]  /*32210*/  PRMT R27, RZ, 0x7610, R27 ;  /* 0x00007610ff1b7816 */ /* 0x000fe4000000001b */
[----:B------:R-:W-:Y:S01]  /*32220*/  PRMT R28, RZ, 0x7610, R28 ;  /* 0x00007610ff1c7816 */ /* 0x000fe2000000001c */
[----:B------:R-:W2:Y:S01]  /*32230*/  LDL R72, [R1+0xb14] ;  /* 0x000b140001487983 */ /* 0x000ea20000100800 */
[----:B0-----:R-:W-:-:S02]  /*32240*/  @!P4 IMAD.MOV.U32 R92, RZ, RZ, R68 ;  /* 0x000000ffff5cc224 */ /* 0x001fc400078e0044 */
[----:B------:R-:W-:Y:S01]  /*32250*/  @!P4 IMAD.MOV.U32 R93, RZ, RZ, R69 ;  /* 0x000000ffff5dc224 */ /* 0x000fe200078e0045 */
[----:B------:R-:W2:Y:S04]  /*32260*/  LDL R68, [R1+0xa14] ;  /* 0x000a140001447983 */ /* 0x000ea80000100800 */
[----:B------:R-:W2:Y:S04]  /*32270*/  LDL R69, [R1+0xa10] ;  /* 0x000a100001457983 */ /* 0x000ea80000100800 */
[----:B------:R0:W2:Y:S02]  /*32280*/  @!P4 LDG.E.U16 R25, desc[UR20][R92.64] ;  /* 0x000000145c19c981 */ /* 0x0000a4000c1e1500 */
[----:B0-----:R-:W-:Y:S01]  /*32290*/  @!P4 IMAD.MOV.U32 R92, RZ, RZ, R19 ;  /* 0x000000ffff5cc224 */ /* 0x001fe200078e0013 */
[----:B------:R-:W-:Y:S01]  /*322a0*/  @!P4 MOV R93, R36 ;  /* 0x00000024005dc202 */ /* 0x000fe20000000f00 */
        /* <DEDUP_REMOVED lines=15> */
[----:B------:R-:W-:Y:S01]  /*323a0*/  PRMT R29, RZ, 0x7610, R29 ;  /* 0x00007610ff1d7816 */ /* 0x000fe2000000001d */
[----:B------:R-:W-:-:S02]  /*323b0*/  @!P4 IMAD.MOV.U32 R93, RZ, RZ, R70 ;  /* 0x000000ffff5dc224 */ /* 0x000fc400078e0046 */
[----:B------:R-:W2:Y:S01]  /*323c0*/  LDL R70, [R1+0xb50] ;  /* 0x000b500001467983 */ /* 0x000ea20000100800 */
[----:B------:R-:W-:-:S03]  /*323d0*/  PRMT R30, RZ, 0x7610, R30 ;  /* 0x00007610ff1e7816 */ /* 0x000fc6000000001e */
[----:B------:R0:W2:Y:S01]  /*323e0*/  @!P4 LDG.E.U16 R29, desc[UR20][R92.64] ;  /* 0x000000145c1dc981 */ /* 0x0000a2000c1e1500 */
[----:B------:R-:W-:Y:S02]  /*323f0*/  PRMT R31, RZ, 0x7610, R31 ;  /* 0x00007610ff1f7816 */ /* 0x000fe4000000001f */
[----:B------:R-:W-:Y:S02]  /*32400*/  PRMT R32, RZ, 0x7610, R32 ;  /* 0x00007610ff207816 */ /* 0x000fe40000000020 */
[----:B------:R-:W-:Y:S01]  /*32410*/  PRMT R33, RZ, 0x7610, R33 ;  /* 0x00007610ff217816 */ /* 0x000fe20000000021 */
[----:B0-----:R-:W-:Y:S02]  /*32420*/  @!P4 IMAD.MOV.U32 R92, RZ, RZ, R68 ;  /* 0x000000ffff5cc224 */ /* 0x001fe400078e0044 */
[----:B------:R-:W2:Y:S01]  /*32430*/  LDL R68, [R1+0xb84] ;  /* 0x000b840001447983 */ /* 0x000ea20000100800 */
[----:B------:R-:W-:-:S03]  /*32440*/  @!P4 IMAD.MOV.U32 R93, RZ, RZ, R69 ;  /* 0x000000ffff5dc224 */ /* 0x000fc600078e0045 */
[----:B------:R-:W2:Y:S04]  /*32450*/  LDL R69, [R1+0x9e0] ;  /* 0x0009e00001457983 */ /* 0x000ea80000100800 */
[----:B------:R0:W2:Y:S02]  /*32460*/  @!P4 LDG.E.U16 R30, desc[UR20][R92.64] ;  /* 0x000000145c1ec981 */ /* 0x0000a4000c1e1500 */
[----:B0-----:R-:W-:Y:S02]  /*32470*/  @!P4 IMAD.MOV.U32 R92, RZ, RZ, R19 ;  /* 0x000000ffff5cc224 */ /* 0x001fe400078e0013 */
[----:B------:R-:W2:Y:S01]  /*32480*/  LDL R19, [R1+0xbd4] ;  /* 0x000bd40001137983 */ /* 0x000ea20000100800 */
[----:B------:R-:W-:-:S03]  /*32490*/  @!P4 IMAD.MOV.U32 R93, RZ, RZ, R36 ;  /* 0x000000ffff5dc224 */ /* 0x000fc600078e0024 */
[----:B------:R-:W2:Y:S04]  /*324a0*/  LDL R36, [R1+0xbd0] ;  /* 0x000bd00001247983 */ /* 0x000ea80000100800 */
[----:B------:R0:W2:Y:S02]  /*324b0*/  @!P4 LDG.E.U16 R31, desc[UR20][R92.64] ;  /* 0x000000145c1fc981 */ /* 0x0000a4000c1e1500 */
[----:B0-----:R-:W-:Y:S02]  /*324c0*/  @!P4 IMAD.MOV.U32 R92, RZ, RZ, R6 ;  /* 0x000000ffff5cc224 */ /* 0x001fe400078e0006 */
[----:B------:R-:W2:Y:S01]  /*324d0*/  LDL R6, [R1+0xc14] ;  /* 0x000c140001067983 */ /* 0x000ea20000100800 */
[----:B------:R-:W-:-:S03]  /*324e0*/  @!P4 MOV R93, R7 ;  /* 0x00000007005dc202 */ /* 0x000fc60000000f00 */
        /* <DEDUP_REMOVED lines=8> */
[----:B0-----:R-:W-:Y:S02]  /*32570*/  @!P4 IMAD.MOV.U32 R92, RZ, RZ, R72 ;  /* 0x000000ffff5cc224 */ /* 0x001fe400078e0048 */
[----:B------:R-:W-:Y:S01]  /*32580*/  @!P4 IMAD.MOV.U32 R93, RZ, RZ, R73 ;  /* 0x000000ffff5dc224 */ /* 0x000fe200078e0049 */
[----:B------:R-:W-:Y:S01]  /*32590*/  PRMT R35, RZ, 0x7610, R35 ;  /* 0x00007610ff237816 */ /* 0x000fe20000000023 */
[----:B------:R-:W4:Y:S04]  /*325a0*/  LDL R73, [R1+0xd90] ;  /* 0x000d900001497983 */ /* 0x000f280000100800 */
[----:B------:R2:W4:Y:S01]  /*325b0*/  @!P4 LDG.E.U16 R34, desc[UR20][R92.64] ;  /* 0x000000145c22c981 */ /* 0x000522000c1e1500 */
[----:B------:R-:W-:-:S02]  /*325c0*/  PRMT R37, RZ, 0x7610, R37 ;  /* 0x00007610ff257816 */ /* 0x000fc40000000025 */
[----:B------:R-:W-:Y:S01]  /*325d0*/  PRMT R38, RZ, 0x7610, R38 ;  /* 0x00007610ff267816 */ /* 0x000fe20000000026 */
[----:B------:R-:W4:Y:S01]  /*325e0*/  LDL R72, [R1+0xd94] ;  /* 0x000d940001487983 */ /* 0x000f220000100800 */
[----:B--2---:R-:W-:-:S03]  /*325f0*/  @!P4 IMAD.MOV.U32 R92, RZ, RZ, R5 ;  /* 0x000000ffff5cc224 */ /* 0x004fc600078e0005 */
        /* <DEDUP_REMOVED lines=18> */
[----:B------:R-:W2:Y:S01]  /*32720*/  LDL R7, [R1+0xd50] ;  /* 0x000d500001077983 */ /* 0x000ea20000100800 */
[----:B------:R-:W-:-:S03]  /*32730*/  PRMT R40, RZ, 0x7610, R40 ;  /* 0x00007610ff287816 */ /* 0x000fc60000000028 */
[----:B------:R3:W2:Y:S02]  /*32740*/  @!P4 LDG.E.U16 R39, desc[UR20][R92.64] ;  /* 0x000000145c27c981 */ /* 0x0006a4000c1e1500 */
        /* <DEDUP_REMOVED lines=31> */
[----:B0-----:R-:W-:Y:S01]  /*32940*/  @!P4 IMAD.MOV.U32 R92, RZ, RZ, R72 ;  /* 0x000000ffff5cc224 */ /* 0x001fe200078e0048 */
[----:B------:R-:W-:Y:S01]  /*32950*/  @!P4 MOV R93, R73 ;  /* 0x00000049005dc202 */ /* 0x000fe20000000f00 */
[----:B------:R-:W2:Y:S04]  /*32960*/  LDL R72, [R1+0xc1c] ;  /* 0x000c1c0001487983 */ /* 0x000ea80000100800 */
[----:B------:R3:W2:Y:S01]  /*32970*/  @!P4 LDG.E.U16 R45, desc[UR20][R92.64] ;  /* 0x000000145c2dc981 */ /* 0x0006a2000c1e1500 */
[----:B------:R-:W-:-:S02]  /*32980*/  PRMT R47, RZ, 0x7610, R47 ;  /* 0x00007610ff2f7816 */ /* 0x000fc4000000002f */
[----:B------:R-:W-:Y:S01]  /*32990*/  PRMT R48, RZ, 0x7610, R48 ;  /* 0x00007610ff307816 */ /* 0x000fe20000000030 */
[----:B------:R-:W2:Y:S01]  /*329a0*/  LDL R73, [R1+0xc18] ;  /* 0x000c180001497983 */ /* 0x000ea20000100800 */
[----:B---3--:R-:W-:-:S03]  /*329b0*/  @!P4 IMAD.MOV.U32 R93, RZ, RZ, R71 ;  /* 0x000000ffff5dc224 */ /* 0x008fc600078e0047 */
[----:B------:R-:W3:Y:S01]  /*329c0*/  LDL R71, [R1+0xb18] ;  /* 0x000b180001477983 */ /* 0x000ee20000100800 */
[----:B----4-:R-:W-:-:S03]  /*329d0*/  @!P4 IMAD.MOV.U32 R92, RZ, RZ, R4 ;  /* 0x000000ffff5cc224 */ /* 0x010fc600078e0004 */
[----:B------:R-:W4:Y:S04]  /*329e0*/  LDL R4, [R1+0xb1c] ;  /* 0x000b1c0001047983 */ /* 0x000f280000100800 */
[----:B------:R2:W4:Y:S02]  /*329f0*/  @!P4 LDG.E.U16 R46, desc[UR20][R92.64] ;  /* 0x000000145c2ec981 */ /* 0x000524000c1e1500 */
[----:B--2---:R-:W-:Y:S02]  /*32a00*/  @!P4 IMAD.MOV.U32 R92, RZ, RZ, R5 ;  /* 0x000000ffff5cc224 */ /* 0x004fe400078e0005 */
        /* <DEDUP_REMOVED lines=21> */
[----:B------:R3:W2:Y:S02]  /*32b60*/  @!P4 LDG.E.U16 R50, desc[UR20][R92.64] ;  /* 0x000000145c32c981 */ /* 0x0006a4000c1e1500 */
[----:B---3--:R-:W-:Y:S02]  /*32b70*/  @!P4 MOV R93, R71 ;  /* 0x00000047005dc202 */ /* 0x008fe40000000f00 */
        /* <DEDUP_REMOVED lines=12> */
[----:B0-----:R-:W-:Y:S01]  /*32c40*/  @!P4 IMAD.MOV.U32 R92, RZ, RZ, R68 ;  /* 0x000000ffff5cc224 */ /* 0x001fe200078e0044 */
[----:B------:R-:W-:Y:S01]  /*32c50*/  PRMT R55, RZ, 0x7610, R55 ;  /* 0x00007610ff377816 */ /* 0x000fe20000000037 */
[----:B------:R-:W2:Y:S01]  /*32c60*/  LDL R68, [R1+0xd1c] ;  /* 0x000d1c0001447983 */ /* 0x000ea20000100800 */
[----:B------:R-:W-:-:S03]  /*32c70*/  @!P4 IMAD.MOV.U32 R93, RZ, RZ, R69 ;  /* 0x000000ffff5dc224 */ /* 0x000fc600078e0045 */
[----:B------:R-:W2:Y:S04]  /*32c80*/  LDL R69, [R1+0xd18] ;  /* 0x000d180001457983 */ /* 0x000ea80000100800 */
[----:B------:R0:W2:Y:S02]  /*32c90*/  @!P4 LDG.E.U16 R53, desc[UR20][R92.64] ;  /* 0x000000145c35c981 */ /* 0x0000a4000c1e1500 */
[----:B0-----:R-:W-:Y:S01]  /*32ca0*/  @!P4 IMAD.MOV.U32 R92, RZ, RZ, R19 ;  /* 0x000000ffff5cc224 */ /* 0x001fe200078e0013 */
[----:B------:R-:W-:Y:S01]  /*32cb0*/  PRMT R56, RZ, 0x7610, R56 ;  /* 0x00007610ff387816 */ /* 0x000fe20000000038 */
[----:B------:R-:W2:Y:S01]  /*32cc0*/  LDL R19, [R1+0xd5c] ;  /* 0x000d5c0001137983 */ /* 0x000ea20000100800 */
[----:B------:R-:W-:-:S03]  /*32cd0*/  @!P4 IMAD.MOV.U32 R93, RZ, RZ, R36 ;  /* 0x000000ffff5dc224 */ /* 0x000fc600078e0024 */
[----:B------:R-:W2:Y:S04]  /*32ce0*/  LDL R36, [R1+0xd58] ;  /* 0x000d580001247983 */ /* 0x000ea80000100800 */
[----:B------:R0:W2:Y:S02]  /*32cf0*/  @!P4 LDG.E.U16 R54, desc[UR20][R92.64] ;  /* 0x000000145c36c981 */ /* 0x0000a4000c1e1500 */
[----:B0-----:R-:W-:Y:S02]  /*32d00*/  @!P4 IMAD.MOV.U32 R92, RZ, RZ, R72 ;  /* 0x000000ffff5cc224 */ /* 0x001fe400078e0048 */
[----:B------:R-:W-:Y:S01]  /*32d10*/  @!P4 IMAD.MOV.U32 R93, RZ, RZ, R73 ;  /* 0x000000ffff5dc224 */ /* 0x000fe200078e0049 */
[----:B------:R-:W-:Y:S01]  /*32d20*/  PRMT R57, RZ, 0x7610, R57 ;  /* 0x00007610ff397816 */ /* 0x000fe20000000039 */
[----:B------:R-:W2:Y:S04]  /*32d30*/  LDL R73, [R1+0xaa0] ;  /* 0x000aa00001497983 */ /* 0x000ea80000100800 */
[----:B------:R0:W2:Y:S01]  /*32d40*/  @!P4 LDG.E.U16 R55, desc[UR20][R92.64] ;  /* 0x000000145c37c981 */ /* 0x0000a2000c1e1500 */
[----:B------:R-:W-:-:S03]  /*32d50*/  PRMT R58, RZ, 0x7610, R58 ;  /* 0x00007610ff3a7816 */ /* 0x000fc6000000003a */
[----:B------:R-:W2:Y:S01]  /*32d60*/  LDL R72, [R1+0xaa4] ;  /* 0x000aa40001487983 */ /* 0x000ea20000100800 */
[----:B0-----:R-:W-:Y:S02]  /*32d70*/  @!P4 IMAD.MOV.U32 R92, RZ, RZ, R6 ;  /* 0x000000ffff5cc224 */ /* 0x001fe400078e0006 */
[----:B------:R-:W-:Y:S01]  /*32d80*/  @!P4 IMAD.MOV.U32 R93, RZ, RZ, R7 ;  /* 0x000000ffff5dc224 */ /* 0x000fe200078e0007 */
[----:B------:R-:W2:Y:S04]  /*32d90*/  LDL R6, [R1+0xd9c] ;  /* 0x000d9c0001067983 */ /* 0x000ea80000100800 */
[----:B------:R3:W2:Y:S04]  /*32da0*/  @!P4 LDG.E.U16 R56, desc[UR20][R92.64] ;  /* 0x000000145c38c981 */ /* 0x0006a8000c1e1500 */
[----:B------:R-:W2:Y:S01]  /*32db0*/  LDL R7, [R1+0xd98] ;  /* 0x000d980001077983 */ /* 0x000ea20000100800 */
[----:B---3--:R-:W-:-:S02]  /*32dc0*/  @!P4 MOV R93, R71 ;  /* 0x00000047005dc202 */ /* 0x008fc40000000f00 */
[----:B------:R-:W-:Y:S01]  /*32dd0*/  PRMT R59, RZ, 0x7610, R59 ;  /* 0x00007610ff3b7816 */ /* 0x000fe2000000003b */
[----:B------:R-:W3:Y:S01]  /*32de0*/  LDL R71, [R1+0xae0] ;  /* 0x000ae00001477983 */ /* 0x000ee20000100800 */
[----:B----4-:R-:W-:-:S03]  /*32df0*/  @!P4 IMAD.MOV.U32 R92, RZ, RZ, R4 ;  /* 0x000000ffff5cc224 */ /* 0x010fc600078e0004 */
[----:B------:R-:W4:Y:S04]  /*32e00*/  LDL R4, [R1+0xb9c] ;  /* 0x000b9c0001047983 */ /* 0x000f280000100800 */
[----:B------:R2:W3:Y:S02]  /*32e10*/  @!P4 LDG.E.U16 R57, desc[UR20][R92.64] ;  /* 0x000000145c39c981 */ /* 0x0004e4000c1e1500 */
[----:B--2---:R-:W-:Y:S02]  /*32e20*/  @!P4 IMAD.MOV.U32 R92, RZ, RZ, R5 ;  /* 0x000000ffff5cc224 */ /* 0x004fe400078e0005 */
[----:B------:R-:W2:Y:S01]  /*32e30*/  LDL R5, [R1+0xb98] ;  /* 0x000b980001057983 */ /* 0x000ea20000100800 */
[----:B------:R-:W-:-:S03]  /*32e40*/  @!P4 IMAD.MOV.U32 R93, RZ, RZ, R70 ;  /* 0x000000ffff5dc224 */ /* 0x000fc600078e0046 */
[----:B------:R-:W3:Y:S04]  /*32e50*/  LDL R70, [R1+0xae4] ;  /* 0x000ae40001467983 */ /* 0x000ee80000100800 */
[----:B------:R0:W3:Y:S01]  /*32e60*/  @!P4 LDG.E.U16 R58, desc[UR20][R92.64] ;  /* 0x000000145c3ac981 */ /* 0x0000e2000c1e1500 */
[----:B------:R-:W-:Y:S01]  /*32e70*/  PRMT R60, RZ, 0x7610, R60 ;  /* 0x00007610ff3c7816 */ /* 0x000fe2000000003c */
[----:B0-----:R-:W-:Y:S02]  /*32e80*/  @!P4 IMAD.MOV.U32 R92, RZ, RZ, R68 ;  /* 0x000000ffff5cc224 */ /* 0x001fe400078e0044 */
[----:B------:R-:W-:-:S05]  /*32e90*/  @!P4 IMAD.MOV.U32 R93, RZ, RZ, R69 ;  /* 0x000000ffff5dc224 */ /* 0x000fca00078e0045 */
[----:B------:R0:W3:Y:S01]  /*32ea0*/  @!P4 LDG.E.U16 R59, desc[UR20][R92.64] ;  /* 0x000000145c3bc981 */ /* 0x0000e2000c1e1500 */
[----:B------:R-:W-:Y:S01]  /*32eb0*/  PRMT R61, RZ, 0x7610, R61 ;  /* 0x00007610ff3d7816 */ /* 0x000fe2000000003d */
[----:B0-----:R-:W-:Y:S02]  /*32ec0*/  @!P4 IMAD.MOV.U32 R92, RZ, RZ, R19 ;  /* 0x000000ffff5cc224 */ /* 0x001fe400078e0013 */
[----:B------:R-:W-:Y:S02]  /*32ed0*/  @!P4 IMAD.MOV.U32 R93, RZ, RZ, R36 ;  /* 0x000000ffff5dc224 */ /* 0x000fe400078e0024 */
[----:B------:R-:W3:Y:S04]  /*32ee0*/  LDL.LU R36, [R1+0xe8c] ;  /* 0x000e8c0001247983 */ /* 0x000ee80000300800 */
[----:B------:R-:W3:Y:S04]  /*32ef0*/  LDL R69, [R1+0xb20] ;  /* 0x000b200001457983 */ /* 0x000ee80000100800 */
[----:B------:R-:W3:Y:S04]  /*32f00*/  LDL R68, [R1+0xb24] ;  /* 0x000b240001447983 */ /* 0x000ee80000100800 */
[----:B------:R0:W3:Y:S02]  /*32f10*/  @!P4 LDG.E.U16 R60, desc[UR20][R92.64] ;  /* 0x000000145c3cc981 */ /* 0x0000e4000c1e1500 */
[----:B0-----:R-:W-:-:S02]  /*32f20*/  @!P4 IMAD.MOV.U32 R92, RZ, RZ, R6 ;  /* 0x000000ffff5cc224 */ /* 0x001fc400078e0006 */
[----:B------:R-:W3:Y:S04]  /*32f30*/  LDL R6, [R1+0xb64] ;  /* 0x000b640001067983 */ /* 0x000ee80000100800 */
[----:B------:R-:W3:Y:S01]  /*32f40*/  LDL.LU R19, [R1+0xe88] ;  /* 0x000e880001137983 */ /* 0x000ee20000300800 */
[----:B------:R-:W-:-:S03]  /*32f50*/  @!P4 IMAD.MOV.U32 R93, RZ, RZ, R7 ;  /* 0x000000ffff5dc224 */ /* 0x000fc600078e0007 */
[----:B------:R-:W3:Y:S04]  /*32f60*/  LDL R7, [R1+0xb60] ;  /* 0x000b600001077983 */ /* 0x000ee80000100800 */
[----:B------:R4:W3:Y:S02]  /*32f70*/  @!P4 LDG.E.U16 R61, desc[UR20][R92.64] ;  /* 0x000000145c3dc981 */ /* 0x0008e4000c1e1500 */
[----:B----4-:R-:W-:Y:S02]  /*32f80*/  @!P4 IMAD.MOV.U32 R92, RZ, RZ, R4 ;  /* 0x000000ffff5cc224 */ /* 0x010fe400078e0004 */
[----:B------:R-:W4:Y:S01]  /*32f90*/  LDL R4, [R1+0xb8c] ;  /* 0x000b8c0001047983 */ /* 0x000f220000100800 */
[----:B--2---:R-:W-:-:S03]  /*32fa0*/  @!P4 IMAD.MOV.U32 R93, RZ, RZ, R5 ;  /* 0x000000ffff5dc224 */ /* 0x004fc600078e0005 */
[----:B------:R-:W2:Y:S04]  /*32fb0*/  LDL R5, [R1+0xb88] ;  /* 0x000b880001057983 */ /* 0x000ea80000100800 */
[----:B------:R-:W2:Y:S01]  /*32fc0*/  LDL.LU R87, [R1+0xe7c] ;  /* 0x000e7c0001577983 */ /* 0x000ea20000300800 */
[----:B------:R-:W-:Y:S02]  /*32fd0*/  PRMT R62, RZ, 0x7610, R62 ;  /* 0x00007610ff3e7816 */ /* 0x000fe4000000003e */
[----:B------:R-:W-:-:S04]  /*32fe0*/  PRMT R63, RZ, 0x7610, R63 ;  /* 0x00007610ff3f7816 */ /* 0x000fc8000000003f */
[----:B------:R0:W2:Y:S01]  /*32ff0*/  @!P4 LDG.E.U16 R62, desc[UR20][R92.64] ;  /* 0x000000145c3ec981 */ /* 0x0000a2000c1e1500 */
[----:B------:R-:W-:Y:S01]  /*33000*/  PRMT R64, RZ, 0x7610, R64 ;  /* 0x00007610ff407816 */ /* 0x000fe20000000040 */
[----:B0-----:R-:W-:Y:S01]  /*33010*/  @!P4 IMAD.MOV.U32 R92, RZ, RZ, R76 ;  /* 0x000000ffff5cc224 */ /* 0x001fe200078e004c */
[----:B------:R-:W-:-:S05]  /*33020*/  @!P4 MOV R93, R77 ;  /* 0x0000004d005dc202 */ /* 0x000fca0000000f00 */
[----:B------:R0:W2:Y:S01]  /*33030*/  @!P4 LDG.E.U16 R63, desc[UR20][R92.64] ;  /* 0x000000145c3fc981 */ /* 0x0000a2000c1e1500 */
[----:B------:R-:W-:Y:S01]  /*33040*/  PRMT R65, RZ, 0x7610, R65 ;  /* 0x00007610ff417816 */ /* 0x000fe20000000041 */
[----:B0-----:R-:W-:Y:S02]  /*33050*/  @!P4 IMAD.MOV.U32 R92, RZ, RZ, R74 ;  /* 0x000000ffff5cc224 */ /* 0x001fe400078e004a */
[----:B------:R-:W-:-:S05]  /*33060*/  @!P4 IMAD.MOV.U32 R93, RZ, RZ, R75 ;  /* 0x000000ffff5dc224 */ /* 0x000fca00078e004b */
[----:B------:R0:W2:Y:S01]  /*33070*/  @!P4 LDG.E.U16 R64, desc[UR20][R92.64] ;  /* 0x000000145c40c981 */ /* 0x0000a2000c1e1500 */
[----:B------:R-:W-:Y:S01]  /*33080*/  PRMT R67, RZ, 0x7610, R67 ;  /* 0x00007610ff437816 */ /* 0x000fe20000000043 */
[----:B0-----:R-:W-:Y:S02]  /*33090*/  @!P4 IMAD.MOV.U32 R92, RZ, RZ, R72 ;  /* 0x000000ffff5cc224 */ /* 0x001fe400078e0048 */
[----:B------:R-:W-:-:S05]  /*330a0*/  @!P4 IMAD.MOV.U32 R93, RZ, RZ, R73 ;  /* 0x000000ffff5dc224 */ /* 0x000fca00078e0049 */
[----:B------:R3:W2:Y:S01]  /*330b0*/  @!P4 LDG.E.U16 R65, desc[UR20][R92.64] ;  /* 0x000000145c41c981 */ /* 0x0006a2000c1e1500 */
[----:B------:R-:W-:Y:S01]  /*330c0*/  PRMT R66, RZ, 0x7610, R66 ;  /* 0x00007610ff427816 */ /* 0x000fe20000000042 */
[----:B---3--:R-:W-:Y:S02]  /*330d0*/  @!P4 IMAD.MOV.U32 R92, RZ, RZ, R70 ;  /* 0x000000ffff5cc224 */ /* 0x008fe400078e0046 */
[----:B------:R-:W-:-:S05]  /*330e0*/  @!P4 IMAD.MOV.U32 R93, RZ, RZ, R71 ;  /* 0x000000ffff5dc224 */ /* 0x000fca00078e0047 */
[----:B------:R0:W3:Y:S01]  /*330f0*/  @!P4 LDG.E.U16 R67, desc[UR20][R92.64] ;  /* 0x000000145c43c981 */ /* 0x0000e2000c1e1500 */
[----:B------:R-:W-:Y:S01]  /*33100*/  PRMT R2, RZ, 0x7610, R2 ;  /* 0x00007610ff027816 */ /* 0x000fe20000000002 */
[----:B0-----:R-:W-:Y:S02]  /*33110*/  @!P4 IMAD.MOV.U32 R92, RZ, RZ, R68 ;  /* 0x000000ffff5cc224 */ /* 0x001fe400078e0044 */
[----:B------:R-:W-:-:S05]  /*33120*/  @!P4 IMAD.MOV.U32 R93, RZ, RZ, R69 ;  /* 0x000000ffff5dc224 */ /* 0x000fca00078e0045 */
[----:B------:R0:W3:Y:S01]  /*33130*/  @!P4 LDG.E.U16 R66, desc[UR20][R92.64] ;  /* 0x000000145c42c981 */ /* 0x0000e2000c1e1500 */
[----:B------:R-:W-:Y:S01]  /*33140*/  PRMT R0, RZ, 0x7610, R0 ;  /* 0x00007610ff007816 */ /* 0x000fe20000000000 */
[----:B0-----:R-:W-:Y:S02]  /*33150*/  @!P4 IMAD.MOV.U32 R92, RZ, RZ, R6 ;  /* 0x000000ffff5cc224 */ /* 0x001fe400078e0006 */
[----:B------:R-:W-:Y:S01]  /*33160*/  @!P4 IMAD.MOV.U32 R93, RZ, RZ, R7 ;  /* 0x000000ffff5dc224 */ /* 0x000fe200078e0007 */
[----:B------:R-:W3:Y:S04]  /*33170*/  LDL.LU R6, [R1+0xe78] ;  /* 0x000e780001067983 */ /* 0x000ee80000300800 */
[----:B------:R4:W3:Y:S02]  /*33180*/  @!P4 LDG.E.U16 R2, desc[UR20][R92.64] ;  /* 0x000000145c02c981 */ /* 0x0008e4000c1e1500 */
[----:B----4-:R-:W-:Y:S01]  /*33190*/  @!P4 IMAD.MOV.U32 R92, RZ, RZ, R4 ;  /* 0x000000ffff5cc224 */ /* 0x010fe200078e0004 */
[----:B--2---:R-:W-:-:S02]  /*331a0*/  @!P4 MOV R93, R5 ;  /* 0x00000005005dc202 */ /* 0x004fc40000000f00 */
[----:B------:R-:W2:Y:S04]  /*331b0*/  LDL.LU R5, [R1+0xe6c] ;  /* 0x000e6c0001057983 */ /* 0x000ea80000300800 */
[----:B------:R0:W4:Y:S04]  /*331c0*/  @!P4 LDG.E.U16 R0, desc[UR20][R92.64] ;  /* 0x000000145c00c981 */ /* 0x000128000c1e1500 */
[----:B------:R-:W4:Y:S04]  /*331d0*/  LDL.LU R4, [R1+0xe68] ;  /* 0x000e680001047983 */ /* 0x000f280000300800 */
[----:B------:R-:W4:Y:S01]  /*331e0*/  LDL.LU R69, [R1+0xe5c] ;  /* 0x000e5c0001457983 */ /* 0x000f220000300800 */
[----:B0-----:R-:W-:-:S05]  /*331f0*/  LOP3.LUT R93, R3, 0x60, RZ, 0x3c, !PT ;  /* 0x00000060035d7812 */ /* 0x001fca00078e3cff */
        /* <DEDUP_REMOVED lines=24> */
[----:B------:R-:W4:Y:S04]  /*33380*/  LDL.LU R68, [R1+0xe98] ;  /* 0x000e980001447983 */ /* 0x000f280000300800 */
[----:B------:R1:W-:Y:S04]  /*33390*/  STS.U16 [R93+UR4+0x11700], R87 ;  /* 0x011700575d007988 */ /* 0x0003e80008000404 */
[----:B0-----:R-:W4:Y:S04]  /*333a0*/  LDL.LU R19, [R1+0xe94] ;  /* 0x000e940001137983 */ /* 0x001f280000300800 */
[----:B-1----:R-:W4:Y:S04]  /*333b0*/  LDL.LU R87, [R1+0xe90] ;  /* 0x000e900001577983 */ /* 0x002f280000300800 */
[----:B---3--:R-:W-:Y:S01]  /*333c0*/  STS.U16 [R93+UR4+0x19700], R6 ;  /* 0x019700065d007988 */ /* 0x008fe20008000404 */
[----:B------:R-:W-:-:S03]  /*333d0*/  LOP3.LUT R92, R3, 0x70, RZ, 0x3c, !PT ;  /* 0x00000070035c7812 */ /* 0x000fc600078e3cff */
[----:B--2---:R-:W-:Y:S04]  /*333e0*/  STS.U16 [R93+UR4+0x11b00], R5 ;  /* 0x011b00055d007988 */ /* 0x004fe80008000404 */
[----:B----4-:R-:W-:Y:S04]  /*333f0*/  STS.U16 [R93+UR4+0x19b00], R4 ;  /* 0x019b00045d007988 */ /* 0x010fe80008000404 */
        /* <DEDUP_REMOVED lines=22> */
[----:B------:R-:W-:Y:S04]  /*33560*/  STS.U16 [R92+UR4+0x18780], R91 ;  /* 0x0187805b5c007988 */ /* 0x000fe80008000404 */
[----:B------:R-:W-:Y:S04]  /*33570*/  STS.U16 [R92+UR4+0x10b80], R90 ;  /* 0x010b805a5c007988 */ /* 0x000fe80008000404 */
[----:B------:R-:W3:Y:S04]  /*33580*/  LDL.LU R7, [R1+0xe80] ;  /* 0x000e800001077983 */ /* 0x000ee80000300800 */
[----:B------:R-:W-:Y:S04]  /*33590*/  STS.U16 [R92+UR4+0x18b80], R68 ;  /* 0x018b80445c007988 */ /* 0x000fe80008000404 */
[----:B------:R-:W4:Y:S04]  /*335a0*/  LDL.LU R6, [R1+0xe74] ;  /* 0x000e740001067983 */ /* 0x000f280000300800 */
[----:B------:R-:W-:Y:S04]  /*335b0*/  STS.U16 [R92+UR4+0x10f80], R19 ;  /* 0x010f80135c007988 */ /* 0x000fe80008000404 */
[----:B------:R-:W4:Y:S04]  /*335c0*/  LDL.LU R5, [R1+0xe70] ;  /* 0x000e700001057983 */ /* 0x000f280000300800 */
[----:B------:R0:W-:Y:S04]  /*335d0*/  STS.U16 [R92+UR4+0x18f80], R87 ;  /* 0x018f80575c007988 */ /* 0x0001e80008000404 */
[----:B------:R-:W4:Y:S04]  /*335e0*/  LDL.LU R4, [R1+0xe64] ;  /* 0x000e640001047983 */ /* 0x000f280000300800 */
        /* <DEDUP_REMOVED lines=25> */
[----:B--2---:R0:W-:Y:S04]  /*33780*/  STS.U16 [R92+UR4+0x11380], R36 ;  /* 0x011380245c007988 */ /* 0x0041e80008000404 */
[----:B0-----:R-:W2:Y:S04]  /*33790*/  LDL.LU R36, [R1+0x898] ;  /* 0x0008980001247983 */ /* 0x001ea80000300800 */
[----:B---3--:R-:W-:Y:S04]  /*337a0*/  STS.U16 [R92+UR4+0x19380], R7 ;  /* 0x019380075c007988 */ /* 0x008fe80008000404 */
[----:B----4-:R-:W-:Y:S04]  /*337b0*/  STS.U16 [R92+UR4+0x11780], R6 ;  /* 0x011780065c007988 */ /* 0x010fe80008000404 */
[----:B------:R-:W-:Y:S04]  /*337c0*/  STS.U16 [R92+UR4+0x19780], R5 ;  /* 0x019780055c007988 */ /* 0x000fe80008000404 */
[----:B------:R-:W-:Y:S04]  /*337d0*/  STS.U16 [R92+UR4+0x11b80], R4 ;  /* 0x011b80045c007988 */ /* 0x000fe80008000404 */
[----:B------:R0:W-:Y:S04]  /*337e0*/  STS.U16 [R92+UR4+0x19b80], R87 ;  /* 0x019b80575c007988 */ /* 0x0001e80008000404 */
[----:B0-----:R-:W3:Y:S04]  /*337f0*/  LDL.LU R87, [R1+0x894] ;  /* 0x0008940001577983 */ /* 0x001ee80000300800 */
        /* <DEDUP_REMOVED lines=15> */
[----:B------:R-:W4:Y:S04]  /*338f0*/  LDL.LU R7, [R1+0x890] ;  /* 0x0008900001077983 */ /* 0x000f280000300800 */
        /* <DEDUP_REMOVED lines=24> */
[----:B---3--:R0:W-:Y:S04]  /*33a80*/  STS.U16 [R3+UR4+0x29c00], R87 ;  /* 0x029c005703007988 */ /* 0x0081e80008000404 */
[----:B0-----:R-:W3:Y:S04]  /*33a90*/  LDL.LU R87, [R1+0x838] ;  /* 0x0008380001577983 */ /* 0x001ee80000300800 */
[----:B------:R0:W-:Y:S04]  /*33aa0*/  STS.U16 [R3+UR4+0x28000], R89 ;  /* 0x0280005903007988 */ /* 0x0001e80008000404 */
[----:B------:R1:W-:Y:S04]  /*33ab0*/  STS.U16 [R3+UR4+0x28400], R88 ;  /* 0x0284005803007988 */ /* 0x0003e80008000404 */
[----:B------:R2:W-:Y:S04]  /*33ac0*/  STS.U16 [R3+UR4+0x28800], R91 ;  /* 0x0288005b03007988 */ /* 0x0005e80008000404 */
[----:B0-----:R-:W3:Y:S04]  /*33ad0*/  LDL.LU R89, [R1+0x830] ;  /* 0x0008300001597983 */ /* 0x001ee80000300800 */
[----:B-1----:R-:W3:Y:S04]  /*33ae0*/  LDL.LU R88, [R1+0x82c] ;  /* 0x00082c0001587983 */ /* 0x002ee80000300800 */
[----:B------:R0:W-:Y:S04]  /*33af0*/  STS.U16 [R3+UR4+0x28c00], R90 ;  /* 0x028c005a03007988 */ /* 0x0001e80008000404 */
[----:B--2---:R-:W2:Y:S04]  /*33b00*/  LDL.LU R91, [R1+0x828] ;  /* 0x00082800015b7983 */ /* 0x004ea80000300800 */
[----:B------:R1:W-:Y:S04]  /*33b10*/  STS.U16 [R3+UR4+0x29000], R68 ;  /* 0x0290004403007988 */ /* 0x0003e80008000404 */
[----:B0-----:R-:W2:Y:S04]  /*33b20*/  LDL.LU R90, [R1+0x824] ;  /* 0x00082400015a7983 */ /* 0x001ea80000300800 */
[----:B------:R0:W-:Y:S04]  /*33b30*/  STS.U16 [R3+UR4+0x29400], R19 ;  /* 0x0294001303007988 */ /* 0x0001e80008000404 */
[----:B-1----:R-:W2:Y:S04]  /*33b40*/  LDL.LU R68, [R1+0x820] ;  /* 0x0008200001447983 */ /* 0x002ea80000300800 */
[----:B------:R1:W-:Y:S04]  /*33b50*/  STS.U16 [R3+UR4+0x29800], R36 ;  /* 0x0298002403007988 */ /* 0x0003e80008000404 */
[----:B0-----:R-:W2:Y:S04]  /*33b60*/  LDL.LU R19, [R1+0x81c] ;  /* 0x00081c0001137983 */ /* 0x001ea80000300800 */
[----:B----4-:R0:W-:Y:S04]  /*33b70*/  STS.U16 [R3+UR4+0x2a000], R7 ;  /* 0x02a0000703007988 */ /* 0x0101e80008000404 */
[----:B-1----:R-:W4:Y:S04]  /*33b80*/  LDL.LU R36, [R1+0x818] ;  /* 0x0008180001247983 */ /* 0x002f280000300800 */
[----:B------:R1:W-:Y:S04]  /*33b90*/  STS.U16 [R3+UR4+0x2a400], R6 ;  /* 0x02a4000603007988 */ /* 0x0003e80008000404 */
[----:B0-----:R-:W2:Y:S04]  /*33ba0*/  LDL.LU R7, [R1+0x1370] ;  /* 0x0013700001077983 */ /* 0x001ea80000300800 */
[----:B------:R0:W-:Y:S04]  /*33bb0*/  STS.U16 [R3+UR4+0x2a800], R5 ;  /* 0x02a8000503007988 */ /* 0x0001e80008000404 */
[----:B-1----:R-:W2:Y:S04]  /*33bc0*/  LDL.LU R6, [R1+0x136c] ;  /* 0x00136c0001067983 */ /* 0x002ea80000300800 */
[----:B------:R1:W-:Y:S04]  /*33bd0*/  STS.U16 [R3+UR4+0x2ac00], R4 ;  /* 0x02ac000403007988 */ /* 0x0003e80008000404 */
[----:B------:R1:W-:Y:S04]  /*33be0*/  STS.U16 [R3+UR4+0x2b000], R86 ;  /* 0x02b0005603007988 */ /* 0x0003e80008000404 */
[----:B0-----:R-:W2:Y:S04]  /*33bf0*/  LDL.LU R5, [R1+0x1368] ;  /* 0x0013680001057983 */ /* 0x001ea80000300800 */
[----:B-1----:R-:W2:Y:S01]  /*33c00*/  LDL.LU R4, [R1+0x1364] ;  /* 0x0013640001047983 */ /* 0x002ea20000300800 */
[----:B------:R-:W-:-:S03]  /*33c10*/  LOP3.LUT R86, R3, 0x10, RZ, 0x3c, !PT ;  /* 0x0000001003567812 */ /* 0x000fc600078e3cff */
[----:B------:R0:W-:Y:S04]  /*33c20*/  STS.U16 [R3+UR4+0x2b400], R69 ;  /* 0x02b4004503007988 */ /* 0x0001e80008000404 */
[----:B------:R1:W-:Y:S04]  /*33c30*/  STS.U16 [R3+UR4+0x2b800], R71 ;  /* 0x02b8004703007988 */ /* 0x0003e80008000404 */
[----:B------:R1:W-:Y:S04]  /*33c40*/  STS.U16 [R3+UR4+0x2bc00], R70 ;  /* 0x02bc004603007988 */ /* 0x0003e80008000404 */
[----:B0-----:R-:W2:Y:S04]  /*33c50*/  LDL.LU R69, [R1+0x1360] ;  /* 0x0013600001457983 */ /* 0x001ea80000300800 */
[----:B-1----:R-:W2:Y:S04]  /*33c60*/  LDL.LU R71, [R1+0x135c] ;  /* 0x00135c0001477983 */ /* 0x002ea80000300800 */
[----:B------:R-:W2:Y:S04]  /*33c70*/  LDL.LU R70, [R1+0x1358] ;  /* 0x0013580001467983 */ /* 0x000ea80000300800 */
        /* <DEDUP_REMOVED lines=26> */
[----:B0-----:R-:W2:Y:S04]  /*33e20*/  LDL.LU R85, [R1+0x1324] ;  /* 0x0013240001557983 */ /* 0x001ea80000300800 */
[----:B-1----:R-:W2:Y:S04]  /*33e30*/  LDL.LU R84, [R1+0x1320] ;  /* 0x0013200001547983 */ /* 0x002ea80000300800 */
[----:B---3--:R0:W-:Y:S04]  /*33e40*/  STS.U16 [R86+UR4+0x2b880], R87 ;  /* 0x02b8805756007988 */ /* 0x0081e80008000404 */
[----:B0-----:R-:W3:Y:S04]  /*33e50*/  LDL.LU R87, [R1+0x131c] ;  /* 0x00131c0001577983 */ /* 0x001ee80000300800 */
[----:B---3--:R0:W-:Y:S04]  /*33e60*/  STS.U16 [R86+UR4+0x2bc80], R87 ;  /* 0x02bc805756007988 */ /* 0x0081e80008000404 */
[----:B0-----:R-:W3:Y:S04]  /*33e70*/  LDL.LU R86, [R1+0x1318] ;  /* 0x0013180001567983 */ /* 0x001ee80000300800 */
[----:B------:R-:W2:Y:S04]  /*33e80*/  LDL.LU R87, [R1+0x1314] ;  /* 0x0013140001577983 */ /* 0x000ea80000300800 */
[----:B--2---:R0:W-:Y:S04]  /*33e90*/  STS.U16 [R87+UR4+0x28100], R89 ;  /* 0x0281005957007988 */ /* 0x0041e80008000404 */
[----:B------:R1:W-:Y:S04]  /*33ea0*/  STS.U16 [R87+UR4+0x28500], R88 ;  /* 0x0285005857007988 */ /* 0x0003e80008000404 */
[----:B------:R2:W-:Y:S04]  /*33eb0*/  STS.U16 [R87+UR4+0x28900], R91 ;  /* 0x0289005b57007988 */ /* 0x0005e80008000404 */
[----:B0-----:R-:W3:Y:S04]  /*33ec0*/  LDL.LU R89, [R1+0x1310] ;  /* 0x0013100001597983 */ /* 0x001ee80000300800 */
[----:B-1----:R-:W3:Y:S04]  /*33ed0*/  LDL.LU R88, [R1+0x130c] ;  /* 0x00130c0001587983 */ /* 0x002ee80000300800 */
[----:B--2---:R-:W2:Y:S04]  /*33ee0*/  LDL.LU R91, [R1+0x1308] ;  /* 0x00130800015b7983 */ /* 0x004ea80000300800 */
[----:B------:R0:W-:Y:S04]  /*33ef0*/  STS.U16 [R87+UR4+0x28d00], R90 ;  /* 0x028d005a57007988 */ /* 0x0001e80008000404 */
[----:B------:R1:W-:Y:S04]  /*33f00*/  STS.U16 [R87+UR4+0x29100], R68 ;  /* 0x0291004457007988 */ /* 0x0003e80008000404 */
[----:B------:R4:W-:Y:S04]  /*33f10*/  STS.U16 [R87+UR4+0x29500], R19 ;  /* 0x0295001357007988 */ /* 0x0009e80008000404 */
[----:B0-----:R-:W2:Y:S04]  /*33f20*/  LDL.LU R90, [R1+0x1304] ;  /* 0x00130400015a7983 */ /* 0x001ea80000300800 */
[----:B-1----:R-:W2:Y:S04]  /*33f30*/  LDL.LU R68, [R1+0x1300] ;  /* 0x0013000001447983 */ /* 0x002ea80000300800 */
[----:B----4-:R-:W4:Y:S04]  /*33f40*/  LDL.LU R19, [R1+0x12fc] ;  /* 0x0012fc0001137983 */ /* 0x010f280000300800 */
[----:B------:R0:W-:Y:S04]  /*33f50*/  STS.U16 [R87+UR4+0x29900], R36 ;  /* 0x0299002457007988 */ /* 0x0001e80008000404 */
[----:B0-----:R-:W2:Y:S04]  /*33f60*/  LDL.LU R36, [R1+0x12f8] ;  /* 0x0012f80001247983 */ /* 0x001ea80000300800 */
[----:B--2---:R0:W-:Y:S04]  /*33f70*/  STS.U16 [R87+UR4+0x29d00], R36 ;  /* 0x029d002457007988 */ /* 0x0041e80008000404 */
[----:B----4-:R1:W-:Y:S04]  /*33f80*/  STS.U16 [R87+UR4+0x2a100], R19 ;  /* 0x02a1001357007988 */ /* 0x0103e80008000404 */
[----:B------:R2:W-:Y:S04]  /*33f90*/  STS.U16 [R87+UR4+0x2a500], R68 ;  /* 0x02a5004457007988 */ /* 0x0005e80008000404 */
[----:B0-----:R-:W4:Y:S04]  /*33fa0*/  LDL.LU R36, [R1+0x12f4] ;  /* 0x0012f40001247983 */ /* 0x001f280000300800 */
[----:B-1----:R-:W4:Y:S04]  /*33fb0*/  LDL.LU R19, [R1+0x12f0] ;  /* 0x0012f00001137983 */ /* 0x002f280000300800 */
[----:B--2---:R-:W2:Y:S04]  /*33fc0*/  LDL.LU R68, [R1+0x12ec] ;  /* 0x0012ec0001447983 */ /* 0x004ea80000300800 */
[----:B------:R0:W-:Y:S04]  /*33fd0*/  STS.U16 [R87+UR4+0x2a900], R90 ;  /* 0x02a9005a57007988 */ /* 0x0001e80008000404 */
[----:B------:R1:W-:Y:S04]  /*33fe0*/  STS.U16 [R87+UR4+0x2ad00], R91 ;  /* 0x02ad005b57007988 */ /* 0x0003e80008000404 */
[----:B---3--:R3:W-:Y:S04]  /*33ff0*/  STS.U16 [R87+UR4+0x2b100], R88 ;  /* 0x02b1005857007988 */ /* 0x0087e80008000404 */
        /* <DEDUP_REMOVED lines=9> */
[----:B------:R1:W5:Y:S04]  /*34090*/  LDL.LU R84, [R1+0x12d0] ;  /* 0x0012d00001547983 */ /* 0x0003680000300800 */
[----:B--2---:R0:W-:Y:S04]  /*340a0*/  STS.U16 [R68+UR4+0x28180], R85 ;  /* 0x0281805544007988 */ /* 0x0041e80008000404 */
[----:B------:R2:W-:Y:S04]  /*340b0*/  STS.U16 [R68+UR4+0x28580], R82 ;  /* 0x0285805244007988 */ /* 0x0005e80008000404 */
[----:B------:R3:W-:Y:S04]  /*340c0*/  STS.U16 [R68+UR4+0x28980], R83 ;  /* 0x0289805344007988 */ /* 0x0007e80008000404 */
[----:B0-----:R1:W5:Y:S04]  /*340d0*/  LDL.LU R85, [R1+0x12cc] ;  /* 0x0012cc0001557983 */ /* 0x0013680000300800 */
[----:B--2---:R1:W5:Y:S04]  /*340e0*/  LDL.LU R82, [R1+0x12c8] ;  /* 0x0012c80001527983 */ /* 0x0043680000300800 */
[----:B---3--:R1:W5:Y:S04]  /*340f0*/  LDL.LU R83, [R1+0x12c4] ;  /* 0x0012c40001537983 */ /* 0x0083680000300800 */
[----:B------:R0:W-:Y:S04]  /*34100*/  STS.U16 [R68+UR4+0x28d80], R80 ;  /* 0x028d805044007988 */ /* 0x0001e80008000404 */
        /* <DEDUP_REMOVED lines=24> */
[----:B----4-:R2:W-:Y:S04]  /*34290*/  STS.U16 [R19+UR4+0x28200], R4 ;  /* 0x0282000413007988 */ /* 0x0105e80008000404 */
[----:B------:R3:W-:Y:S04]  /*342a0*/  STS.U16 [R19+UR4+0x28600], R5 ;  /* 0x0286000513007988 */ /* 0x0007e80008000404 */
[----:B0-----:R1:W5:Y:S04]  /*342b0*/  LDL.LU R68, [R1+0x1290] ;  /* 0x0012900001447983 */ /* 0x0013680000300800 */
[----:B------:R1:W5:Y:S04]  /*342c0*/  LDL.LU R69, [R1+0x128c] ;  /* 0x00128c0001457983 */ /* 0x0003680000300800 */
        /* <DEDUP_REMOVED lines=31> */
[----:B------:R1:W5:Y:S04]  /*344c0*/  LDL.LU R20, [R1+0x1248] ;  /* 0x0012480001147983 */ /* 0x0003680000300800 */
        /* <DEDUP_REMOVED lines=31> */
[----:B------:R1:W5:Y:S04]  /*346c0*/  LDL.LU R37, [R1+0x1204] ;  /* 0x0012040001257983 */ /* 0x0003680000300800 */
        /* <DEDUP_REMOVED lines=61> */
[----:B------:R2:W-:Y:S01]  /*34aa0*/  STS.U16 [R92+UR4+0x2bf80], R0 ;  /* 0x02bf80005c007988 */ /* 0x0005e20008000404 */
[----:B------:R3:W-:Y:S06]  /*34ab0*/  MEMBAR.ALL.CTA ;  /* 0x0000000000007992 */ /* 0x0007ec0000008000 */
[----:B---3--:R-:W3:Y:S04]  /*34ac0*/  FENCE.VIEW.ASYNC.S ;  /* 0x00000000000073c6 */ /* 0x008ee80000000000 */
[----:B0-----:R1:W5:Y:S04]  /*34ad0*/  LDL.LU R2, [R1+0x1188] ;  /* 0x0011880001027983 */ /* 0x0013680000300800 */
[----:B--2---:R1:W5:Y:S01]  /*34ae0*/  LDL.LU R0, [R1+0x1184] ;  /* 0x0011840001007983 */ /* 0x0043620000300800 */
[----:B------:R-:W-:-:S04]  /*34af0*/  ULEA UR8, UR9, UR4, 0x3 ;  /* 0x0000000409087291 */ /* 0x000fc8000f8e18ff */
[----:B------:R-:W-:Y:S01]  /*34b00*/  UIADD3 UR8, UPT, UPT, UR8, 0x30000, URZ ;  /* 0x0003000008087890 */ /* 0x000fe2000fffe0ff */
[----:B---3--:R-:W-:Y:S06]  /*34b10*/  BAR.SYNC.DEFER_BLOCKING 0x0 ;  /* 0x0000000000007b1d */ /* 0x008fec0000010000 */
[----:B------:R-:W-:Y:S05]  /*34b20*/  @P2 BRA `(.L_x_9) ;  /* 0x0000000000bc2947 */ /* 0x000fea0003800000 */
[----:B------:R-:W-:Y:S01]  /*34b30*/  UMOV UR68, 0x0 ;  /* 0x0000000000447882 */ /* 0x000fe20000000000 */
        /* <DEDUP_REMOVED lines=9> */
[----:B------:R-:W-:Y:S01]  /*34bd0*/  UTCHMMA gdesc[UR12], gdesc[UR16], tmem[UR5], tmem[UR70], idesc[UR71], UPT ;  /* 0x00ff46100c0075ea */ /* 0x000fe2000b800005 */
[----:B------:R-:W-:Y:S01]  /*34be0*/  UMOV UR62, 0x0 ;  /* 0x00000000003e7882 */ /* 0x000fe20000000000 */
[----:B------:R-:W-:Y:S01]  /*34bf0*/  UMOV UR63, 0x8208490 ;  /* 0x08208490003f7882 */ /* 0x000fe20000000000 */
[----:B------:R-:W-:-:S02]  /*34c00*/  UIADD3 UR76, UPT, UPT, UR5, 0x80, URZ ;  /* 0x00000080054c7890 */ /* 0x000fc4000fffe0ff */
[----:B------:R-:W-:Y:S01]  /*34c10*/  UTCHMMA gdesc[UR18], gdesc[UR22], tmem[UR5], tmem[UR60], idesc[UR61], UPT ;  /* 0x00ff3c16120075ea */ /* 0x000fe2000b800005 */
[----:B------:R-:W-:Y:S01]  /*34c20*/  UMOV UR64, 0x0 ;  /* 0x0000000000407882 */ /* 0x000fe20000000000 */
[----:B------:R-:W-:Y:S01]  /*34c30*/  UMOV UR65, 0x8208490 ;  /* 0x0820849000417882 */ /* 0x000fe20000000000 */
[----:B------:R-:W-:Y:S02]  /*34c40*/  UIADD3 UR77, UPT, UPT, UR5, 0x80, URZ ;  /* 0x00000080054d7890 */ /* 0x000fe4000fffe0ff */
[----:B------:R2:W-:Y:S01]  /*34c50*/  UTCHMMA gdesc[UR24], gdesc[UR26], tmem[UR5], tmem[UR72], idesc[UR73], UPT ;  /* 0x00ff481a180075ea */ /* 0x0005e2000b800005 */
[----:B------:R-:W-:Y:S01]  /*34c60*/  UMOV UR74, 0x0 ;  /* 0x00000000004a7882 */ /* 0x000fe20000000000 */
[----:B------:R-:W-:Y:S01]  /*34c70*/  UMOV UR75, 0x8208490 ;  /* 0x08208490004b7882 */ /* 0x000fe20000000000 */
[----:B0-----:R-:W-:Y:S02]  /*34c80*/  UIADD3 UR15, UPT, UPT, UR5, 0x80, URZ ;  /* 0x00000080050f7890 */ /* 0x001fe4000fffe0ff */
[----:B------:R-:W-:Y:S01]  /*34c90*/  UTCHMMA gdesc[UR28], gdesc[UR30], tmem[UR5], tmem[UR62], idesc[UR63], UPT ;  /* 0x00ff3e1e1c0075ea */ /* 0x000fe2000b800005 */
[----:B------:R-:W-:Y:S01]  /*34ca0*/  UTCHMMA gdesc[UR32], gdesc[UR34], tmem[UR5], tmem[UR64], idesc[UR65], UPT ;  /* 0x00ff4022200075ea */ /* 0x000fe2000b800005 */
[----:B------:R0:W-:Y:S01]  /*34cb0*/  UTCHMMA gdesc[UR36], gdesc[UR38], tmem[UR5], tmem[UR74], idesc[UR75], UPT ;  /* 0x00ff4a26240075ea */ /* 0x0001e2000b800005 */
[----:B------:R-:W-:Y:S01]  /*34cc0*/  UMOV UR66, 0x0 ;  /* 0x0000000000427882 */ /* 0x000fe20000000000 */
[----:B------:R-:W-:Y:S01]  /*34cd0*/  UMOV UR67, 0x8208490 ;  /* 0x0820849000437882 */ /* 0x000fe20000000000 */
[----:B--2---:R-:W-:-:S02]  /*34ce0*/  UIADD3 UR72, UPT, UPT, UR5, 0x80, URZ ;  /* 0x0000008005487890 */ /* 0x004fc4000fffe0ff */
[----:B------:R-:W-:Y:S01]  /*34cf0*/  UTCHMMA gdesc[UR40], gdesc[UR42], tmem[UR5], tmem[UR66], idesc[UR67], UPT ;  /* 0x00ff422a280075ea */ /* 0x000fe2000b800005 */
[----:B------:R-:W-:Y:S01]  /*34d00*/  UIADD3 UR73, UPT, UPT, UR5, 0x80, URZ ;  /* 0x0000008005497890 */ /* 0x000fe2000fffe0ff */
[----:B------:R-:W-:Y:S01]  /*34d10*/  UTCHMMA gdesc[UR44], gdesc[UR10], tmem[UR76], tmem[UR68], idesc[UR69], UPT ;  /* 0x00ff440a2c0075ea */ /* 0x000fe2000b80004c */
[----:B------:R2:W-:Y:S01]  /*34d20*/  UTCHMMA gdesc[UR46], gdesc[UR16], tmem[UR77], tmem[UR70], idesc[UR71], UPT ;  /* 0x00ff46102e0075ea */ /* 0x0005e2000b80004d */
[----:B------:R3:W-:Y:S01]  /*34d30*/  UTCHMMA gdesc[UR48], gdesc[UR22], tmem[UR15], tmem[UR60], idesc[UR61], UPT ;  /* 0x00ff3c16300075ea */ /* 0x0007e2000b80000f */
[----:B0-----:R-:W-:Y:S02]  /*34d40*/  UIADD3 UR74, UPT, UPT, UR5, 0x80, URZ ;  /* 0x00000080054a7890 */ /* 0x001fe4000fffe0ff */
[----:B------:R-:W-:Y:S01]  /*34d50*/  UIADD3 UR75, UPT, UPT, UR5, 0x80, URZ ;  /* 0x00000080054b7890 */ /* 0x000fe2000fffe0ff */
[----:B------:R3:W-:Y:S02]  /*34d60*/  UTCHMMA gdesc[UR50], gdesc[UR26], tmem[UR72], tmem[UR62], idesc[UR63], UPT ;  /* 0x00ff3e1a320075ea */ /* 0x0007e4000b800048 */
[----:B------:R3:W-:Y:S01]  /*34d70*/  UTCHMMA gdesc[UR52], gdesc[UR30], tmem[UR73], tmem[UR64], idesc[UR65], UPT ;  /* 0x00ff401e340075ea */ /* 0x0007e2000b800049 */
[----:B--2---:R-:W-:Y:S01]  /*34d80*/  UMOV UR70, UR8 ;  /* 0x0000000800467c82 */ /* 0x004fe20008000000 */
[----:B------:R-:W-:-:S02]  /*34d90*/  UMOV UR71, URZ ;  /* 0x000000ff00477c82 */ /* 0x000fc40008000000 */
[----:B------:R3:W-:Y:S01]  /*34da0*/  UTCHMMA gdesc[UR54], gdesc[UR34], tmem[UR74], tmem[UR66], idesc[UR67], UPT ;  /* 0x00ff4222360075ea */ /* 0x0007e2000b80004a */
[----:B------:R-:W-:Y:S01]  /*34db0*/  UMOV UR77, UR70 ;  /* 0x00000046004d7c82 */ /* 0x000fe20008000000 */
[----:B------:R-:W-:Y:S01]  /*34dc0*/  UMOV UR70, 0x0 ;  /* 0x0000000000467882 */ /* 0x000fe20000000000 */
[----:B------:R-:W-:Y:S01]  /*34dd0*/  UMOV UR71, 0x8208490 ;  /* 0x0820849000477882 */ /* 0x000fe20000000000 */
[----:B------:R3:W-:Y:S01]  /*34de0*/  UTCHMMA gdesc[UR56], gdesc[UR38], tmem[UR75], tmem[UR68], idesc[UR69], UPT ;  /* 0x00ff4426380075ea */ /* 0x0007e2000b80004b */
[----:B------:R3:W-:Y:S01]  /*34df0*/  UTCHMMA gdesc[UR58], gdesc[UR42], tmem[UR76], tmem[UR70], idesc[UR71], UPT ;  /* 0x00ff462a3a0075ea */ /* 0x0007e2000b80004c */
[----:B------:R3:W-:Y:S01]  /*34e00*/  UTCBAR [UR77], URZ ;  /* 0x000000ff4d0073e9 */ /* 0x0007e200080000ff */
[----:B------:R-:W-:Y:S01]  /*34e10*/  NOP ;  /* 0x0000000000007918 */ /* 0x000fe20000000000 */
.L_x_9:
[----:B------:R-:W2:Y:S04]  /*34e20*/  LDL R93, [R1+0x1180] ;  /* 0x00118000015d7983 */ /* 0x000ea80000100800 */
[----:B------:R-:W2:Y:S01]  /*34e30*/  LDL R92, [R1+0x9cc] ;  /* 0x0009cc00015c7983 */ /* 0x000ea20000100800 */
[----:B------:R-:W-:Y:S01]  /*34e40*/  UIADD3 UR9, UPT, UPT, UR9, 0x1, URZ ;  /* 0x0000000109097890 */ /* 0x000fe2000fffe0ff */
[----:B---3--:R-:W-:-:S03]  /*34e50*/  UMOV UR60, UR7 ;  /* 0x00000007003c7c82 */ /* 0x008fc60008000000 */
[----:B------:R-:W-:-:S04]  /*34e60*/  UISETP.GT.AND UP1, UPT, UR9, 0x1, UPT ;  /* 0x000000010900788c */ /* 0x000fc8000bf24270 */
[----:B------:R-:W-:Y:S02]  /*34e70*/  USEL UR15, URZ, 0x1, !UP1 ;  /* 0x00000001ff0f7887 */ /* 0x000fe4000c800000 */
[----:B------:R-:W-:Y:S02]  /*34e80*/  USEL UR9, UR9, URZ, !UP1 ;  /* 0x000000ff09097287 */ /* 0x000fe4000c800000 */
[----:B------:R-:W-:-:S07]  /*34e90*/  ULOP3.LUT UR15, UR7, UR15, URZ, 0x3c, !UPT ;  /* 0x0000000f070f7292 */ /* 0x000fce000f8e3cff */
[----:B------:R-:W-:Y:S01]  /*34ea0*/  UMOV UR7, UR15 ;  /* 0x0000000f00077c82 */ /* 0x000fe20008000000 */
[----:B--2---:R-:W-:-:S13]  /*34eb0*/  ISETP.NE.U32.AND P0, PT, R92, R93, PT ;  /* 0x0000005d5c00720c */ /* 0x004fda0003f05070 */
[----:B------:R-:W-:Y:S05]  /*34ec0*/  @P0 BRA `(.L_x_10) ;  /* 0xfffffe4000d80947 */ /* 0x000fea000383ffff */
.L_x_7:
[----:B------:R-:W0:Y:S02]  /*34ed0*/  LDC R92, c[0x0][0x3a0] ;  /* 0x0000e800ff5c7b82 */ /* 0x000e240000000800 */
[----:B0-----:R-:W-:-:S05]  /*34ee0*/  VIADD R92, R92, 0x7f ;  /* 0x0000007f5c5c7836 */ /* 0x001fca0000000000 */
[----:B------:R-:W-:-:S13]  /*34ef0*/  ISETP.GE.AND P0, PT, R92, 0x80, PT ;  /* 0x000000805c00780c */ /* 0x000fda0003f06270 */
[----:B------:R-:W-:Y:S05]  /*34f00*/  @!P0 BRA `(.L_x_11) ;  /* 0x0000000000108947 */ /* 0x000fea0003800000 */
[----:B------:R-:W-:-:S06]  /*34f10*/  USHF.L.U32 UR60, UR60, 0x1f, URZ ;  /* 0x0000001f3c3c7899 */ /* 0x000fcc00080006ff */
[----:B-----5:R-:W-:-:S04]  /*34f20*/  IMAD.U32 R0, RZ, RZ, UR60 ;  /* 0x0000003cff007e24 */ /* 0x020fc8000f8e00ff */
[----:B------:R-:W0:Y:S02]  /*34f30*/  SYNCS.PHASECHK.TRANS64.TRYWAIT P0, [UR8], R0 ;  /* 0x00000000ff0075a7 */ /* 0x000e240008001108 */
[----:B0-----:R-:W-:Y:S05]  /*34f40*/  @!P0 BRA `(.L_x_12) ;  /* 0x0000008400dc8947 */ /* 0x001fea0003800000 */
.L_x_11:
[----:B------:R-:W-:Y:S06]  /*34f50*/  BAR.SYNC.DEFER_BLOCKING 0x0 ;  /* 0x0000000000007b1d */ /* 0x000fec0000010000 */
[----:B------:R-:W0:Y:S01]  /*34f60*/  LDCU.128 UR32, c[0x0][0x390] ;  /* 0x00007200ff2077ac */ /* 0x000e220008000c00 */
[----:B------:R-:W0:Y:S01]  /*34f70*/  LDL.LU R93, [R1+0x304] ;  /* 0x00030400015d7983 */ /* 0x000e220000300800 */
[----:B------:R-:W2:Y:S03]  /*34f80*/  LDCU.64 UR36, c[0x0][0x398] ;  /* 0x00007300ff2477ac */ /* 0x000ea60008000a00 */
[----:B------:R-:W3:Y:S01]  /*34f90*/  LDL.LU R92, [R1+0x6b0] ;  /* 0x0006b000015c7983 */ /* 0x000ee20000300800 */
[----:B------:R-:W4:Y:S01]  /*34fa0*/  LDCU UR28, c[0x0][0x3b8] ;  /* 0x00007700ff1c77ac */ /* 0x000f220008000800 */
[----:B------:R-:W1:Y:S01]  /*34fb0*/  LDCU.64 UR30, c[0x0][0x398] ;  /* 0x00007300ff1e77ac */ /* 0x000e620008000a00 */
[----:B------:R-:W3:Y:S01]  /*34fc0*/  LDCU.64 UR8, c[0x0][0x398] ;  /* 0x00007300ff0877ac */ /* 0x000ee20008000a00 */
[----:B------:R-:W1:Y:S02]  /*34fd0*/  @!P1 SYNCS.CCTL.IV [UR4+0x30000] ;  /* 0x03000000ff0099b1 */ /* 0x000e640008000004 */
[----:B-1----:R-:W-:Y:S06]  /*34fe0*/  BAR.SYNC.DEFER_BLOCKING 0x0 ;  /* 0x0000000000007b1d */ /* 0x002fec0000010000 */
[----:B------:R-:W1:Y:S01]  /*34ff0*/  LDCU.64 UR12, c[0x0][0x398] ;  /* 0x00007300ff0c77ac */ /* 0x000e620008000a00 */
[----:B-----5:R-:W1:Y:S01]  /*35000*/  LDTM.x64 R4, tmem[UR6] ;  /* 0x00000006000479ee */ /* 0x020e620008340000 */
[----:B------:R-:W0:Y:S01]  /*35010*/  LDCU.64 UR24, c[0x0][0x398] ;  /* 0x00007300ff1877ac */ /* 0x000e220008000a00 */
[----:B------:R-:W0:Y:S01]  /*35020*/  LDCU.64 UR22, c[0x0][0x398] ;  /* 0x00007300ff1677ac */ /* 0x000e220008000a00 */
[----:B------:R-:W0:Y:S01]  /*35030*/  LDCU.64 UR14, c[0x0][0x398] ;  /* 0x00007300ff0e77ac */ /* 0x000e220008000a00 */
[----:B------:R-:W0:Y:S01]  /*35040*/  LDCU.64 UR26, c[0x0][0x398] ;  /* 0x00007300ff1a77ac */ /* 0x000e220008000a00 */
[----:B------:R-:W0:Y:S01]  /*35050*/  @!P1 SYNCS.CCTL.IV [UR4+0x30008] ;  /* 0x03000800ff0099b1 */ /* 0x000e220008000004 */
[----:B------:R-:W0:Y:S01]  /*35060*/  LDCU.64 UR18, c[0x0][0x398] ;  /* 0x00007300ff1277ac */ /* 0x000e220008000a00 */
[----:B------:R-:W0:Y:S01]  /*35070*/  LDCU.64 UR10, c[0x0][0x398] ;  /* 0x00007300ff0a77ac */ /* 0x000e220008000a00 */
[----:B-1----:R-:W-:Y:S01]  /*35080*/  STL.64 [R1+0x200], R4 ;  /* 0x0002000401007387 */ /* 0x002fe20000100a00 */
[----:B------:R-:W1:Y:S03]  /*35090*/  LDCU.64 UR16, c[0x0][0x398] ;  /* 0x00007300ff1077ac */ /* 0x000e660008000a00 */
[----:B------:R-:W-:Y:S01]  /*350a0*/  STL.64 [R1+0x208], R6 ;  /* 0x0002080601007387 */ /* 0x000fe20000100a00 */
[----:B------:R-:W0:Y:S03]  /*350b0*/  LDCU UR4, c[0x0][0x398] ;  /* 0x00007300ff0477ac */ /* 0x000e260008000800 */
[----:B------:R-:W-:Y:S01]  /*350c0*/  STL [R1+0x210], R8 ;  /* 0x0002100801007387 */ /* 0x000fe20000100800 */
[----:B------:R-:W0:Y:S03]  /*350d0*/  LDCU UR29, c[0x0][0x398] ;  /* 0x00007300ff1d77ac */ /* 0x000e260008000800 */
        /* <DEDUP_REMOVED lines=12> */
[----:B------:R-:W-:Y:S04]  /*351a0*/  STL.64 [R1+0x278], R34 ;  /* 0x0002782201007387 */ /* 0x000fe80000100a00 */
[----:B------:R-:W-:Y:S04]  /*351b0*/  STL.64 [R1+0x280], R36 ;  /* 0x0002802401007387 */ /* 0x000fe80000100a00 */
[----:B------:R-:W-:Y:S01]  /*351c0*/  STL.64 [R1+0x288], R38 ;  /* 0x0002882601007387 */ /* 0x000fe20000100a00 */
[----:B-1----:R-:W-:-:S03]  /*351d0*/  IMAD.MOV.U32 R32, RZ, RZ, R9 ;  /* 0x000000ffff207224 */ /* 0x002fc600078e0009 */
        /* <DEDUP_REMOVED lines=15> */
[----:B------:R-:W2:Y:S04]  /*352d0*/  LDL.LU R30, [R1+0x20c] ;  /* 0x00020c00011e7983 */ /* 0x000ea80000300800 */
[----:B------:R-:W3:Y:S04]  /*352e0*/  LDL.LU R29, [R1+0x208] ;  /* 0x00020800011d7983 */ /* 0x000ee80000300800 */
[----:B------:R-:W3:Y:S04]  /*352f0*/  LDL.LU R28, [R1+0x204] ;  /* 0x00020400011c7983 */ /* 0x000ee80000300800 */
        /* <DEDUP_REMOVED lines=20> */
[----:B------:R-:W-:Y:S04]  /*35440*/  STL [R1+0x1208], R32 ;  /* 0x0012082001007387 */ /* 0x000fe80000100800 */
[----:B--2---:R-:W-:Y:S04]  /*35450*/  STL.64 [R1+0x1200], R30 ;  /* 0x0012001e01007387 */ /* 0x004fe80000100a00 */
[----:B---3--:R-:W-:Y:S04]  /*35460*/  STL.64 [R1+0x11f8], R28 ;  /* 0x0011f81c01007387 */ /* 0x008fe80000100a00 */
[----:B----4-:R-:W-:Y:S04]  /*35470*/  STL [R1+0x11f4], R27 ;  /* 0x0011f41b01007387 */ /* 0x010fe80000100800 */
[----:B------:R1:W-:Y:S02]  /*35480*/  STL [R1+0x11f0], R25 ;  /* 0x0011f01901007387 */ /* 0x0003e40000100800 */
[----:B-1----:R-:W1:Y:S02]  /*35490*/  LDTM.x64 R24, tmem[UR6+0x40] ;  /* 0x00004006001879ee */ /* 0x002e640008340000 */
[----:B-1----:R-:W-:Y:S01]  /*354a0*/  STL.64 [R1+0x100], R24 ;  /* 0x0001001801007387 */ /* 0x002fe20000100a00 */
[----:B------:R-:W-:-:S02]  /*354b0*/  IMAD.MOV.U32 R91, RZ, RZ, R87 ;  /* 0x000000ffff5b7224 */ /* 0x000fc400078e0057 */
        /* <DEDUP_REMOVED lines=31> */
[----:B------:R1:W-:Y:S04]  /*356b0*/  STL [R1+0x1f0], R84 ;  /* 0x0001f05401007387 */ /* 0x0003e80000100800 */
[----:B------:R-:W2:Y:S04]  /*356c0*/  LDL.LU.64 R86, [R1+0x1248] ;  /* 0x0012480001567983 */ /* 0x000ea80000300a00 */
[----:B-1----:R-:W3:Y:S04]  /*356d0*/  LDL.LU.64 R84, [R1+0x1240] ;  /* 0x0012400001547983 */ /* 0x002ee80000300a00 */
[----:B------:R-:W4:Y:S04]  /*356e0*/  LDL.LU.64 R82, [R1+0x1238] ;  /* 0x0012380001527983 */ /* 0x000f280000300a00 */
[----:B------:R-:W2:Y:S04]  /*356f0*/  LDL.LU.64 R80, [R1+0x1230] ;  /* 0x0012300001507983 */ /* 0x000ea80000300a00 */
[----:B------:R-:W2:Y:S04]  /*35700*/  LDL.LU.64 R78, [R1+0x1228] ;  /* 0x00122800014e7983 */ /* 0x000ea80000300a00 */
[----:B------:R-:W2:Y:S04]  /*35710*/  LDL.LU.64 R76, [R1+0x1220] ;  /* 0x00122000014c7983 */ /* 0x000ea80000300a00 */
[----:B------:R-:W2:Y:S04]  /*35720*/  LDL.LU.64 R74, [R1+0x1218] ;  /* 0x00121800014a7983 */ /* 0x000ea80000300a00 */
[----:B------:R-:W2:Y:S04]  /*35730*/  LDL.LU.64 R72, [R1+0x1210] ;  /* 0x0012100001487983 */ /* 0x000ea80000300a00 */
[----:B------:R-:W2:Y:S04]  /*35740*/  LDL.LU R32, [R1+0x1208] ;  /* 0x0012080001207983 */ /* 0x000ea80000300800 */
[----:B------:R-:W2:Y:S04]  /*35750*/  LDL.LU.64 R30, [R1+0x1200] ;  /* 0x00120000011e7983 */ /* 0x000ea80000300a00 */
[----:B------:R-:W2:Y:S04]  /*35760*/  LDL.LU.64 R28, [R1+0x11f8] ;  /* 0x0011f800011c7983 */ /* 0x000ea80000300a00 */
[----:B------:R-:W2:Y:S04]  /*35770*/  LDL.LU R27, [R1+0x11f4] ;  /* 0x0011f400011b7983 */ /* 0x000ea80000300800 */
[----:B------:R-:W2:Y:S04]  /*35780*/  LDL.LU R25, [R1+0x11f0] ;  /* 0x0011f00001197983 */ /* 0x000ea80000300800 */
[----:B------:R1:W-:Y:S04]  /*35790*/  STL [R1+0x1184], R91 ;  /* 0x0011845b01007387 */ /* 0x0003e80000100800 */
[----:B-1----:R-:W2:Y:S04]  /*357a0*/  LDL.LU R91, [R1+0x300] ;  /* 0x00030000015b7983 */ /* 0x002ea80000300800 */
[----:B--2---:R-:W-:Y:S04]  /*357b0*/  STL.64 [R1+0x11e8], R90 ;  /* 0x0011e85a01007387 */ /* 0x004fe80000100a00 */
[----:B------:R-:W-:Y:S04]  /*357c0*/  STL.64 [R1+0x11e0], R88 ;  /* 0x0011e05801007387 */ /* 0x000fe80000100a00 */
[----:B------:R-:W-:Y:S04]  /*357d0*/  STL.64 [R1+0x11d8], R86 ;  /* 0x0011d85601007387 */ /* 0x000fe80000100a00 */
[----:B---3--:R-:W-:Y:S04]  /*357e0*/  STL.64 [R1+0x11d0], R84 ;  /* 0x0011d05401007387 */ /* 0x008fe80000100a00 */
[----:B----4-:R-:W-:Y:S04]  /*357f0*/  STL.64 [R1+0x11c8], R82 ;  /* 0x0011c85201007387 */ /* 0x010fe80000100a00 */
[----:B------:R-:W-:Y:S04]  /*35800*/  STL.64 [R1+0x11c0], R80 ;  /* 0x0011c05001007387 */ /* 0x000fe80000100a00 */
[----:B------:R-:W-:Y:S04]  /*35810*/  STL.64 [R1+0x11b8], R78 ;  /* 0x0011b84e01007387 */ /* 0x000fe80000100a00 */
[----:B------:R-:W-:Y:S04]  /*35820*/  STL.64 [R1+0x11b0], R76 ;  /* 0x0011b04c01007387 */ /* 0x000fe80000100a00 */
[----:B------:R-:W-:Y:S04]  /*35830*/  STL.64 [R1+0x11a8], R74 ;  /* 0x0011a84a01007387 */ /* 0x000fe80000100a00 */
[----:B------:R-:W-:Y:S04]  /*35840*/  STL.64 [R1+0x11a0], R72 ;  /* 0x0011a04801007387 */ /* 0x000fe80000100a00 */
[----:B------:R-:W-:Y:S04]  /*35850*/  STL [R1+0x1198], R32 ;  /* 0x0011982001007387 */ /* 0x000fe80000100800 */
[----:B------:R-:W-:Y:S04]  /*35860*/  STL.64 [R1+0x1190], R30 ;  /* 0x0011901e01007387 */ /* 0x000fe80000100a00 */
[----:B------:R1:W-:Y:S02]  /*35870*/  STL.64 [R1+0x1188], R28 ;  /* 0x0011881c01007387 */ /* 0x0003e40000100a00 */
[----:B-1----:R-:W1:Y:S02]  /*35880*/  LDTM.x64 R28, tmem[UR6+0x80] ;  /* 0x00008006001c79ee */ /* 0x002e640008340000 */
[----:B-1----:R-:W-:Y:S01]  /*35890*/  STL [R1+0x4], R29 ;  /* 0x0000041d01007387 */ /* 0x002fe20000100800 */
[----:B------:R-:W-:Y:S01]  /*358a0*/  IMAD.MOV.U32 R6, RZ, RZ, R32 ;  /* 0x000000ffff067224 */ /* 0x000fe200078e0020 */
[----:B0-----:R-:W-:Y:S01]  /*358b0*/  ISETP.GE.AND P0, PT, R93, UR34, PT ;  /* 0x000000225d007c0c */ /* 0x001fe2000bf06270 */
[----:B------:R-:W-:Y:S01]  /*358c0*/  IMAD.MOV.U32 R5, RZ, RZ, R31 ;  /* 0x000000ffff057224 */ /* 0x000fe200078e001f */
[----:B------:R-:W-:Y:S01]  /*358d0*/  STL [R1+0x44], R45 ;  /* 0x0000442d01007387 */ /* 0x000fe20000100800 */
[----:B------:R-:W-:Y:S01]  /*358e0*/  IMAD.MOV.U32 R4, RZ, RZ, R30 ;  /* 0x000000ffff047224 */ /* 0x000fe200078e001e */
[----:B------:R-:W-:Y:S01]  /*358f0*/  MOV R16, R39 ;  /* 0x0000002700107202 */ /* 0x000fe20000000f00 */
[----:B------:R-:W-:Y:S01]  /*35900*/  IMAD.MOV.U32 R14, RZ, RZ, R38 ;  /* 0x000000ffff0e7224 */ /* 0x000fe200078e0026 */
[----:B------:R-:W-:Y:S01]  /*35910*/  STL.64 [R1+0x48], R46 ;  /* 0x0000482e01007387 */ /* 0x000fe20000100a00 */
[----:B------:R-:W-:-:S02]  /*35920*/  IMAD.MOV.U32 R3, RZ, RZ, R35 ;  /* 0x000000ffff037224 */ /* 0x000fc400078e0023 */
[----:B------:R-:W-:Y:S01]  /*35930*/  IMAD.MOV.U32 R26, RZ, RZ, R44 ;  /* 0x000000ffff1a7224 */ /* 0x000fe200078e002c */
[----:B------:R-:W-:Y:S01]  /*35940*/  STL.64 [R1+0x50], R48 ;  /* 0x0000503001007387 */ /* 0x000fe20000100a00 */
[----:B------:R-:W-:Y:S02]  /*35950*/  IMAD.MOV.U32 R24, RZ, RZ, R43 ;  /* 0x000000ffff187224 */ /* 0x000fe400078e002b */
[----:B------:R-:W-:Y:S01]  /*35960*/  IMAD.MOV.U32 R22, RZ, RZ, R42 ;  /* 0x000000ffff167224 */ /* 0x000fe200078e002a */
[----:B------:R-:W-:Y:S01]  /*35970*/  STL.64 [R1+0x58], R50 ;  /* 0x0000583201007387 */ /* 0x000fe20000100a00 */
[----:B------:R-:W-:Y:S02]  /*35980*/  IMAD.MOV.U32 R20, RZ, RZ, R41 ;  /* 0x000000ffff147224 */ /* 0x000fe400078e0029 */
[----:B------:R-:W-:Y:S01]  /*35990*/  IMAD.MOV.U32 R18, RZ, RZ, R40 ;  /* 0x000000ffff127224 */ /* 0x000fe200078e0028 */
[----:B------:R-:W-:Y:S01]  /*359a0*/  STL.64 [R1+0x60], R52 ;  /* 0x0000603401007387 */ /* 0x000fe20000100a00 */
[----:B------:R-:W-:-:S02]  /*359b0*/  IMAD.MOV.U32 R13, RZ, RZ, R37 ;  /* 0x000000ffff0d7224 */ /* 0x000fc400078e0025 */
        /* <DEDUP_REMOVED lines=15> */
[----:B0-----:R-:W-:Y:S01]  /*35ab0*/  IMAD.MOV.U32 R71, RZ, RZ, R28 ;  /* 0x000000ffff477224 */ /* 0x001fe200078e001c */
[----:B------:R-:W0:Y:S02]  /*35ac0*/  LDC R70, c[0x0][0x3b4] ;  /* 0x0000ed00ff467b82 */ /* 0x000e240000000800 */
[----:B------:R-:W-:Y:S04]  /*35ad0*/  STL.64 [R1+0xc8], R78 ;  /* 0x0000c84e01007387 */ /* 0x000fe80000100a00 */
[----:B------:R-:W-:Y:S04]  /*35ae0*/  STL.64 [R1+0xd0], R80 ;  /* 0x0000d05001007387 */ /* 0x000fe80000100a00 */
[----:B------:R-:W-:Y:S04]  /*35af0*/  STL.64 [R1+0xd8], R82 ;  /* 0x0000d85201007387 */ /* 0x000fe80000100a00 */
[----:B------:R-:W-:Y:S04]  /*35b00*/  STL.64 [R1+0xe0], R84 ;  /* 0x0000e05401007387 */ /* 0x000fe80000100a00 */
[----:B------:R-:W-:Y:S04]  /*35b10*/  STL.64 [R1+0xe8], R86 ;  /* 0x0000e85601007387 */ /* 0x000fe80000100a00 */
[----:B------:R-:W-:Y:S04]  /*35b20*/  STL.64 [R1+0xf0], R88 ;  /* 0x0000f05801007387 */ /* 0x000fe80000100a00 */
[----:B------:R1:W-:Y:S04]  /*35b30*/  STL.64 [R1+0xf8], R90 ;  /* 0x0000f85a01007387 */ /* 0x0003e80000100a00 */
[----:B-1----:R-:W2:Y:S04]  /*35b40*/  LDL.LU.64 R90, [R1+0x11e8] ;  /* 0x0011e800015a7983 */ /* 0x002ea80000300a00 */
[----:B------:R-:W3:Y:S04]  /*35b50*/  LDL.LU.64 R88, [R1+0x11e0] ;  /* 0x0011e00001587983 */ /* 0x000ee80000300a00 */
[----:B------:R1:W4:Y:S04]  /*35b60*/  LDL.LU.64 R86, [R1+0x11d8] ;  /* 0x0011d80001567983 */ /* 0x0003280000300a00 */
[----:B------:R1:W4:Y:S04]  /*35b70*/  LDL.LU.64 R84, [R1+0x11d0] ;  /* 0x0011d00001547983 */ /* 0x0003280000300a00 */
[----:B------:R1:W4:Y:S04]  /*35b80*/  LDL.LU.64 R82, [R1+0x11c8] ;  /* 0x0011c80001527983 */ /* 0x0003280000300a00 */
[----:B------:R1:W4:Y:S04]  /*35b90*/  LDL.LU.64 R80, [R1+0x11c0] ;  /* 0x0011c00001507983 */ /* 0x0003280000300a00 */
[----:B------:R1:W4:Y:S04]  /*35ba0*/  LDL.LU.64 R78, [R1+0x11b8] ;  /* 0x0011b800014e7983 */ /* 0x0003280000300a00 */
[----:B------:R1:W4:Y:S04]  /*35bb0*/  LDL.LU.64 R76, [R1+0x11b0] ;  /* 0x0011b000014c7983 */ /* 0x0003280000300a00 */
[----:B------:R1:W4:Y:S04]  /*35bc0*/  LDL.LU.64 R74, [R1+0x11a8] ;  /* 0x0011a800014a7983 */ /* 0x0003280000300a00 */
[----:B------:R1:W4:Y:S04]  /*35bd0*/  LDL.LU.64 R72, [R1+0x11a0] ;  /* 0x0011a00001487983 */ /* 0x0003280000300a00 */
[----:B------:R-:W4:Y:S04]  /*35be0*/  LDL.LU R32, [R1+0x1198] ;  /* 0x0011980001207983 */ /* 0x000f280000300800 */
[----:B------:R-:W4:Y:S04]  /*35bf0*/  LDL.LU.64 R30, [R1+0x1190] ;  /* 0x00119000011e7983 */ /* 0x000f280000300a00 */
[----:B------:R-:W4:Y:S01]  /*35c00*/  LDL.LU.64 R28, [R1+0x1188] ;  /* 0x00118800011c7983 */ /* 0x000f220000300a00 */
[----:B--2---:R-:W-:-:S02]  /*35c10*/  ISETP.LT.AND P0, PT, R91, UR37, !P0 ;  /* 0x000000255b007c0c */ /* 0x004fc4000c701270 */
[----:B---3--:R-:W-:Y:S02]  /*35c20*/  F2FP.BF16.F32.PACK_AB R88, R26, R25 ;  /* 0x000000191a58723e */ /* 0x008fe400000010ff */
[----:B----4-:R-:W-:Y:S02]  /*35c30*/  F2FP.BF16.F32.PACK_AB R87, R24, R23 ;  /* 0x000000171857723e */ /* 0x010fe400000010ff */
[----:B------:R-:W-:Y:S02]  /*35c40*/  F2FP.BF16.F32.PACK_AB R86, R22, R21 ;  /* 0x000000151656723e */ /* 0x000fe400000010ff */
[----:B------:R-:W-:Y:S02]  /*35c50*/  F2FP.BF16.F32.PACK_AB R85, R20, R19 ;  /* 0x000000131455723e */ /* 0x000fe400000010ff */
[----:B------:R-:W-:Y:S02]  /*35c60*/  F2FP.BF16.F32.PACK_AB R84, R18, R17 ;  /* 0x000000111254723e */ /* 0x000fe400000010ff */
[----:B------:R-:W-:Y:S01]  /*35c70*/  F2FP.BF16.F32.PACK_AB R82, R14, R0 ;  /* 0x000000000e52723e */ /* 0x000fe200000010ff */
[----:B0-----:R-:W-:Y:S01]  /*35c80*/  IMAD R0, R93, R70, RZ ;  /* 0x000000465d007224 */ /* 0x001fe200078e02ff */
[----:B------:R-:W-:-:S02]  /*35c90*/  F2FP.BF16.F32.PACK_AB R83, R16, R15 ;  /* 0x0000000f1053723e */ /* 0x000fc400000010ff */
[----:B------:R-:W-:Y:S01]  /*35ca0*/  F2FP.BF16.F32.PACK_AB R81, R13, R12 ;  /* 0x0000000c0d51723e */ /* 0x000fe200000010ff */
[----:B------:R-:W-:Y:S01]  /*35cb0*/  IMAD R70, R70, 0x80, R0 ;  /* 0x0000008046467824 */ /* 0x000fe200078e0200 */
[----:B------:R-:W-:Y:S02]  /*35cc0*/  F2FP.BF16.F32.PACK_AB R79, R11, R10 ;  /* 0x0000000a0b4f723e */ /* 0x000fe400000010ff */
[----:B------:R-:W-:Y:S02]  /*35cd0*/  F2FP.BF16.F32.PACK_AB R77, R3, R2 ;  /* 0x00000002034d723e */ /* 0x000fe400000010ff */
[C---:B------:R-:W-:Y:S02]  /*35ce0*/  LEA R2, P2, R0.reuse, UR32, 0x1 ;  /* 0x0000002000027c11 */ /* 0x040fe4000f8408ff */
[----:B------:R-:W-:Y:S02]  /*35cf0*/  F2FP.BF16.F32.PACK_AB R76, R9, R8 ;  /* 0x00000008094c723e */ /* 0x000fe400000010ff */
[----:B------:R-:W-:Y:S01]  /*35d00*/  LEA.HI.X.SX32 R3, R0, UR33, 0x1, P2 ;  /* 0x0000002100037c11 */ /* 0x000fe200090f0eff */
[----:B------:R-:W-:Y:S01]  /*35d10*/  IMAD R0, R91, UR28, RZ ;  /* 0x0000001c5b007c24 */ /* 0x000fe2000f8e02ff */
[----:B------:R-:W-:-:S02]  /*35d20*/  F2FP.BF16.F32.PACK_AB R74, R7, R6 ;  /* 0x00000006074a723e */ /* 0x000fc400000010ff */
[----:B------:R-:W-:Y:S01]  /*35d30*/  F2FP.BF16.F32.PACK_AB R73, R5, R4 ;  /* 0x000000040549723e */ /* 0x000fe200000010ff */
[----:B------:R-:W-:Y:S01]  /*35d40*/  IMAD.WIDE R68, R0, 0x2, R2 ;  /* 0x0000000200447825 */ /* 0x000fe200078e0202 */
[----:B------:R-:W-:Y:S02]  /*35d50*/  F2FP.BF16.F32.PACK_AB R80, R32, R31 ;  /* 0x0000001f2050723e */ /* 0x000fe400000010ff */
[----:B------:R-:W-:Y:S02]  /*35d60*/  F2FP.BF16.F32.PACK_AB R75, R28, R27 ;  /* 0x0000001b1c4b723e */ /* 0x000fe400000010ff */
[----:B------:R-:W-:Y:S02]  /*35d70*/  F2FP.BF16.F32.PACK_AB R78, R30, R29 ;  /* 0x0000001d1e4e723e */ /* 0x000fe400000010ff */
[----:B------:R-:W0:Y:S01]  /*35d80*/  LDTM.x64 R4, tmem[UR6+0xc0] ;  /* 0x0000c006000479ee */ /* 0x000e220008340000 */
[----:B------:R-:W-:Y:S01]  /*35d90*/  NOP ;  /* 0x0000000000007918 */ /* 0x000fe20000000000 */
[----:B------:R2:W-:Y:S01]  /*35da0*/  @P0 STG.E.U16 desc[UR20][R68.64], R75 ;  /* 0x0000004b44000986 */ /* 0x0005e2000c101514 */
[----:B------:R-:W3:Y:S03]  /*35db0*/  LDCU.64 UR6, c[0x0][0x398] ;  /* 0x00007300ff0677ac */ /* 0x000ee60008000a00 */
[----:B--2---:R-:W2:Y:S01]  /*35dc0*/  LDL.LU R69, [R1+0x4] ;  /* 0x0000040001457983 */ /* 0x004ea20000300800 */
[----:B------:R-:W-:-:S02]  /*35dd0*/  IADD3 R68, PT, PT, R91, 0x7f, RZ ;  /* 0x0000007f5b447810 */ /* 0x000fc40007ffe0ff */
[----:B------:R-:W-:Y:S02]  /*35de0*/  ISETP.GE.AND P0, PT, R91, UR35, PT ;  /* 0x000000235b007c0c */ /* 0x000fe4000bf06270 */
[----:B------:R-:W-:Y:S02]  /*35df0*/  ISETP.GE.AND P2, PT, R68, UR31, PT ;  /* 0x0000001f44007c0c */ /* 0x000fe4000bf46270 */
[----:B------:R-:W-:Y:S02]  /*35e00*/  LEA R68, P1, R70, UR32, 0x1 ;  /* 0x0000002046447c11 */ /* 0x000fe4000f8208ff */
[----:B------:R-:W-:Y:S01]  /*35e10*/  ISETP.LT.AND P0, PT, R92, UR8, !P0 ;  /* 0x000000085c007c0c */ /* 0x000fe2000c701270 */
[----:B------:R-:W4:Y:S01]  /*35e20*/  LDCU UR8, c[0x0][0x398] ;  /* 0x00007300ff0877ac */ /* 0x000f220008000800 */
[----:B--2---:R-:W-:Y:S02]  /*35e30*/  F2FP.BF16.F32.PACK_AB R72, R69, R71 ;  /* 0x000000474548723e */ /* 0x004fe400000010ff */
[----:B------:R-:W-:-:S03]  /*35e40*/  LEA.HI.X.SX32 R69, R70, UR33, 0x1, P1 ;  /* 0x0000002146457c11 */ /* 0x000fc600088f0eff */
[----:B------:R-:W-:-:S04]  /*35e50*/  IMAD.WIDE R70, R0, 0x2, R68 ;  /* 0x0000000200467825 */ /* 0x000fc800078e0244 */
[----:B------:R-:W-:Y:S02]  /*35e60*/  VIADD R0, R0, UR28 ;  /* 0x0000001c00007c36 */ /* 0x000fe40008000000 */
[----:B------:R2:W-:Y:S02]  /*35e70*/  @P0 STG.E.U16 desc[UR20][R70.64], R72 ;  /* 0x0000004846000986 */ /* 0x0005e4000c101514 */
[----:B--2---:R-:W-:Y:S01]  /*35e80*/  VIADD R70, R91, 0x1 ;  /* 0x000000015b467836 */ /* 0x004fe20000000000 */
[----:B------:R-:W-:Y:S02]  /*35e90*/  PRMT R72, R75, 0x7632, R72 ;  /* 0x000076324b487816 */ /* 0x000fe40000000048 */
[----:B------:R-:W2:Y:S02]  /*35ea0*/  LDL.LU R75, [R1+0x248] ;  /* 0x00024800014b7983 */ /* 0x000ea40000300800 */
[----:B------:R-:W-:-:S04]  /*35eb0*/  ISETP.GE.AND P0, PT, R70, UR35, PT ;  /* 0x0000002346007c0c */ /* 0x000fc8000bf06270 */
[----:B------:R-:W-:Y:S01]  /*35ec0*/  ISETP.LT.AND P1, PT, R93, UR12, !P0 ;  /* 0x0000000c5d007c0c */ /* 0x000fe2000c721270 */
[----:B------:R-:W-:Y:S01]  /*35ed0*/  IMAD.WIDE R70, R0, 0x2, R2 ;  /* 0x0000000200467825 */ /* 0x000fe200078e0202 */
[----:B------:R-:W-:Y:S01]  /*35ee0*/  ISETP.LT.AND P0, PT, R92, UR24, !P0 ;  /* 0x000000185c007c0c */ /* 0x000fe2000c701270 */
[----:B------:R-:W0:Y:S01]  /*35ef0*/  LDCU UR12, c[0x0][0x398] ;  /* 0x00007300ff0c77ac */ /* 0x000e220008000800 */
[----:B------:R-:W0:Y:S09]  /*35f00*/  LDCU UR24, c[0x0][0x398] ;  /* 0x00007300ff1877ac */ /* 0x000e320008000800 */
[----:B------:R0:W-:Y:S02]  /*35f10*/  @P1 STG.E.U16 desc[UR20][R70.64], R72 ;  /* 0x0000004846001986 */ /* 0x0001e4000c101514 */
[----:B0-----:R-:W-:Y:S01]  /*35f20*/  PRMT R72, R72, 0x7632, R72 ;  /* 0x0000763248487816 */ /* 0x001fe20000000048 */
[----:B------:R-:W-:-:S05]  /*35f30*/  IMAD.WIDE R70, R0, 0x2, R68 ;  /* 0x0000000200467825 */ /* 0x000fca00078e0244 */
[----:B------:R0:W-:Y:S02]  /*35f40*/  @P0 STG.E.U16 desc[UR20][R70.64], R72 ;  /* 0x0000004846000986 */ /* 0x0001e4000c101514 */
[----:B0-----:R-:W-:-:S05]  /*35f50*/  VIADD R70, R91, 0x2 ;  /* 0x000000025b467836 */ /* 0x001fca0000000000 */
[----:B------:R-:W-:-:S04]  /*35f60*/  ISETP.GE.AND P0, PT, R70, UR35, PT ;  /* 0x0000002346007c0c */ /* 0x000fc8000bf06270 */
[----:B------:R-:W-:Y:S01]  /*35f70*/  ISETP.LT.AND P1, PT, R93, UR22, !P0 ;  /* 0x000000165d007c0c */ /* 0x000fe2000c721270 */
[----:B------:R-:W-:Y:S01]  /*35f80*/  VIADD R0, R0, UR28 ;  /* 0x0000001c00007c36 */ /* 0x000fe20008000000 */
[----:B------:R-:W-:Y:S01]  /*35f90*/  ISETP.LT.AND P0, PT, R92, UR14, !P0 ;  /* 0x0000000e5c007c0c */ /* 0x000fe2000c701270 */
[----:B------:R-:W0:Y:S02]  /*35fa0*/  LDCU UR14, c[0x0][0x398] ;  /* 0x00007300ff0e77ac */ /* 0x000e240008000800 */
[----:B------:R-:W-:Y:S01]  /*35fb0*/  IMAD.WIDE R70, R0, 0x2, R2 ;  /* 0x0000000200467825 */ /* 0x000fe200078e0202 */
[----:B------:R-:W-:Y:S01]  /*35fc0*/  PRMT R72, R78, 0x7632, R72 ;  /* 0x000076324e487816 */ /* 0x000fe20000000048 */
[----:B------:R-:W0:Y:S06]  /*35fd0*/  LDCU UR22, c[0x0][0x398] ;  /* 0x00007300ff1677ac */ /* 0x000e2c0008000800 */
[----:B------:R0:W-:Y:S02]  /*35fe0*/  @P1 STG.E.U16 desc[UR20][R70.64], R78 ;  /* 0x0000004e46001986 */ /* 0x0001e4000c101514 */
[----:B0-----:R-:W-:-:S05]  /*35ff0*/  IMAD.WIDE R70, R0, 0x2, R68 ;  /* 0x0000000200467825 */ /* 0x001fca00078e0244 */
[----:B------:R0:W-:Y:S02]  /*36000*/  @P0 STG.E.U16 desc[UR20][R70.64], R73 ;  /* 0x0000004946000986 */ /* 0x0001e4000c101514 */
[----:B0-----:R-:W-:-:S05]  /*36010*/  VIADD R70, R91, 0x3 ;  /* 0x000000035b467836 */ /* 0x001fca0000000000 */
[----:B------:R-:W-:-:S04]  /*36020*/  ISETP.GE.AND P0, PT, R70, UR35, PT ;  /* 0x0000002346007c0c */ /* 0x000fc8000bf06270 */
[----:B---3--:R-:W-:Y:S01]  /*36030*/  ISETP.LT.AND P1, PT, R93, UR6, !P0 ;  /* 0x000000065d007c0c */ /* 0x008fe2000c721270 */
[----:B------:R-:W-:Y:S01]  /*36040*/  VIADD R0, R0, UR28 ;  /* 0x0000001c00007c36 */ /* 0x000fe20008000000 */
[----:B------:R-:W-:Y:S01]  /*36050*/  ISETP.LT.AND P0, PT, R92, UR26, !P0 ;  /* 0x0000001a5c007c0c */ /* 0x000fe2000c701270 */
[----:B------:R-:W0:Y:S02]  /*36060*/  LDCU UR6, c[0x0][0x398] ;  /* 0x00007300ff0677ac */ /* 0x000e240008000800 */
[C---:B------:R-:W-:Y:S01]  /*36070*/  IMAD.WIDE R70, R0.reuse, 0x2, R2 ;  /* 0x0000000200467825 */ /* 0x040fe200078e0202 */
[----:B------:R-:W3:Y:S07]  /*36080*/  LDCU UR26, c[0x0][0x398] ;  /* 0x00007300ff1a77ac */ /* 0x000eee0008000800 */
        /* <DEDUP_REMOVED lines=18> */
[----:B------:R-:W-:Y:S01]  /*361b0*/  ISETP.LT.AND P1, PT, R93, UR16, !P0 ;  /* 0x000000105d007c0c */ /* 0x000fe2000c721270 */
[----:B------:R-:W-:Y:S01]  /*361c0*/  VIADD R0, R0, UR28 ;  /* 0x0000001c00007c36 */ /* 0x000fe20008000000 */
[----:B------:R-:W-:Y:S01]  /*361d0*/  ISETP.LT.AND P0, PT, R92, UR30, !P0 ;  /* 0x0000001e5c007c0c */ /* 0x000fe2000c701270 */
[----:B------:R-:W0:Y:S02]  /*361e0*/  LDCU UR16, c[0x0][0x398] ;  /* 0x00007300ff1077ac */ /* 0x000e240008000800 */
[----:B------:R-:W-:-:S08]  /*361f0*/  IMAD.WIDE R70, R0, 0x2, R2 ;  /* 0x0000000200467825 */ /* 0x000fd000078e0202 */
[----:B------:R0:W-:Y:S02]  /*36200*/  @P1 STG.E.U16 desc[UR20][R70.64], R72 ;  /* 0x0000004846001986 */ /* 0x0001e4000c101514 */
[----:B0-----:R-:W-:Y:S01]  /*36210*/  PRMT R72, R74, 0x7632, R72 ;  /* 0x000076324a487816 */ /* 0x001fe20000000048 */
[----:B------:R-:W-:Y:S01]  /*36220*/  IMAD.WIDE R70, R0, 0x2, R68 ;  /* 0x0000000200467825 */ /* 0x000fe200078e0244 */
[----:B------:R-:W-:Y:S01]  /*36230*/  PRMT R73, R87, 0x7632, R73 ;  /* 0x0000763257497816 */ /* 0x000fe20000000049 */
[----:B------:R-:W2:Y:S04]  /*36240*/  LDL.LU R74, [R1+0x244] ;  /* 0x00024400014a7983 */ /* 0x000ea80000300800 */
[----:B------:R0:W-:Y:S02]  /*36250*/  @P0 STG.E.U16 desc[UR20][R70.64], R72 ;  /* 0x0000004846000986 */ /* 0x0001e4000c101514 */
[----:B0-----:R-:W-:-:S05]  /*36260*/  VIADD R70, R91, 0x6 ;  /* 0x000000065b467836 */ /* 0x001fca0000000000 */
[----:B------:R-:W-:-:S04]  /*36270*/  ISETP.GE.AND P0, PT, R70, UR35, PT ;  /* 0x0000002346007c0c */ /* 0x000fc8000bf06270 */
[----:B------:R-:W-:Y:S02]  /*36280*/  ISETP.LT.AND P1, PT, R93, UR36, !P0 ;  /* 0x000000245d007c0c */ /* 0x000fe4000c721270 */
[----:B------:R-:W-:Y:S02]  /*36290*/  IADD3 R0, PT, PT, R0, UR28, RZ ;  /* 0x0000001c00007c10 */ /* 0x000fe4000fffe0ff */
[----:B------:R-:W-:Y:S01]  /*362a0*/  ISETP.LT.AND P0, PT, R92, UR4, !P0 ;  /* 0x000000045c007c0c */ /* 0x000fe2000c701270 */
[----:B------:R-:W0:Y:S02]  /*362b0*/  LDCU UR4, c[0x0][0x398] ;  /* 0x00007300ff0477ac */ /* 0x000e240008000800 */
[----:B------:R-:W-:Y:S01]  /*362c0*/  IMAD.WIDE R70, R0, 0x2, R2 ;  /* 0x0000000200467825 */ /* 0x000fe200078e0202 */
[----:B------:R-:W-:-:S05]  /*362d0*/  PRMT R72, R76, 0x7632, R72 ;  /* 0x000076324c487816 */ /* 0x000fca0000000048 */
[----:B------:R0:W-:Y:S02]  /*362e0*/  @P1 STG.E.U16 desc[UR20][R70.64], R76 ;  /* 0x0000004c46001986 */ /* 0x0001e4000c101514 */
[----:B0-----:R-:W-:Y:S02]  /*362f0*/  IMAD.WIDE R70, R0, 0x2, R68 ;  /* 0x0000000200467825 */ /* 0x001fe400078e0244 */
[----:B------:R-:W2:Y:S04]  /*36300*/  LDL.LU R76, [R1+0x48] ;  /* 0x00004800014c7983 */ /* 0x000ea80000300800 */
[----:B------:R0:W-:Y:S02]  /*36310*/  @P0 STG.E.U16 desc[UR20][R70.64], R72 ;  /* 0x0000004846000986 */ /* 0x0001e4000c101514 */
[----:B0-----:R-:W-:-:S05]  /*36320*/  VIADD R70, R91, 0x7 ;  /* 0x000000075b467836 */ /* 0x001fca0000000000 */
[----:B------:R-:W-:-:S04]  /*36330*/  ISETP.GE.AND P0, PT, R70, UR35, PT ;  /* 0x0000002346007c0c */ /* 0x000fc8000bf06270 */
[----:B------:R-:W-:Y:S01]  /*36340*/  ISETP.LT.AND P1, PT, R93, UR4, !P0 ;  /* 0x000000045d007c0c */ /* 0x000fe2000c721270 */
[----:B------:R-:W-:Y:S01]  /*36350*/  VIADD R0, R0, UR28 ;  /* 0x0000001c00007c36 */ /* 0x000fe20008000000 */
[----:B------:R-:W-:Y:S01]  /*36360*/  ISETP.LT.AND P0, PT, R92, UR6, !P0 ;  /* 0x000000065c007c0c */ /* 0x000fe2000c701270 */
[----:B------:R-:W0:Y:S02]  /*36370*/  LDCU UR4, c[0x0][0x398] ;  /* 0x00007300ff0477ac */ /* 0x000e240008000800 */
[C---:B------:R-:W-:Y:S01]  /*36380*/  IMAD.WIDE R70, R0.reuse, 0x2, R2 ;  /* 0x0000000200467825 */ /* 0x040fe200078e0202 */
        /* <DEDUP_REMOVED lines=27> */
[----:B0-----:R-:W-:-:S02]  /*36540*/  IMAD.WIDE R70, R0, 0x2, R68 ;  /* 0x0000000200467825 */ /* 0x001fc400078e0244 */
        /* <DEDUP_REMOVED lines=31> */
[----:B------:R-:W0:Y:S01]  /*36740*/  LDCU UR4, c[0x0][0x398] ;  /* 0x00007300ff0477ac */ /* 0x000e220008000800 */
        /* <DEDUP_REMOVED lines=39> */
[----:B----4-:R-:W-:Y:S01]  /*369c0*/  ISETP.LT.AND P1, PT, R92, UR8, !P0 ;  /* 0x000000085c007c0c */ /* 0x010fe2000c721270 */
[----:B------:R-:W-:Y:S01]  /*369d0*/  VIADD R72, R91, 0x10 ;  /* 0x000000105b487836 */ /* 0x000fe20000000000 */
[----:B------:R-:W0:Y:S01]  /*369e0*/  LDCU UR6, c[0x0][0x39c] ;  /* 0x00007380ff0677ac */ /* 0x000e220008000800 */
[----:B------:R-:W-:-:S03]  /*369f0*/  IMAD.WIDE R70, R0, 0x2, R2 ;  /* 0x0000000200467825 */ /* 0x000fc600078e0202 */
[----:B------:R-:W-:Y:S01]  /*36a00*/  ISETP.GE.AND P0, PT, R72, UR35, PT ;  /* 0x0000002348007c0c */ /* 0x000fe2000bf06270 */
[----:B------:R-:W4:Y:S04]  /*36a10*/  LDCU UR8, c[0x0][0x39c] ;  /* 0x00007380ff0877ac */ /* 0x000f280008000800 */
[----:B------:R0:W-:Y:S02]  /*36a20*/  @P3 STG.E.U16 desc[UR20][R70.64], R87 ;  /* 0x0000005746003986 */ /* 0x0001e4000c101514 */
[C---:B0-----:R-:W-:Y:S02]  /*36a30*/  IMAD.WIDE R70, R0.reuse, 0x2, R68 ;  /* 0x0000000200467825 */ /* 0x041fe400078e0244 */
[----:B------:R-:W2:Y:S04]  /*36a40*/  LDL.LU R87, [R1+0x2f4] ;  /* 0x0002f40001577983 */ /* 0x000ea80000300800 */
[----:B------:R0:W-:Y:S01]  /*36a50*/  @P1 STG.E.U16 desc[UR20][R70.64], R73 ;  /* 0x0000004946001986 */ /* 0x0001e2000c101514 */
[----:B------:R-:W-:Y:S01]  /*36a60*/  ISETP.LT.AND P1, PT, R93, UR10, !P0 ;  /* 0x0000000a5d007c0c */ /* 0x000fe2000c721270 */
[----:B------:R-:W-:Y:S01]  /*36a70*/  VIADD R0, R0, UR28 ;  /* 0x0000001c00007c36 */ /* 0x000fe20008000000 */
[----:B------:R-:W-:Y:S01]  /*36a80*/  ISETP.LT.AND P3, PT, R92, UR12, !P0 ;  /* 0x0000000c5c007c0c */ /* 0x000fe2000c761270 */
[----:B------:R-:W-:Y:S01]  /*36a90*/  VIADD R72, R91, 0x11 ;  /* 0x000000115b487836 */ /* 0x000fe20000000000 */
[----:B------:R-:W1:Y:S01]  /*36aa0*/  LDCU UR10, c[0x0][0x39c] ;  /* 0x00007380ff0a77ac */ /* 0x000e620008000800 */
[----:B0-----:R-:W-:Y:S01]  /*36ab0*/  IMAD.WIDE R70, R0, 0x2, R2 ;  /* 0x0000000200467825 */ /* 0x001fe200078e0202 */
[----:B------:R-:W-:Y:S01]  /*36ac0*/  PRMT R73, R88, 0x7632, R73 ;  /* 0x0000763258497816 */ /* 0x000fe20000000049 */
[----:B------:R-:W0:Y:S06]  /*36ad0*/  LDCU UR12, c[0x0][0x398] ;  /* 0x00007300ff0c77ac */ /* 0x000e2c0008000800 */
[----:B------:R1:W-:Y:S02]  /*36ae0*/  @P1 STG.E.U16 desc[UR20][R70.64], R88 ;  /* 0x0000005846001986 */ /* 0x0003e4000c101514 */
[----:B-1----:R-:W-:-:S02]  /*36af0*/  IMAD.WIDE R70, R0, 0x2, R68 ;  /* 0x0000000200467825 */ /* 0x002fc400078e0244 */
[----:B------:R-:W2:Y:S04]  /*36b00*/  LDL.LU R88, [R1+0xf4] ;  /* 0x0000f40001587983 */ /* 0x000ea80000300800 */
[----:B------:R1:W-:Y:S04]  /*36b10*/  @P3 STG.E.U16 desc[UR20][R70.64], R73 ;  /* 0x0000004946003986 */ /* 0x0003e8000c101514 */
[----:B-1----:R-:W2:Y:S01]  /*36b20*/  LDL.LU R71, [R1+0x44] ;  /* 0x0000440001477983 */ /* 0x002ea20000300800 */
[----:B------:R-:W-:Y:S01]  /*36b30*/  ISETP.GE.AND P4, PT, R72, UR4, PT ;  /* 0x0000000448007c0c */ /* 0x000fe2000bf86270 */
[----:B------:R-:W-:Y:S01]  /*36b40*/  VIADD R72, R91, 0x12 ;  /* 0x000000125b487836 */ /* 0x000fe20000000000 */
[----:B------:R-:W1:Y:S02]  /*36b50*/  LDCU UR4, c[0x0][0x39c] ;  /* 0x00007380ff0477ac */ /* 0x000e640008000800 */
[----:B------:R-:W-:Y:S01]  /*36b60*/  ISETP.LT.AND P0, PT, R93, UR14, !P4 ;  /* 0x0000000e5d007c0c */ /* 0x000fe2000e701270 */
[----:B------:R-:W-:Y:S01]  /*36b70*/  VIADD R0, R0, UR28 ;  /* 0x0000001c00007c36 */ /* 0x000fe20008000000 */
[----:B------:R-:W-:Y:S01]  /*36b80*/  ISETP.GE.AND P1, PT, R72, UR6, PT ;  /* 0x0000000648007c0c */ /* 0x000fe2000bf26270 */
[----:B------:R-:W0:Y:S01]  /*36b90*/  LDCU UR6, c[0x0][0x39c] ;  /* 0x00007380ff0677ac */ /* 0x000e220008000800 */
[----:B------:R-:W-:Y:S01]  /*36ba0*/  ISETP.LT.AND P4, PT, R92, UR16, !P4 ;  /* 0x000000105c007c0c */ /* 0x000fe2000e781270 */
[----:B------:R-:W-:Y:S01]  /*36bb0*/  VIADD R73, R91, 0x14 ;  /* 0x000000145b497836 */ /* 0x000fe20000000000 */
[----:B------:R-:W0:Y:S01]  /*36bc0*/  LDCU UR14, c[0x0][0x398] ;  /* 0x00007300ff0e77ac */ /* 0x000e220008000800 */
[----:B--2---:R-:W-:Y:S01]  /*36bd0*/  F2FP.BF16.F32.PACK_AB R72, R71, R74 ;  /* 0x0000004a4748723e */ /* 0x004fe200000010ff */
[----:B------:R-:W-:Y:S01]  /*36be0*/  IMAD.WIDE R70, R0, 0x2, R2 ;  /* 0x0000000200467825 */ /* 0x000fe200078e0202 */
[----:B------:R-:W-:Y:S01]  /*36bf0*/  IADD3 R74, PT, PT, R91, 0x13, RZ ;  /* 0x000000135b4a7810 */ /* 0x000fe20007ffe0ff */
[----:B------:R-:W2:Y:S01]  /*36c00*/  LDCU UR16, c[0x0][0x398] ;  /* 0x00007300ff1077ac */ /* 0x000ea20008000800 */
[----:B------:R-:W-:-:S02]  /*36c10*/  PRMT R77, R72, 0x7632, R77 ;  /* 0x00007632484d7816 */ /* 0x000fc4000000004d */
[----:B------:R0:W-:Y:S01]  /*36c20*/  @P0 STG.E.U16 desc[UR20][R70.64], R72 ;  /* 0x0000004846000986 */ /* 0x0001e2000c101514 */
[----:B----4-:R-:W-:Y:S01]  /*36c30*/  ISETP.GE.AND P3, PT, R74, UR8, PT ;  /* 0x000000084a007c0c */ /* 0x010fe2000bf66270 */
[----:B------:R-:W4:Y:S01]  /*36c40*/  LDCU UR8, c[0x0][0x398] ;  /* 0x00007300ff0877ac */ /* 0x000f220008000800 */
[----:B0-----:R-:W-:Y:S01]  /*36c50*/  F2FP.BF16.F32.PACK_AB R71, R76, R75 ;  /* 0x0000004b4c47723e */ /* 0x001fe200000010ff */
[----:B------:R-:W-:-:S04]  /*36c60*/  IMAD.WIDE R74, R0, 0x2, R68 ;  /* 0x00000002004a7825 */ /* 0x000fc800078e0244 */
[----:B------:R-:W-:Y:S01]  /*36c70*/  VIADD R70, R0, UR28 ;  /* 0x0000001c00467c36 */ /* 0x000fe20008000000 */
[----:B------:R0:W-:Y:S04]  /*36c80*/  @P4 STG.E.U16 desc[UR20][R74.64], R77 ;  /* 0x0000004d4a004986 */ /* 0x0001e8000c101514 */
[----:B------:R-:W2:Y:S04]  /*36c90*/  LDL.LU R0, [R1+0x24c] ;  /* 0x00024c0001007983 */ /* 0x000ea80000300800 */
[----:B0-----:R-:W2:Y:S01]  /*36ca0*/  LDL.LU R75, [R1+0x4c] ;  /* 0x00004c00014b7983 */ /* 0x001ea20000300800 */
[----:B------:R-:W-:Y:S01]  /*36cb0*/  ISETP.LT.AND P0, PT, R93, UR18, !P1 ;  /* 0x000000125d007c0c */ /* 0x000fe2000cf01270 */
[----:B------:R-:W-:Y:S01]  /*36cc0*/  VIADD R76, R91, 0x15 ;  /* 0x000000155b4c7836 */ /* 0x000fe20000000000 */
[----:B------:R-:W-:Y:S01]  /*36cd0*/  ISETP.LT.AND P1, PT, R92, UR22, !P1 ;  /* 0x000000165c007c0c */ /* 0x000fe2000cf21270 */
[----:B------:R-:W0:Y:S01]  /*36ce0*/  LDCU UR18, c[0x0][0x398] ;  /* 0x00007300ff1277ac */ /* 0x000e220008000800 */
[----:B------:R-:W-:Y:S01]  /*36cf0*/  ISETP.GE.AND P5, PT, R73, UR10, PT ;  /* 0x0000000a49007c0c */ /* 0x000fe2000bfa6270 */
[----:B------:R-:W-:Y:S01]  /*36d00*/  IMAD.WIDE R72, R70, 0x2, R2 ;  /* 0x0000000246487825 */ /* 0x000fe200078e0202 */
[----:B-1----:R-:W-:Y:S01]  /*36d10*/  ISETP.GE.AND P6, PT, R76, UR4, PT ;  /* 0x000000044c007c0c */ /* 0x002fe2000bfc6270 */
[----:B------:R-:W1:Y:S01]  /*36d20*/  LDCU UR4, c[0x0][0x39c] ;  /* 0x00007380ff0477ac */ /* 0x000e620008000800 */
[----:B------:R-:W-:Y:S01]  /*36d30*/  PRMT R76, R71, 0x7632, R76 ;  /* 0x00007632474c7816 */ /* 0x000fe2000000004c */
[----:B------:R-:W0:Y:S04]  /*36d40*/  LDCU UR10, c[0x0][0x398] ;  /* 0x00007300ff0a77ac */ /* 0x000e280008000800 */
[----:B------:R1:W-:Y:S01]  /*36d50*/  @P0 STG.E.U16 desc[UR20][R72.64], R71 ;  /* 0x0000004748000986 */ /* 0x0003e2000c101514 */
[----:B------:R-:W0:Y:S01]  /*36d60*/  LDCU UR22, c[0x0][0x398] ;  /* 0x00007300ff1677ac */ /* 0x000e220008000800 */
[----:B-1----:R-:W-:-:S05]  /*36d70*/  IMAD.WIDE R72, R70, 0x2, R68 ;  /* 0x0000000246487825 */ /* 0x002fca00078e0244 */
[----:B------:R1:W-:Y:S01]  /*36d80*/  @P1 STG.E.U16 desc[UR20][R72.64], R76 ;  /* 0x0000004c48001986 */ /* 0x0003e2000c101514 */
[----:B--2---:R-:W-:Y:S01]  /*36d90*/  F2FP.BF16.F32.PACK_AB R74, R75, R0 ;  /* 0x000000004b4a723e */ /* 0x004fe200000010ff */
[----:B------:R-:W-:-:S05]  /*36da0*/  VIADD R75, R91, 0x16 ;  /* 0x000000165b4b7836 */ /* 0x000fca0000000000 */
[----:B------:R-:W-:Y:S02]  /*36db0*/  ISETP.GE.AND P4, PT, R75, UR6, PT ;  /* 0x000000064b007c0c */ /* 0x000fe4000bf86270 */
[----:B------:R-:W-:Y:S01]  /*36dc0*/  ISETP.LT.AND P0, PT, R93, UR24, !P3 ;  /* 0x000000185d007c0c */ /* 0x000fe2000df01270 */
[----:B------:R-:W2:Y:S01]  /*36dd0*/  LDL.LU R75, [R1+0x250] ;  /* 0x00025000014b7983 */ /* 0x000ea20000300800 */
[----:B------:R-:W-:Y:S01]  /*36de0*/  VIADD R0, R70, UR28 ;  /* 0x0000001c46007c36 */ /* 0x000fe20008000000 */
[----:B------:R-:W-:Y:S01]  /*36df0*/  PRMT R77, R74, 0x7632, R77 ;  /* 0x000076324a4d7816 */ /* 0x000fe2000000004d */
[----:B------:R-:W0:Y:S01]  /*36e00*/  LDCU UR6, c[0x0][0x39c] ;  /* 0x00007380ff0677ac */ /* 0x000e220008000800 */
[----:B-1----:R-:W2:Y:S01]  /*36e10*/  LDL.LU R73, [R1+0x50] ;  /* 0x0000500001497983 */ /* 0x002ea20000300800 */
[----:B---3--:R-:W-:Y:S01]  /*36e20*/  ISETP.LT.AND P3, PT, R92, UR26, !P3 ;  /* 0x0000001a5c007c0c */ /* 0x008fe2000df61270 */
[C---:B------:R-:W-:Y:S01]  /*36e30*/  IMAD.WIDE R70, R0.reuse, 0x2, R2 ;  /* 0x0000000200467825 */ /* 0x040fe200078e0202 */
[----:B------:R-:W1:Y:S03]  /*36e40*/  LDCU UR24, c[0x0][0x398] ;  /* 0x00007300ff1877ac */ /* 0x000e660008000800 */
[----:B------:R-:W-:Y:S01]  /*36e50*/  VIADD R76, R91, 0x17 ;  /* 0x000000175b4c7836 */ /* 0x000fe20000000000 */
[----:B------:R-:W3:Y:S01]  /*36e60*/  LDCU UR26, c[0x0][0x398] ;  /* 0x00007300ff1a77ac */ /* 0x000ee20008000800 */
[----:B------:R0:W-:Y:S02]  /*36e70*/  @P0 STG.E.U16 desc[UR20][R70.64], R74 ;  /* 0x0000004a46000986 */ /* 0x0001e4000c101514 */
[C---:B0-----:R-:W-:Y:S01]  /*36e80*/  VIADD R70, R0.reuse, UR28 ;  /* 0x0000001c00467c36 */ /* 0x041fe20008000000 */
[----:B--2---:R-:W-:Y:S01]  /*36e90*/  F2FP.BF16.F32.PACK_AB R71, R73, R75 ;  /* 0x0000004b4947723e */ /* 0x004fe200000010ff */
[----:B------:R-:W-:-:S02]  /*36ea0*/  IMAD.WIDE R74, R0, 0x2, R68 ;  /* 0x00000002004a7825 */ /* 0x000fc400078e0244 */
[----:B------:R-:W2:Y:S04]  /*36eb0*/  LDL.LU R0, [R1+0x254] ;  /* 0x0002540001007983 */ /* 0x000ea80000300800 */
[----:B------:R0:W-:Y:S04]  /*36ec0*/  @P3 STG.E.U16 desc[UR20][R74.64], R77 ;  /* 0x0000004d4a003986 */ /* 0x0001e8000c101514 */
[----:B0-----:R-:W2:Y:S01]  /*36ed0*/  LDL.LU R75, [R1+0x54] ;  /* 0x00005400014b7983 */ /* 0x001ea20000300800 */
[----:B------:R-:W-:Y:S01]  /*36ee0*/  ISETP.LT.AND P0, PT, R93, UR12, !P5 ;  /* 0x0000000c5d007c0c */ /* 0x000fe2000ef01270 */
[----:B------:R-:W-:Y:S01]  /*36ef0*/  IMAD.WIDE R72, R70, 0x2, R2 ;  /* 0x0000000246487825 */ /* 0x000fe200078e0202 */
[----:B------:R-:W-:Y:S01]  /*36f00*/  ISETP.LT.AND P5, PT, R92, UR29, !P5 ;  /* 0x0000001d5c007c0c */ /* 0x000fe2000efa1270 */
[----:B------:R-:W0:Y:S01]  /*36f10*/  LDCU UR12, c[0x0][0x398] ;  /* 0x00007300ff0c77ac */ /* 0x000e220008000800 */
[----:B------:R-:W-:-:S02]  /*36f20*/  ISETP.GE.AND P1, PT, R76, UR4, PT ;  /* 0x000000044c007c0c */ /* 0x000fc4000bf26270 */
[----:B------:R-:W-:Y:S01]  /*36f30*/  PRMT R76, R71, 0x7632, R76 ;  /* 0x00007632474c7816 */ /* 0x000fe2000000004c */
[----:B------:R-:W0:Y:S01]  /*36f40*/  LDCU UR4, c[0x0][0x39c] ;  /* 0x00007380ff0477ac */ /* 0x000e220008000800 */
[----:B------:R-:W0:Y:S05]  /*36f50*/  LDCU UR29, c[0x0][0x398] ;  /* 0x00007300ff1d77ac */ /* 0x000e2a0008000800 */
[----:B------:R1:W-:Y:S02]  /*36f60*/  @P0 STG.E.U16 desc[UR20][R72.64], R71 ;  /* 0x0000004748000986 */ /* 0x0003e4000c101514 */
        /* <DEDUP_REMOVED lines=11> */
[----:B----4-:R-:W-:Y:S01]  /*37020*/  ISETP.LT.AND P6, PT, R92, UR8, !P6 ;  /* 0x000000085c007c0c */ /* 0x010fe2000f7c1270 */
[C---:B------:R-:W-:Y:S01]  /*37030*/  IMAD.WIDE R70, R0.reuse, 0x2, R2 ;  /* 0x0000000200467825 */ /* 0x040fe200078e0202 */
[----:B------:R-:W1:Y:S03]  /*37040*/  LDCU UR14, c[0x0][0x398] ;  /* 0x00007300ff0e77ac */ /* 0x000e660008000800 */
[----:B------:R-:W-:Y:S01]  /*37050*/  VIADD R76, R91, 0x19 ;  /* 0x000000195b4c7836 */ /* 0x000fe20000000000 */
[----:B------:R-:W4:Y:S01]  /*37060*/  LDCU UR8, c[0x0][0x398] ;  /* 0x00007300ff0877ac */ /* 0x000f220008000800 */
        /* <DEDUP_REMOVED lines=18> */
[----:B--2---:R-:W-:Y:S02]  /*37190*/  F2FP.BF16.F32.PACK_AB R74, R75, R0 ;  /* 0x000000004b4a723e */ /* 0x004fe400000010ff */
[----:B------:R-:W-:-:S04]  /*371a0*/  IADD3 R75, PT, PT, R91, 0x1a, RZ ;  /* 0x0000001a5b4b7810 */ /* 0x000fc80007ffe0ff */
[----:B------:R-:W-:Y:S02]  /*371b0*/  ISETP.GE.AND P6, PT, R75, UR6, PT ;  /* 0x000000064b007c0c */ /* 0x000fe4000bfc6270 */
[----:B------:R-:W-:Y:S01]  /*371c0*/  ISETP.LT.AND P0, PT, R93, UR18, !P1 ;  /* 0x000000125d007c0c */ /* 0x000fe2000cf01270 */
[----:B------:R-:W2:Y:S01]  /*371d0*/  LDL.LU R75, [R1+0x260] ;  /* 0x00026000014b7983 */ /* 0x000ea20000300800 */
[----:B------:R-:W-:Y:S01]  /*371e0*/  VIADD R0, R70, UR28 ;  /* 0x0000001c46007c36 */ /* 0x000fe20008000000 */
[----:B------:R-:W-:Y:S01]  /*371f0*/  PRMT R77, R74, 0x7632, R77 ;  /* 0x000076324a4d7816 */ /* 0x000fe2000000004d */
[----:B------:R-:W0:Y:S01]  /*37200*/  LDCU UR6, c[0x0][0x39c] ;  /* 0x00007380ff0677ac */ /* 0x000e220008000800 */
[----:B-1----:R-:W2:Y:S01]  /*37210*/  LDL.LU R73, [R1+0x60] ;  /* 0x0000600001497983 */ /* 0x002ea20000300800 */
[----:B------:R-:W-:Y:S01]  /*37220*/  ISETP.LT.AND P1, PT, R92, UR22, !P1 ;  /* 0x000000165c007c0c */ /* 0x000fe2000cf21270 */
[C---:B------:R-:W-:Y:S01]  /*37230*/  IMAD.WIDE R70, R0.reuse, 0x2, R2 ;  /* 0x0000000200467825 */ /* 0x040fe200078e0202 */
[----:B------:R-:W1:Y:S03]  /*37240*/  LDCU UR18, c[0x0][0x398] ;  /* 0x00007300ff1277ac */ /* 0x000e660008000800 */
[----:B------:R-:W-:Y:S01]  /*37250*/  VIADD R76, R91, 0x1b ;  /* 0x0000001b5b4c7836 */ /* 0x000fe20000000000 */
[----:B------:R-:W0:Y:S01]  /*37260*/  LDCU UR22, c[0x0][0x398] ;  /* 0x00007300ff1677ac */ /* 0x000e220008000800 */
[----:B------:R3:W-:Y:S02]  /*37270*/  @P0 STG.E.U16 desc[UR20][R70.64], R74 ;  /* 0x0000004a46000986 */ /* 0x0007e4000c101514 */
[C---:B---3--:R-:W-:Y:S01]  /*37280*/  VIADD R70, R0.reuse, UR28 ;  /* 0x0000001c00467c36 */ /* 0x048fe20008000000 */
[----:B--2---:R-:W-:Y:S01]  /*37290*/  F2FP.BF16.F32.PACK_AB R71, R73, R75 ;  /* 0x0000004b4947723e */ /* 0x004fe200000010ff */
[----:B------:R-:W-:-:S02]  /*372a0*/  IMAD.WIDE R74, R0, 0x2, R68 ;  /* 0x00000002004a7825 */ /* 0x000fc400078e0244 */
[----:B------:R-:W2:Y:S04]  /*372b0*/  LDL.LU R0, [R1+0x264] ;  /* 0x0002640001007983 */ /* 0x000ea80000300800 */
[----:B------:R3:W-:Y:S04]  /*372c0*/  @P1 STG.E.U16 desc[UR20][R74.64], R77 ;  /* 0x0000004d4a001986 */ /* 0x0007e8000c101514 */
[----:B---3--:R-:W2:Y:S01]  /*372d0*/  LDL.LU R75, [R1+0x64] ;  /* 0x00006400014b7983 */ /* 0x008ea20000300800 */
[----:B------:R-:W-:Y:S01]  /*372e0*/  ISETP.LT.AND P0, PT, R93, UR12, !P3 ;  /* 0x0000000c5d007c0c */ /* 0x000fe2000df01270 */
[----:B------:R-:W-:Y:S01]  /*372f0*/  IMAD.WIDE R72, R70, 0x2, R2 ;  /* 0x0000000246487825 */ /* 0x000fe200078e0202 */
[----:B------:R-:W-:Y:S01]  /*37300*/  ISETP.LT.AND P3, PT, R92, UR24, !P3 ;  /* 0x000000185c007c0c */ /* 0x000fe2000df61270 */
[----:B------:R-:W3:Y:S01]  /*37310*/  LDCU UR12, c[0x0][0x398] ;  /* 0x00007300ff0c77ac */ /* 0x000ee20008000800 */
[----:B0-----:R-:W-:-:S02]  /*37320*/  ISETP.GE.AND P4, PT, R76, UR4, PT ;  /* 0x000000044c007c0c */ /* 0x001fc4000bf86270 */
        /* <DEDUP_REMOVED lines=27> */
[----:B----4-:R-:W-:Y:S01]  /*374e0*/  ISETP.LT.AND P0, PT, R93, UR8, !P6 ;  /* 0x000000085d007c0c */ /* 0x010fe2000f701270 */
[----:B------:R-:W-:Y:S01]  /*374f0*/  IMAD.WIDE R72, R70, 0x2, R2 ;  /* 0x0000000246487825 */ /* 0x000fe200078e0202 */
[----:B------:R-:W-:Y:S01]  /*37500*/  ISETP.LT.AND P6, PT, R92, UR10, !P6 ;  /* 0x0000000a5c007c0c */ /* 0x000fe2000f7c1270 */
[----:B------:R-:W3:Y:S01]  /*37510*/  LDCU UR8, c[0x0][0x398] ;  /* 0x00007300ff0877ac */ /* 0x000ee20008000800 */
[----:B0-----:R-:W-:-:S02]  /*37520*/  ISETP.GE.AND P3, PT, R76, UR4, PT ;  /* 0x000000044c007c0c */ /* 0x001fc4000bf66270 */
[----:B------:R-:W-:Y:S01]  /*37530*/  PRMT R76, R71, 0x7632, R76 ;  /* 0x00007632474c7816 */ /* 0x000fe2000000004c */
[----:B------:R-:W0:Y:S01]  /*37540*/  LDCU UR4, c[0x0][0x39c] ;  /* 0x00007380ff0477ac */ /* 0x000e220008000800 */
[----:B------:R-:W4:Y:S05]  /*37550*/  LDCU UR10, c[0x0][0x398] ;  /* 0x00007300ff0a77ac */ /* 0x000f2a0008000800 */
[----:B------:R0:W-:Y:S02]  /*37560*/  @P0 STG.E.U16 desc[UR20][R72.64], R71 ;  /* 0x0000004748000986 */ /* 0x0001e4000c101514 */
[----:B0-----:R-:W-:-:S05]  /*37570*/  IMAD.WIDE R72, R70, 0x2, R68 ;  /* 0x0000000246487825 */ /* 0x001fca00078e0244 */
        /* <DEDUP_REMOVED lines=8> */
[----:B------:R-:W1:Y:S01]  /*37600*/  LDCU UR6, c[0x0][0x39c] ;  /* 0x00007380ff0677ac */ /* 0x000e620008000800 */
[----:B0-----:R-:W2:Y:S01]  /*37610*/  LDL.LU R73, [R1+0x70] ;  /* 0x0000700001497983 */ /* 0x001ea20000300800 */
[----:B------:R-:W-:Y:S01]  /*37620*/  ISETP.LT.AND P4, PT, R92, UR18, !P4 ;  /* 0x000000125c007c0c */ /* 0x000fe2000e781270 */
[C---:B------:R-:W-:Y:S01]  /*37630*/  IMAD.WIDE R70, R0.reuse, 0x2, R2 ;  /* 0x0000000200467825 */ /* 0x040fe200078e0202 */
[----:B------:R-:W0:Y:S03]  /*37640*/  LDCU UR16, c[0x0][0x398] ;  /* 0x00007300ff1077ac */ /* 0x000e260008000800 */
[----:B------:R-:W-:Y:S01]  /*37650*/  VIADD R76, R91, 0x1f ;  /* 0x0000001f5b4c7836 */ /* 0x000fe20000000000 */
[----:B------:R-:W0:Y:S01]  /*37660*/  LDCU UR18, c[0x0][0x398] ;  /* 0x00007300ff1277ac */ /* 0x000e220008000800 */
[----:B------:R1:W-:Y:S02]  /*37670*/  @P0 STG.E.U16 desc[UR20][R70.64], R74 ;  /* 0x0000004a46000986 */ /* 0x0003e4000c101514 */
[C---:B-1----:R-:W-:Y:S01]  /*37680*/  VIADD R70, R0.reuse, UR28 ;  /* 0x0000001c00467c36 */ /* 0x042fe20008000000 */
[----:B--2---:R-:W-:Y:S01]  /*37690*/  F2FP.BF16.F32.PACK_AB R71, R73, R75 ;  /* 0x0000004b4947723e */ /* 0x004fe200000010ff */
[----:B------:R-:W-:-:S02]  /*376a0*/  IMAD.WIDE R74, R0, 0x2, R68 ;  /* 0x00000002004a7825 */ /* 0x000fc400078e0244 */
[----:B------:R-:W2:Y:S04]  /*376b0*/  LDL.LU R0, [R1+0x274] ;  /* 0x0002740001007983 */ /* 0x000ea80000300800 */
[----:B------:R1:W-:Y:S04]  /*376c0*/  @P4 STG.E.U16 desc[UR20][R74.64], R77 ;  /* 0x0000004d4a004986 */ /* 0x0003e8000c101514 */
[----:B-1----:R-:W2:Y:S01]  /*376d0*/  LDL.LU R75, [R1+0x74] ;  /* 0x00007400014b7983 */ /* 0x002ea20000300800 */
[----:B------:R-:W-:Y:S01]  /*376e0*/  ISETP.LT.AND P0, PT, R93, UR12, !P1 ;  /* 0x0000000c5d007c0c */ /* 0x000fe2000cf01270 */
[----:B------:R-:W-:Y:S01]  /*376f0*/  IMAD.WIDE R72, R70, 0x2, R2 ;  /* 0x0000000246487825 */ /* 0x000fe200078e0202 */
[----:B------:R-:W-:Y:S01]  /*37700*/  ISETP.LT.AND P1, PT, R92, UR22, !P1 ;  /* 0x000000165c007c0c */ /* 0x000fe2000cf21270 */
[----:B------:R-:W1:Y:S01]  /*37710*/  LDCU UR12, c[0x0][0x398] ;  /* 0x00007300ff0c77ac */ /* 0x000e620008000800 */
        /* <DEDUP_REMOVED lines=42> */
[----:B----4-:R-:W-:Y:S01]  /*379c0*/  ISETP.LT.AND P0, PT, R93, UR10, !P6 ;  /* 0x0000000a5d007c0c */ /* 0x010fe2000f701270 */
[----:B------:R-:W2:Y:S01]  /*379d0*/  LDL.LU R75, [R1+0x280] ;  /* 0x00028000014b7983 */ /* 0x000ea20000300800 */
[----:B------:R-:W-:Y:S01]  /*379e0*/  VIADD R0, R70, UR28 ;  /* 0x0000001c46007c36 */ /* 0x000fe20008000000 */
[----:B------:R-:W-:Y:S01]  /*379f0*/  PRMT R77, R74, 0x7632, R77 ;  /* 0x000076324a4d7816 */ /* 0x000fe2000000004d */
[----:B------:R-:W4:Y:S01]  /*37a00*/  LDCU UR6, c[0x0][0x39c] ;  /* 0x00007380ff0677ac */ /* 0x000f220008000800 */
        /* <DEDUP_REMOVED lines=26> */
[----:B----4-:R-:W-:Y:S02]  /*37bb0*/  ISETP.GE.AND P6, PT, R75, UR6, PT ;  /* 0x000000064b007c0c */ /* 0x010fe4000bfc6270 */
[----:B------:R-:W-:Y:S01]  /*37bc0*/  ISETP.LT.AND P0, PT, R93, UR14, !P1 ;  /* 0x0000000e5d007c0c */ /* 0x000fe2000cf01270 */
        /* <DEDUP_REMOVED lines=383> */
[C---:B------:R-:W-:Y:S01]  /*393c0*/  ISETP.LT.AND P0, PT, R93.reuse, UR14, !P4 ;  /* 0x0000000e5d007c0c */ /* 0x040fe2000e701270 */
[----:B------:R-:W2:Y:S01]  /*393d0*/  LDL.LU R75, [R1+0x2e8] ;  /* 0x0002e800014b7983 */ /* 0x000ea20000300800 */
[----:B------:R-:W-:Y:S01]  /*393e0*/  VIADD R0, R70, UR28 ;  /* 0x0000001c46007c36 */ /* 0x000fe20008000000 */
[----:B------:R-:W-:Y:S01]  /*393f0*/  PRMT R77, R74, 0x7632, R77 ;  /* 0x000076324a4d7816 */ /* 0x000fe2000000004d */
[----:B------:R-:W4:Y:S01]  /*39400*/  LDCU UR6, c[0x0][0x39c] ;  /* 0x00007380ff0677ac */ /* 0x000f220008000800 */
[----:B-1----:R-:W2:Y:S01]  /*39410*/  LDL.LU R73, [R1+0xe8] ;  /* 0x0000e80001497983 */ /* 0x002ea20000300800 */
[----:B------:R-:W-:Y:S01]  /*39420*/  ISETP.LT.AND P4, PT, R92, UR18, !P4 ;  /* 0x000000125c007c0c */ /* 0x000fe2000e781270 */
[C---:B------:R-:W-:Y:S01]  /*39430*/  IMAD.WIDE R70, R0.reuse, 0x2, R2 ;  /* 0x0000000200467825 */ /* 0x040fe200078e0202 */
[----:B------:R-:W-:Y:S01]  /*39440*/  ISETP.LT.AND P6, PT, R93, UR22, !P1 ;  /* 0x000000165d007c0c */ /* 0x000fe2000cfc1270 */
[----:B------:R-:W1:Y:S04]  /*39450*/  LDCU UR14, c[0x0][0x398] ;  /* 0x00007300ff0e77ac */ /* 0x000e680008000800 */
[----:B------:R0:W-:Y:S01]  /*39460*/  @P0 STG.E.U16 desc[UR20][R70.64], R74 ;  /* 0x0000004a46000986 */ /* 0x0001e2000c101514 */
[----:B--2---:R-:W-:Y:S01]  /*39470*/  F2FP.BF16.F32.PACK_AB R76, R73, R75 ;  /* 0x0000004b494c723e */ /* 0x004fe200000010ff */
[C---:B0-----:R-:W-:Y:S01]  /*39480*/  IMAD.WIDE R74, R0.reuse, 0x2, R68 ;  /* 0x00000002004a7825 */ /* 0x041fe200078e0244 */
[----:B------:R-:W0:Y:S04]  /*39490*/  LDCU UR18, c[0x0][0x398] ;  /* 0x00007300ff1277ac */ /* 0x000e280008000800 */
[----:B------:R2:W-:Y:S04]  /*394a0*/  @P4 STG.E.U16 desc[UR20][R74.64], R77 ;  /* 0x0000004d4a004986 */ /* 0x0005e8000c101514 */
[----:B--2---:R-:W2:Y:S04]  /*394b0*/  LDL.LU R74, [R1+0xec] ;  /* 0x0000ec00014a7983 */ /* 0x004ea80000300800 */
[----:B------:R-:W2:Y:S01]  /*394c0*/  LDL.LU R75, [R1+0x2ec] ;  /* 0x0002ec00014b7983 */ /* 0x000ea20000300800 */
[----:B------:R-:W-:-:S04]  /*394d0*/  VIADD R70, R0, UR28 ;  /* 0x0000001c00467c36 */ /* 0x000fc80008000000 */
[----:B------:R-:W-:Y:S01]  /*394e0*/  IMAD.WIDE R72, R70, 0x2, R2 ;  /* 0x0000000246487825 */ /* 0x000fe200078e0202 */
[C---:B------:R-:W-:Y:S02]  /*394f0*/  IADD3 R0, PT, PT, R91.reuse, 0x3e, RZ ;  /* 0x0000003e5b007810 */ /* 0x040fe40007ffe0ff */
[----:B------:R-:W-:Y:S01]  /*39500*/  ISETP.LT.AND P1, PT, R92, UR29, !P1 ;  /* 0x0000001d5c007c0c */ /* 0x000fe2000cf21270 */
[----:B------:R-:W-:Y:S01]  /*39510*/  VIADD R71, R91, 0x3d ;  /* 0x0000003d5b477836 */ /* 0x000fe20000000000 */
[----:B------:R0:W-:Y:S01]  /*39520*/  @P6 STG.E.U16 desc[UR20][R72.64], R76 ;  /* 0x0000004c48006986 */ /* 0x0001e2000c101514 */
[----:B------:R-:W-:Y:S02]  /*39530*/  ISETP.LT.AND P6, PT, R93, UR10, !P3 ;  /* 0x0000000a5d007c0c */ /* 0x000fe4000dfc1270 */
[----:B------:R-:W-:Y:S01]  /*39540*/  PRMT R79, R76, 0x7632, R79 ;  /* 0x000076324c4f7816 */ /* 0x000fe2000000004f */
[----:B------:R-:W-:Y:S01]  /*39550*/  VIADD R77, R91, 0x3f ;  /* 0x0000003f5b4d7836 */ /* 0x000fe20000000000 */
[----:B------:R-:W-:Y:S01]  /*39560*/  ISETP.LT.AND P3, PT, R92, UR24, !P3 ;  /* 0x000000185c007c0c */ /* 0x000fe2000df61270 */
[----:B------:R-:W1:Y:S01]  /*39570*/  LDCU UR10, c[0x0][0x398] ;  /* 0x00007300ff0a77ac */ /* 0x000e620008000800 */
[----:B------:R-:W-:-:S02]  /*39580*/  ISETP.GE.AND P0, PT, R71, UR4, PT ;  /* 0x0000000447007c0c */ /* 0x000fc4000bf06270 */
[----:B------:R-:W-:Y:S01]  /*39590*/  ISETP.GE.AND P4, PT, R0, UR8, PT ;  /* 0x0000000800007c0c */ /* 0x000fe2000bf86270 */
[----:B------:R-:W-:Y:S01]  /*395a0*/  VIADD R0, R70, UR28 ;  /* 0x0000001c46007c36 */ /* 0x000fe20008000000 */
[----:B------:R-:W1:Y:S03]  /*395b0*/  LDCU UR8, c[0x0][0x398] ;  /* 0x00007300ff0877ac */ /* 0x000e660008000800 */
[----:B0-----:R-:W-:Y:S01]  /*395c0*/  IMAD.WIDE R72, R0, 0x2, R2 ;  /* 0x0000000200487825 */ /* 0x001fe200078e0202 */
[----:B------:R-:W0:Y:S01]  /*395d0*/  LDCU UR4, c[0x0][0x39c] ;  /* 0x00007380ff0477ac */ /* 0x000e220008000800 */
[----:B--2---:R-:W-:Y:S02]  /*395e0*/  F2FP.BF16.F32.PACK_AB R71, R74, R75 ;  /* 0x0000004b4a47723e */ /* 0x004fe400000010ff */
[----:B------:R-:W-:Y:S02]  /*395f0*/  IMAD.WIDE R74, R70, 0x2, R68 ;  /* 0x00000002464a7825 */ /* 0x000fe400078e0244 */
[----:B------:R-:W-:-:S02]  /*39600*/  PRMT R78, R71, 0x7610, R78 ;  /* 0x00007610474e7816 */ /* 0x000fc4000000004e */
[----:B------:R-:W-:Y:S01]  /*39610*/  PRMT R76, R71, 0x7632, R76 ;  /* 0x00007632474c7816 */ /* 0x000fe2000000004c */
[C-C-:B------:R-:W-:Y:S01]  /*39620*/  IMAD.WIDE R70, R0.reuse, 0x2, R68.reuse ;  /* 0x0000000200467825 */ /* 0x140fe200078e0244 */
[----:B------:R2:W-:Y:S01]  /*39630*/  @P1 STG.E.U16 desc[UR20][R74.64], R79 ;  /* 0x0000004f4a001986 */ /* 0x0005e2000c101514 */
[----:B----4-:R-:W-:Y:S01]  /*39640*/  ISETP.GE.AND P1, PT, R77, UR6, PT ;  /* 0x000000064d007c0c */ /* 0x010fe2000bf26270 */
[----:B------:R-:W4:Y:S02]  /*39650*/  LDCU UR6, c[0x0][0x39c] ;  /* 0x00007380ff0677ac */ /* 0x000f240008000800 */
[----:B------:R-:W-:Y:S04]  /*39660*/  @P6 STG.E.U16 desc[UR20][R72.64], R78 ;  /* 0x0000004e48006986 */ /* 0x000fe8000c101514 */
[----:B------:R0:W-:Y:S01]  /*39670*/  @P3 STG.E.U16 desc[UR20][R70.64], R76 ;  /* 0x0000004c46003986 */ /* 0x0001e2000c101514 */
[----:B---3--:R-:W-:Y:S01]  /*39680*/  ISETP.LT.AND P3, PT, R93, UR12, !P5 ;  /* 0x0000000c5d007c0c */ /* 0x008fe2000ef61270 */
[----:B------:R-:W-:Y:S01]  /*39690*/  VIADD R0, R0, UR28 ;  /* 0x0000001c00007c36 */ /* 0x000fe20008000000 */
[----:B------:R-:W-:Y:S01]  /*396a0*/  ISETP.LT.AND P5, PT, R92, UR26, !P5 ;  /* 0x0000001a5c007c0c */ /* 0x000fe2000efa1270 */
[----:B--2---:R-:W-:Y:S01]  /*396b0*/  VIADD R79, R91, 0x40 ;  /* 0x000000405b4f7836 */ /* 0x004fe20000000000 */
[----:B-1----:R-:W-:Y:S01]  /*396c0*/  ISETP.LT.AND P6, PT, R93, UR14, !P0 ;  /* 0x0000000e5d007c0c */ /* 0x002fe2000c7c1270 */
[----:B------:R-:W-:Y:S01]  /*396d0*/  IMAD.WIDE R74, R0, 0x2, R68 ;  /* 0x00000002004a7825 */ /* 0x000fe200078e0244 */
[----:B------:R-:W1:Y:S01]  /*396e0*/  LDCU UR12, c[0x0][0x398] ;  /* 0x00007300ff0c77ac */ /* 0x000e620008000800 */
[----:B0-----:R-:W-:-:S02]  /*396f0*/  F2FP.BF16.F32.PACK_AB R71, R86, R85 ;  /* 0x000000555647723e */ /* 0x001fc400000010ff */
[----:B------:R-:W-:Y:S01]  /*39700*/  VIADD R70, R0, UR28 ;  /* 0x0000001c00467c36 */ /* 0x000fe20008000000 */
[----:B------:R-:W-:Y:S01]  /*39710*/  F2FP.BF16.F32.PACK_AB R78, R88, R87 ;  /* 0x00000057584e723e */ /* 0x000fe200000010ff */
[----:B------:R-:W-:Y:S01]  /*39720*/  IMAD.WIDE R76, R0, 0x2, R2 ;  /* 0x00000002004c7825 */ /* 0x000fe200078e0202 */
[C---:B------:R-:W-:Y:S01]  /*39730*/  PRMT R80, R71.reuse, 0x7610, R80 ;  /* 0x0000761047507816 */ /* 0x040fe20000000050 */
[----:B------:R-:W0:Y:S01]  /*39740*/  LDCU UR14, c[0x0][0x398] ;  /* 0x00007300ff0e77ac */ /* 0x000e220008000800 */
[----:B------:R-:W-:Y:S01]  /*39750*/  PRMT R71, R71, 0x7632, R71 ;  /* 0x0000763247477816 */ /* 0x000fe20000000047 */
[----:B------:R-:W-:Y:S01]  /*39760*/  IMAD.WIDE R72, R70, 0x2, R2 ;  /* 0x0000000246487825 */ /* 0x000fe200078e0202 */
[----:B------:R-:W-:Y:S01]  /*39770*/  ISETP.LT.AND P0, PT, R92, UR8, !P0 ;  /* 0x000000085c007c0c */ /* 0x000fe2000c701270 */
[----:B------:R-:W-:Y:S01]  /*39780*/  @P3 STG.E.U16 desc[UR20][R76.64], R80 ;  /* 0x000000504c003986 */ /* 0x000fe2000c101514 */
[----:B------:R-:W2:Y:S01]  /*39790*/  LDCU UR8, c[0x0][0x398] ;  /* 0x00007300ff0877ac */ /* 0x000ea20008000800 */
[----:B------:R-:W-:-:S02]  /*397a0*/  VIADD R0, R91, 0x41 ;  /* 0x000000415b007836 */ /* 0x000fc40000000000 */
[----:B------:R3:W-:Y:S01]  /*397b0*/  @P5 STG.E.U16 desc[UR20][R74.64], R71 ;  /* 0x000000474a005986 */ /* 0x0007e2000c101514 */
[----:B------:R-:W-:Y:S01]  /*397c0*/  ISETP.LT.AND P5, PT, R93, UR16, !P4 ;  /* 0x000000105d007c0c */ /* 0x000fe2000e7a1270 */
[----:B------:R-:W0:Y:S02]  /*397d0*/  LDCU UR16, c[0x0][0x398] ;  /* 0x00007300ff1077ac */ /* 0x000e240008000800 */
[----:B------:R1:W-:Y:S01]  /*397e0*/  @P6 STG.E.U16 desc[UR20][R72.64], R78 ;  /* 0x0000004e48006986 */ /* 0x0003e2000c101514 */
[----:B----4-:R-:W-:Y:S01]  /*397f0*/  ISETP.GE.AND P6, PT, R0, UR6, PT ;  /* 0x0000000600007c0c */ /* 0x010fe2000bfc6270 */
[----:B------:R-:W-:Y:S01]  /*39800*/  VIADD R0, R70, UR28 ;  /* 0x0000001c46007c36 */ /* 0x000fe20008000000 */
[----:B------:R-:W-:Y:S01]  /*39810*/  ISETP.GE.AND P3, PT, R79, UR4, PT ;  /* 0x000000044f007c0c */ /* 0x000fe2000bf66270 */
[----:B------:R-:W4:Y:S01]  /*39820*/  LDCU UR6, c[0x0][0x39c] ;  /* 0x00007380ff0677ac */ /* 0x000f220008000800 */
[----:B---3--:R-:W-:Y:S01]  /*39830*/  PRMT R75, R78, 0x7632, R75 ;  /* 0x000076324e4b7816 */ /* 0x008fe2000000004b */
[----:B------:R-:W3:Y:S01]  /*39840*/  LDCU UR4, c[0x0][0x39c] ;  /* 0x00007380ff0477ac */ /* 0x000ee20008000800 */
[----:B-1----:R-:W2:Y:S01]  /*39850*/  LDL.LU R78, [R1+0x1c8] ;  /* 0x0001c800014e7983 */ /* 0x002ea20000300800 */
[----:B------:R-:W-:-:S03]  /*39860*/  IMAD.WIDE R72, R70, 0x2, R68 ;  /* 0x0000000246487825 */ /* 0x000fc600078e0244 */
[----:B------:R-:W2:Y:S01]  /*39870*/  LDL.LU R79, [R1+0x1cc] ;  /* 0x0001cc00014f7983 */ /* 0x000ea20000300800 */
[----:B------:R-:W-:Y:S01]  /*39880*/  F2FP.BF16.F32.PACK_AB R74, R84, R83 ;  /* 0x00000053544a723e */ /* 0x000fe200000010ff */
[----:B------:R-:W-:Y:S02]  /*39890*/  IMAD.WIDE R70, R0, 0x2, R2 ;  /* 0x0000000200467825 */ /* 0x000fe400078e0202 */
[----:B------:R-:W2:Y:S04]  /*398a0*/  LDL.LU R80, [R1+0x1d0] ;  /* 0x0001d00001507983 */ /* 0x000ea80000300800 */
[----:B------:R-:W2:Y:S04]  /*398b0*/  LDL.LU R88, [R1+0x1d4] ;  /* 0x0001d40001587983 */ /* 0x000ea80000300800 */
[----:B------:R-:W2:Y:S01]  /*398c0*/  LDL.LU R87, [R1+0x1d8] ;  /* 0x0001d80001577983 */ /* 0x000ea20000300800 */
[----:B------:R-:W-:-:S03]  /*398d0*/  F2FP.BF16.F32.PACK_AB R76, R82, R81 ;  /* 0x00000051524c723e */ /* 0x000fc600000010ff */
[----:B------:R-:W2:Y:S01]  /*398e0*/  LDL.LU R86, [R1+0x1dc] ;  /* 0x0001dc0001567983 */ /* 0x000ea20000300800 */
[----:B------:R-:W-:-:S03]  /*398f0*/  PRMT R77, R74, 0x7632, R77 ;  /* 0x000076324a4d7816 */ /* 0x000fc6000000004d */
[----:B------:R-:W2:Y:S04]  /*39900*/  LDL.LU R85, [R1+0x1e0] ;  /* 0x0001e00001557983 */ /* 0x000ea80000300800 */
[----:B------:R-:W2:Y:S04]  /*39910*/  LDL.LU R84, [R1+0x1e8] ;  /* 0x0001e80001547983 */ /* 0x000ea80000300800 */
[----:B------:R-:W2:Y:S04]  /*39920*/  LDL.LU R83, [R1+0x1e4] ;  /* 0x0001e40001537983 */ /* 0x000ea80000300800 */
[----:B------:R-:W-:Y:S04]  /*39930*/  @P0 STG.E.U16 desc[UR20][R72.64], R75 ;  /* 0x0000004b48000986 */ /* 0x000fe8000c101514 */
[----:B------:R-:W2:Y:S04]  /*39940*/  LDL.LU R82, [R1+0x1f0] ;  /* 0x0001f00001527983 */ /* 0x000ea80000300800 */
[----:B------:R1:W-:Y:S04]  /*39950*/  @P5 STG.E.U16 desc[UR20][R70.64], R74 ;  /* 0x0000004a46005986 */ /* 0x0003e8000c101514 */
[----:B------:R-:W2:Y:S01]  /*39960*/  LDL.LU R81, [R1+0x1ec] ;  /* 0x0001ec0001517983 */ /* 0x000ea20000300800 */
[----:B-1----:R-:W-:-:S02]  /*39970*/  VIADD R70, R0, UR28 ;  /* 0x0000001c00467c36 */ /* 0x002fc40008000000 */
[----:B------:R-:W-:Y:S02]  /*39980*/  IMAD.WIDE R74, R0, 0x2, R68 ;  /* 0x00000002004a7825 */ /* 0x000fe400078e0244 */
[----:B------:R-:W2:Y:S01]  /*39990*/  LDL.LU R0, [R1+0x100] ;  /* 0x0001000001007983 */ /* 0x000ea20000300800 */
[----:B------:R-:W-:Y:S02]  /*399a0*/  ISETP.LT.AND P4, PT, R92, UR10, !P4 ;  /* 0x0000000a5c007c0c */ /* 0x000fe4000e781270 */
[----:B------:R-:W-:Y:S01]  /*399b0*/  ISETP.LT.AND P0, PT, R93, UR12, !P1 ;  /* 0x0000000c5d007c0c */ /* 0x000fe2000cf01270 */
[----:B------:R-:W-:Y:S01]  /*399c0*/  IMAD.WIDE R72, R70, 0x2, R2 ;  /* 0x0000000246487825 */ /* 0x000fe200078e0202 */
[----:B------:R-:W1:Y:S09]  /*399d0*/  LDCU UR10, c[0x0][0x398] ;  /* 0x00007300ff0a77ac */ /* 0x000e720008000800 */
[----:B------:R0:W-:Y:S01]  /*399e0*/  @P4 STG.E.U16 desc[UR20][R74.64], R77 ;  /* 0x0000004d4a004986 */ /* 0x0001e2000c101514 */
[----:B------:R-:W-:Y:S01]  /*399f0*/  VIADD R71, R91, 0x42 ;  /* 0x000000425b477836 */ /* 0x000fe20000000000 */
[----:B------:R-:W1:Y:S02]  /*39a00*/  LDCU UR12, c[0x0][0x398] ;  /* 0x00007300ff0c77ac */ /* 0x000e640008000800 */
[----:B------:R3:W-:Y:S04]  /*39a10*/  @P0 STG.E.U16 desc[UR20][R72.64], R76 ;  /* 0x0000004c48000986 */ /* 0x0007e8000c101514 */
[----:B0-----:R-:W4:Y:S01]  /*39a20*/  LDL.LU R77, [R1+0x1c4] ;  /* 0x0001c400014d7983 */ /* 0x001f220000300800 */
[----:B------:R-:W-:-:S03]  /*39a30*/  PRMT R75, R76, 0x7632, R75 ;  /* 0x000076324c4b7816 */ /* 0x000fc6000000004b */
[----:B---3--:R-:W3:Y:S01]  /*39a40*/  LDL.LU R76, [R1+0x1c0] ;  /* 0x0001c000014c7983 */ /* 0x008ee20000300800 */
[----:B--2---:R-:W-:Y:S01]  /*39a50*/  F2FP.BF16.F32.PACK_AB R74, R4, R0 ;  /* 0x00000000044a723e */ /* 0x004fe200000010ff */
[----:B------:R-:W-:-:S05]  /*39a60*/  VIADD R4, R91, 0x43 ;  /* 0x000000435b047836 */ /* 0x000fca0000000000 */
[----:B----4-:R-:W-:Y:S02]  /*39a70*/  ISETP.GE.AND P4, PT, R4, UR6, PT ;  /* 0x0000000604007c0c */ /* 0x010fe4000bf86270 */
[----:B------:R-:W-:Y:S01]  /*39a80*/  ISETP.LT.AND P1, PT, R92, UR14, !P1 ;  /* 0x0000000e5c007c0c */ /* 0x000fe2000cf21270 */
[----:B------:R-:W2:Y:S01]  /*39a90*/  LDL.LU R4, [R1+0x104] ;  /* 0x0001040001047983 */ /* 0x000ea20000300800 */
[----:B------:R-:W-:Y:S01]  /*39aa0*/  ISETP.LT.AND P0, PT, R93, UR8, !P3 ;  /* 0x000000085d007c0c */ /* 0x000fe2000df01270 */
[C---:B------:R-:W-:Y:S01]  /*39ab0*/  VIADD R0, R70.reuse, UR28 ;  /* 0x0000001c46007c36 */ /* 0x040fe20008000000 */
[----:B------:R-:W-:Y:S01]  /*39ac0*/  ISETP.GE.AND P5, PT, R71, UR4, PT ;  /* 0x0000000447007c0c */ /* 0x000fe2000bfa6270 */
[----:B------:R-:W-:Y:S01]  /*39ad0*/  IMAD.WIDE R72, R70, 0x2, R68 ;  /* 0x0000000246487825 */ /* 0x000fe200078e0244 */
[----:B------:R-:W0:Y:S01]  /*39ae0*/  LDCU UR4, c[0x0][0x39c] ;  /* 0x00007380ff0477ac */ /* 0x000e220008000800 */
[----:B-1----:R-:W-:Y:S02]  /*39af0*/  ISETP.LT.AND P3, PT, R92, UR10, !P3 ;  /* 0x0000000a5c007c0c */ /* 0x002fe4000df61270 */
[C---:B------:R-:W-:Y:S01]  /*39b00*/  IMAD.WIDE R70, R0.reuse, 0x2, R2 ;  /* 0x0000000200467825 */ /* 0x040fe200078e0202 */
[----:B------:R-:W1:Y:S03]  /*39b10*/  LDCU UR6, c[0x0][0x39c] ;  /* 0x00007380ff0677ac */ /* 0x000e660008000800 */
[----:B------:R4:W-:Y:S01]  /*39b20*/  @P1 STG.E.U16 desc[UR20][R72.64], R75 ;  /* 0x0000004b48001986 */ /* 0x0009e2000c101514 */
[----:B------:R-:W0:Y:S03]  /*39b30*/  LDCU UR8, c[0x0][0x398] ;  /* 0x00007300ff0877ac */ /* 0x000e260008000800 */
[----:B------:R1:W-:Y:S01]  /*39b40*/  @P0 STG.E.U16 desc[UR20][R70.64], R74 ;  /* 0x0000004a46000986 */ /* 0x0003e2000c101514 */
[----:B------:R-:W2:Y:S01]  /*39b50*/  LDCU UR14, c[0x0][0x398] ;  /* 0x00007300ff0e77ac */ /* 0x000ea20008000800 */
[----:B------:R-:W2:Y:S01]  /*39b60*/  LDCU UR10, c[0x0][0x398] ;  /* 0x00007300ff0a77ac */ /* 0x000ea20008000800 */
[----:B----4-:R-:W-:Y:S01]  /*39b70*/  IMAD.WIDE R72, R0, 0x2, R68 ;  /* 0x0000000200487825 */ /* 0x010fe200078e0244 */
[----:B-1----:R-:W-:-:S02]  /*39b80*/  PRMT R74, R74, 0x7632, R74 ;  /* 0x000076324a4a7816 */ /* 0x002fc4000000004a */
[----:B------:R-:W-:-:S03]  /*39b90*/  IADD3 R75, PT, PT, R91, 0x44, RZ ;  /* 0x000000445b4b7810 */ /* 0x000fc60007ffe0ff */
[----:B------:R1:W-:Y:S01]  /*39ba0*/  @P3 STG.E.U16 desc[UR20][R72.64], R74 ;  /* 0x0000004a48003986 */ /* 0x0003e2000c101514 */
[----:B0-----:R-:W-:Y:S01]  /*39bb0*/  ISETP.GE.AND P1, PT, R75, UR4, PT ;  /* 0x000000044b007c0c */ /* 0x001fe2000bf26270 */
[----:B------:R-:W0:Y:S01]  /*39bc0*/  LDCU UR4, c[0x0][0x39c] ;  /* 0x00007380ff0477ac */ /* 0x000e220008000800 */
[----:B-1----:R-:W-:-:S05]  /*39bd0*/  VIADD R72, R91, 0x45 ;  /* 0x000000455b487836 */ /* 0x002fca0000000000 */
[----:B------:R-:W-:Y:S01]  /*39be0*/  ISETP.GE.AND P3, PT, R72, UR6, PT ;  /* 0x0000000648007c0c */ /* 0x000fe2000bf66270 */
[----:B------:R-:W1:Y:S01]  /*39bf0*/  LDCU UR6, c[0x0][0x39c] ;  /* 0x00007380ff0677ac */ /* 0x000e620008000800 */
[----:B--2---:R-:W-:Y:S01]  /*39c00*/  F2FP.BF16.F32.PACK_AB R5, R5, R4 ;  /* 0x000000040505723e */ /* 0x004fe200000010ff */
[----:B------:R-:W-:Y:S02]  /*39c10*/  VIADD R4, R0, UR28 ;  /* 0x0000001c00047c36 */ /* 0x000fe40008000000 */
[----:B------:R-:W2:Y:S04]  /*39c20*/  LDL.LU R0, [R1+0x108] ;  /* 0x0001080001007983 */ /* 0x000ea80000300800 */
[----:B------:R-:W4:Y:S04]  /*39c30*/  LDL.LU R75, [R1+0x1bc] ;  /* 0x0001bc00014b7983 */ /* 0x000f280000300800 */
[----:B------:R-:W3:Y:S04]  /*39c40*/  LDL.LU R74, [R1+0x1b8] ;  /* 0x0001b800014a7983 */ /* 0x000ee80000300800 */
[----:B------:R-:W3:Y:S01]  /*39c50*/  LDL.LU R72, [R1+0x10c] ;  /* 0x00010c0001487983 */ /* 0x000ee20000300800 */
[----:B------:R-:W-:Y:S01]  /*39c60*/  ISETP.LT.AND P0, PT, R93, UR12, !P6 ;  /* 0x0000000c5d007c0c */ /* 0x000fe2000f701270 */
[----:B------:R-:W-:Y:S01]  /*39c70*/  IMAD.WIDE R70, R4, 0x2, R2 ;  /* 0x0000000204467825 */ /* 0x000fe200078e0202 */
[C---:B------:R-:W-:Y:S01]  /*39c80*/  ISETP.LT.AND P6, PT, R92.reuse, UR8, !P6 ;  /* 0x000000085c007c0c */ /* 0x040fe2000f7c1270 */
[----:B------:R-:W0:Y:S01]  /*39c90*/  LDCU UR12, c[0x0][0x398] ;  /* 0x00007300ff0c77ac */ /* 0x000e220008000800 */
[----:B------:R-:W-:Y:S01]  /*39ca0*/  PRMT R73, R5, 0x7632, R73 ;  /* 0x0000763205497816 */ /* 0x000fe20000000049 */
[----:B------:R-:W0:Y:S08]  /*39cb0*/  LDCU UR8, c[0x0][0x398] ;  /* 0x00007300ff0877ac */ /* 0x000e300008000800 */
[----:B------:R0:W-:Y:S01]  /*39cc0*/  @P0 STG.E.U16 desc[UR20][R70.64], R5 ;  /* 0x0000000546000986 */ /* 0x0001e2000c101514 */
[----:B------:R-:W-:Y:S01]  /*39cd0*/  ISETP.LT.AND P0, PT, R93, UR14, !P5 ;  /* 0x0000000e5d007c0c */ /* 0x000fe2000ef01270 */
[----:B------:R-:W1:Y:S01]  /*39ce0*/  LDCU UR14, c[0x0][0x398] ;  /* 0x00007300ff0e77ac */ /* 0x000e620008000800 */
[----:B------:R-:W-:Y:S01]  /*39cf0*/  ISETP.LT.AND P5, PT, R92, UR10, !P5 ;  /* 0x0000000a5c007c0c */ /* 0x000fe2000efa1270 */
[----:B------:R-:W1:Y:S01]  /*39d00*/  LDCU UR10, c[0x0][0x398] ;  /* 0x00007300ff0a77ac */ /* 0x000e620008000800 */
[----:B0-----:R-:W-:-:S05]  /*39d10*/  IMAD.WIDE R70, R4, 0x2, R68 ;  /* 0x0000000204467825 */ /* 0x001fca00078e0244 */
[----:B------:R0:W-:Y:S01]  /*39d20*/  @P6 STG.E.U16 desc[UR20][R70.64], R73 ;  /* 0x0000004946006986 */ /* 0x0001e2000c101514 */
[----:B--2---:R-:W-:Y:S01]  /*39d30*/  F2FP.BF16.F32.PACK_AB R6, R6, R0 ;  /* 0x000000000606723e */ /* 0x004fe200000010ff */
[----:B------:R-:W-:-:S04]  /*39d40*/  VIADD R0, R4, UR28 ;  /* 0x0000001c04007c36 */ /* 0x000fc80008000000 */
[----:B------:R-:W-:Y:S01]  /*39d50*/  IMAD.WIDE R4, R0, 0x2, R2 ;  /* 0x0000000200047825 */ /* 0x000fe200078e0202 */
[----:B0-----:R-:W-:-:S03]  /*39d60*/  PRMT R73, R6, 0x7632, R73 ;  /* 0x0000763206497816 */ /* 0x001fc60000000049 */
[C---:B------:R-:W-:Y:S01]  /*39d70*/  IMAD.WIDE R70, R0.reuse, 0x2, R68 ;  /* 0x0000000200467825 */ /* 0x040fe200078e0244 */
[----:B------:R0:W-:Y:S04]  /*39d80*/  @P0 STG.E.U16 desc[UR20][R4.64], R6 ;  /* 0x0000000604000986 */ /* 0x0001e8000c101514 */
[----:B------:R2:W-:Y:S01]  /*39d90*/  @P5 STG.E.U16 desc[UR20][R70.64], R73 ;  /* 0x0000004946005986 */ /* 0x0005e2000c101514 */
[----:B0-----:R-:W-:-:S03]  /*39da0*/  VIADD R4, R0, UR28 ;  /* 0x0000001c00047c36 */ /* 0x001fc60008000000 */
[----:B------:R-:W4:Y:S01]  /*39db0*/  LDL.LU R0, [R1+0x110] ;  /* 0x0001100001007983 */ /* 0x000f220000300800 */
[----:B---3--:R-:W-:Y:S01]  /*39dc0*/  F2FP.BF16.F32.PACK_AB R5, R7, R72 ;  /* 0x000000480705723e */ /* 0x008fe200000010ff */
[C---:B------:R-:W-:Y:S02]  /*39dd0*/  VIADD R72, R91.reuse, 0x46 ;  /* 0x000000465b487836 */ /* 0x040fe40000000000 */
[----:B--2---:R-:W-:-:S03]  /*39de0*/  VIADD R70, R91, 0x47 ;  /* 0x000000475b467836 */ /* 0x004fc60000000000 */
[----:B------:R-:W-:Y:S02]  /*39df0*/  ISETP.GE.AND P6, PT, R72, UR4, PT ;  /* 0x0000000448007c0c */ /* 0x000fe4000bfc6270 */
[----:B------:R-:W-:Y:S01]  /*39e00*/  ISETP.LT.AND P0, PT, R93, UR12, !P4 ;  /* 0x0000000c5d007c0c */ /* 0x000fe2000e701270 */
[----:B------:R-:W2:Y:S01]  /*39e10*/  LDL.LU R72, [R1+0x1b4] ;  /* 0x0001b40001487983 */ /* 0x000ea20000300800 */
[----:B-1----:R-:W-:Y:S01]  /*39e20*/  ISETP.GE.AND P5, PT, R70, UR6, PT ;  /* 0x0000000646007c0c */ /* 0x002fe2000bfa6270 */
[----:B------:R-:W-:Y:S01]  /*39e30*/  IMAD.WIDE R6, R4, 0x2, R2 ;  /* 0x0000000204067825 */ /* 0x000fe200078e0202 */
[C---:B------:R-:W-:Y:S01]  /*39e40*/  ISETP.LT.AND P4, PT, R92.reuse, UR8, !P4 ;  /* 0x000000085c007c0c */ /* 0x040fe2000e781270 */
[----:B------:R-:W3:Y:S01]  /*39e50*/  LDL.LU R73, [R1+0x1b0] ;  /* 0x0001b00001497983 */ /* 0x000ee20000300800 */
[----:B------:R-:W-:Y:S01]  /*39e60*/  PRMT R71, R5, 0x7632, R71 ;  /* 0x0000763205477816 */ /* 0x000fe20000000047 */
[----:B------:R-:W0:Y:S02]  /*39e70*/  LDCU UR4, c[0x0][0x39c] ;  /* 0x00007380ff0477ac */ /* 0x000e240008000800 */
[----:B------:R-:W2:Y:S01]  /*39e80*/  LDL.LU R70, [R1+0x114] ;  /* 0x0001140001467983 */ /* 0x000ea20000300800 */
[----:B------:R-:W1:Y:S03]  /*39e90*/  LDCU UR6, c[0x0][0x39c] ;  /* 0x00007380ff0677ac */ /* 0x000e660008000800 */
[----:B------:R0:W-:Y:S01]  /*39ea0*/  @P0 STG.E.U16 desc[UR20][R6.64], R5 ;  /* 0x0000000506000986 */ /* 0x0001e2000c101514 */
[----:B------:R-:W-:Y:S01]  /*39eb0*/  ISETP.LT.AND P0, PT, R93, UR14, !P1 ;  /* 0x0000000e5d007c0c */ /* 0x000fe2000cf01270 */
[----:B------:R-:W1:Y:S01]  /*39ec0*/  LDCU UR12, c[0x0][0x398] ;  /* 0x00007300ff0c77ac */ /* 0x000e620008000800 */
[----:B------:R-:W-:Y:S01]  /*39ed0*/  ISETP.LT.AND P1, PT, R92, UR10, !P1 ;  /* 0x0000000a5c007c0c */ /* 0x000fe2000cf21270 */
[----:B------:R-:W1:Y:S01]  /*39ee0*/  LDCU UR8, c[0x0][0x398] ;  /* 0x00007300ff0877ac */ /* 0x000e620008000800 */
[----:B------:R-:W1:Y:S01]  /*39ef0*/  LDCU UR14, c[0x0][0x398] ;  /* 0x00007300ff0e77ac */ /* 0x000e620008000800 */
[----:B0-----:R-:W-:Y:S01]  /*39f00*/  IMAD.WIDE R6, R4, 0x2, R68 ;  /* 0x0000000204067825 */ /* 0x001fe200078e0244 */
[----:B------:R-:W0:Y:S04]  /*39f10*/  LDCU UR10, c[0x0][0x398] ;  /* 0x00007300ff0a77ac */ /* 0x000e280008000800 */
[----:B------:R0:W-:Y:S01]  /*39f20*/  @P4 STG.E.U16 desc[UR20][R6.64], R71 ;  /* 0x0000004706004986 */ /* 0x0001e2000c101514 */
[----:B----4-:R-:W-:Y:S01]  /*39f30*/  F2FP.BF16.F32.PACK_AB R8, R8, R0 ;  /* 0x000000000808723e */ /* 0x010fe200000010ff */
[----:B------:R-:W-:-:S04]  /*39f40*/  VIADD R0, R4, UR28 ;  /* 0x0000001c04007c36 */ /* 0x000fc80008000000 */
[----:B------:R-:W-:Y:S01]  /*39f50*/  IMAD.WIDE R4, R0, 0x2, R2 ;  /* 0x0000000200047825 */ /* 0x000fe200078e0202 */
[----:B0-----:R-:W-:-:S04]  /*39f60*/  PRMT R71, R8, 0x7632, R71 ;  /* 0x0000763208477816 */ /* 0x001fc80000000047 */
[----:B------:R2:W-:Y:S02]  /*39f70*/  @P0 STG.E.U16 desc[UR20][R4.64], R8 ;  /* 0x0000000804000986 */ /* 0x0005e4000c101514 */
[----:B--2---:R-:W-:Y:S01]  /*39f80*/  F2FP.BF16.F32.PACK_AB R5, R9, R70 ;  /* 0x000000460905723e */ /* 0x004fe200000010ff */
[C---:B------:R-:W-:Y:S02]  /*39f90*/  VIADD R4, R0.reuse, UR28 ;  /* 0x0000001c00047c36 */ /* 0x040fe40008000000 */
[----:B------:R-:W-:Y:S02]  /*39fa0*/  IMAD.WIDE R8, R0, 0x2, R68 ;  /* 0x0000000200087825 */ /* 0x000fe400078e0244 */
[----:B------:R-:W2:Y:S02]  /*39fb0*/  LDL.LU R0, [R1+0x118] ;  /* 0x0001180001007983 */ /* 0x000ea40000300800 */
[----:B------:R-:W-:Y:S02]  /*39fc0*/  VIADD R70, R91, 0x48 ;  /* 0x000000485b467836 */ /* 0x000fe40000000000 */
[----:B------:R0:W-:Y:S03]  /*39fd0*/  @P1 STG.E.U16 desc[UR20][R8.64], R71 ;  /* 0x0000004708001986 */ /* 0x0001e6000c101514 */
[----:B------:R-:W-:-:S02]  /*39fe0*/  ISETP.GE.AND P4, PT, R70, UR4, PT ;  /* 0x0000000446007c0c */ /* 0x000fc4000bf86270 */
[----:B-1----:R-:W-:Y:S01]  /*39ff0*/  ISETP.LT.AND P0, PT, R93, UR12, !P3 ;  /* 0x0000000c5d007c0c */ /* 0x002fe2000df01270 */
[----:B------:R-:W4:Y:S01]  /*3a000*/  LDL.LU R70, [R1+0x1ac] ;  /* 0x0001ac0001467983 */ /* 0x000f220000300800 */
[----:B------:R-:W-:Y:S01]  /*3a010*/  IMAD.WIDE R6, R4, 0x2, R2 ;  /* 0x0000000204067825 */ /* 0x000fe200078e0202 */
[----:B------:R-:W1:Y:S03]  /*3a020*/  LDCU UR12, c[0x0][0x398] ;  /* 0x00007300ff0c77ac */ /* 0x000e660008000800 */
[----:B0-----:R-:W-:Y:S01]  /*3a030*/  VIADD R8, R91, 0x49 ;  /* 0x000000495b087836 */ /* 0x001fe20000000000 */
[----:B------:R-:W3:Y:S01]  /*3a040*/  LDL.LU R71, [R1+0x1a8] ;  /* 0x0001a80001477983 */ /* 0x000ee20000300800 */
[----:B------:R-:W-:Y:S01]  /*3a050*/  PRMT R9, R5, 0x7632, R9 ;  /* 0x0000763205097816 */ /* 0x000fe20000000009 */
[----:B------:R-:W0:Y:S02]  /*3a060*/  LDCU UR4, c[0x0][0x39c] ;  /* 0x00007380ff0477ac */ /* 0x000e240008000800 */
[----:B------:R-:W-:-:S02]  /*3a070*/  ISETP.GE.AND P1, PT, R8, UR6, PT ;  /* 0x0000000608007c0c */ /* 0x000fc4000bf26270 */
[----:B------:R-:W3:Y:S01]  /*3a080*/  LDL.LU R8, [R1+0x11c] ;  /* 0x00011c0001087983 */ /* 0x000ee20000300800 */
[C---:B------:R-:W-:Y:S01]  /*3a090*/  ISETP.LT.AND P3, PT, R92.reuse, UR8, !P3 ;  /* 0x000000085c007c0c */ /* 0x040fe2000df61270 */
[----:B------:R-:W0:Y:S02]  /*3a0a0*/  LDCU UR6, c[0x0][0x39c] ;  /* 0x00007380ff0677ac */ /* 0x000e240008000800 */
[----:B------:R1:W-:Y:S01]  /*3a0b0*/  @P0 STG.E.U16 desc[UR20][R6.64], R5 ;  /* 0x0000000506000986 */ /* 0x0003e2000c101514 */
[----:B------:R-:W-:Y:S01]  /*3a0c0*/  ISETP.LT.AND P0, PT, R93, UR14, !P6 ;  /* 0x0000000e5d007c0c */ /* 0x000fe2000f701270 */
[----:B------:R-:W0:Y:S01]  /*3a0d0*/  LDCU UR8, c[0x0][0x398] ;  /* 0x00007300ff0877ac */ /* 0x000e220008000800 */
[----:B------:R-:W-:Y:S01]  /*3a0e0*/  ISETP.LT.AND P6, PT, R92, UR10, !P6 ;  /* 0x0000000a5c007c0c */ /* 0x000fe2000f7c1270 */
[----:B------:R-:W0:Y:S01]  /*3a0f0*/  LDCU UR14, c[0x0][0x398] ;  /* 0x00007300ff0e77ac */ /* 0x000e220008000800 */
[----:B------:R-:W0:Y:S01]  /*3a100*/  LDCU UR10, c[0x0][0x398] ;  /* 0x00007300ff0a77ac */ /* 0x000e220008000800 */
[----:B-1----:R-:W-:-:S05]  /*3a110*/  IMAD.WIDE R6, R4, 0x2, R68 ;  /* 0x0000000204067825 */ /* 0x002fca00078e0244 */
[----:B------:R-:W-:Y:S01]  /*3a120*/  @P3 STG.E.U16 desc[UR20][R6.64], R9 ;  /* 0x0000000906003986 */ /* 0x000fe2000c101514 */
[----:B--2---:R-:W-:Y:S01]  /*3a130*/  F2FP.BF16.F32.PACK_AB R10, R10, R0 ;  /* 0x000000000a0a723e */ /* 0x004fe200000010ff */
[----:B------:R-:W-:-:S04]  /*3a140*/  VIADD R0, R4, UR28 ;  /* 0x0000001c04007c36 */ /* 0x000fc80008000000 */
[----:B------:R-:W-:-:S05]  /*3a150*/  IMAD.WIDE R4, R0, 0x2, R2 ;  /* 0x0000000200047825 */ /* 0x000fca00078e0202 */
[----:B------:R1:W-:Y:S01]  /*3a160*/  @P0 STG.E.U16 desc[UR20][R4.64], R10 ;  /* 0x0000000a04000986 */ /* 0x0003e2000c101514 */
[----:B------:R-:W-:Y:S01]  /*3a170*/  ISETP.LT.AND P0, PT, R93, UR12, !P5 ;  /* 0x0000000c5d007c0c */ /* 0x000fe2000ef01270 */
[----:B------:R-:W2:Y:S01]  /*3a180*/  LDCU UR12, c[0x0][0x398] ;  /* 0x00007300ff0c77ac */ /* 0x000ea20008000800 */
[C---:B-1----:R-:W-:Y:S01]  /*3a190*/  VIADD R4, R0.reuse, UR28 ;  /* 0x0000001c00047c36 */ /* 0x042fe20008000000 */
[----:B---3--:R-:W-:Y:S01]  /*3a1a0*/  F2FP.BF16.F32.PACK_AB R11, R11, R8 ;  /* 0x000000080b0b723e */ /* 0x008fe200000010ff */
[----:B------:R-:W-:Y:S01]  /*3a1b0*/  IMAD.WIDE R8, R0, 0x2, R68 ;  /* 0x0000000200087825 */ /* 0x000fe200078e0244 */
[----:B------:R-:W-:Y:S01]  /*3a1c0*/  PRMT R10, R10, 0x7632, R10 ;  /* 0x000076320a0a7816 */ /* 0x000fe2000000000a */
[----:B------:R-:W3:Y:S02]  /*3a1d0*/  LDL.LU R0, [R1+0x120] ;  /* 0x0001200001007983 */ /* 0x000ee40000300800 */
[----:B------:R-:W-:Y:S02]  /*3a1e0*/  IMAD.WIDE R6, R4, 0x2, R2 ;  /* 0x0000000204067825 */ /* 0x000fe400078e0202 */
[----:B------:R1:W-:Y:S04]  /*3a1f0*/  @P6 STG.E.U16 desc[UR20][R8.64], R10 ;  /* 0x0000000a08006986 */ /* 0x0003e8000c101514 */
[----:B------:R0:W-:Y:S01]  /*3a200*/  @P0 STG.E.U16 desc[UR20][R6.64], R11 ;  /* 0x0000000b06000986 */ /* 0x0001e2000c101514 */
[----:B-1----:R-:W-:Y:S01]  /*3a210*/  VIADD R8, R91, 0x4b ;  /* 0x0000004b5b087836 */ /* 0x002fe20000000000 */
[----:B------:R-:W-:-:S02]  /*3a220*/  PRMT R9, R11, 0x7632, R9 ;  /* 0x000076320b097816 */ /* 0x000fc40000000009 */
[----:B0-----:R-:W4:Y:S02]  /*3a230*/  LDL.LU R11, [R1+0x164] ;  /* 0x00016400010b7983 */ /* 0x001f240000300800 */
[----:B------:R-:W-:Y:S02]  /*3a240*/  ISETP.GE.AND P0, PT, R8, UR6, PT ;  /* 0x0000000608007c0c */ /* 0x000fe4000bf06270 */
[----:B------:R-:W-:Y:S01]  /*3a250*/  ISETP.LT.AND P5, PT, R92, UR8, !P5 ;  /* 0x000000085c007c0c */ /* 0x000fe2000efa1270 */
[----:B------:R-:W4:Y:S01]  /*3a260*/  LDL.LU R8, [R1+0x124] ;  /* 0x0001240001087983 */ /* 0x000f220000300800 */
[----:B------:R-:W-:Y:S02]  /*3a270*/  ISETP.LT.AND P6, PT, R93, UR14, !P4 ;  /* 0x0000000e5d007c0c */ /* 0x000fe4000e7c1270 */
[----:B------:R-:W-:Y:S01]  /*3a280*/  IADD3 R5, PT, PT, R91, 0x4a, RZ ;  /* 0x0000004a5b057810 */ /* 0x000fe20007ffe0ff */
[----:B------:R-:W-:Y:S01]  /*3a290*/  IMAD.WIDE R6, R4, 0x2, R68 ;  /* 0x0000000204067825 */ /* 0x000fe200078e0244 */
[----:B------:R-:W-:Y:S01]  /*3a2a0*/  ISETP.LT.AND P4, PT, R92, UR10, !P4 ;  /* 0x0000000a5c007c0c */ /* 0x000fe2000e781270 */
[----:B------:R-:W0:Y:S01]  /*3a2b0*/  LDCU UR6, c[0x0][0x39c] ;  /* 0x00007380ff0677ac */ /* 0x000e220008000800 */
[----:B------:R-:W-:Y:S01]  /*3a2c0*/  ISETP.GE.AND P3, PT, R5, UR4, PT ;  /* 0x0000000405007c0c */ /* 0x000fe2000bf66270 */
[----:B------:R-:W1:Y:S04]  /*3a2d0*/  LDCU UR8, c[0x0][0x398] ;  /* 0x00007300ff0877ac */ /* 0x000e680008000800 */
[----:B------:R-:W-:Y:S01]  /*3a2e0*/  @P5 STG.E.U16 desc[UR20][R6.64], R9 ;  /* 0x0000000906005986 */ /* 0x000fe2000c101514 */
[----:B------:R-:W0:Y:S01]  /*3a2f0*/  LDCU UR14, c[0x0][0x398] ;  /* 0x00007300ff0e77ac */ /* 0x000e220008000800 */
[----:B------:R-:W0:Y:S01]  /*3a300*/  LDCU UR4, c[0x0][0x39c] ;  /* 0x00007380ff0477ac */ /* 0x000e220008000800 */
[----:B------:R-:W0:Y:S01]  /*3a310*/  LDCU UR10, c[0x0][0x398] ;  /* 0x00007300ff0a77ac */ /* 0x000e220008000800 */
[----:B---3--:R-:W-:Y:S01]  /*3a320*/  F2FP.BF16.F32.PACK_AB R12, R12, R0 ;  /* 0x000000000c0c723e */ /* 0x008fe200000010ff */
[----:B------:R-:W-:-:S04]  /*3a330*/  VIADD R0, R4, UR28 ;  /* 0x0000001c04007c36 */ /* 0x000fc80008000000 */
[----:B------:R-:W-:Y:S01]  /*3a340*/  IMAD.WIDE R4, R0, 0x2, R2 ;  /* 0x0000000200047825 */ /* 0x000fe200078e0202 */
[----:B------:R-:W-:-:S04]  /*3a350*/  PRMT R10, R12, 0x7632, R10 ;  /* 0x000076320c0a7816 */ /* 0x000fc8000000000a */
[----:B------:R3:W-:Y:S01]  /*3a360*/  @P6 STG.E.U16 desc[UR20][R4.64], R12 ;  /* 0x0000000c04006986 */ /* 0x0007e2000c101514 */
[----:B--2---:R-:W-:Y:S01]  /*3a370*/  ISETP.LT.AND P6, PT, R93, UR12, !P1 ;  /* 0x0000000c5d007c0c */ /* 0x004fe2000cfc1270 */
[----:B------:R-:W2:Y:S01]  /*3a380*/  LDCU UR12, c[0x0][0x398] ;  /* 0x00007300ff0c77ac */ /* 0x000ea20008000800 */
[C---:B---3--:R-:W-:Y:S01]  /*3a390*/  VIADD R4, R0.reuse, UR28 ;  /* 0x0000001c00047c36 */ /* 0x048fe20008000000 */
[----:B----4-:R-:W-:Y:S01]  /*3a3a0*/  F2FP.BF16.F32.PACK_AB R13, R13, R8 ;  /* 0x000000080d0d723e */ /* 0x010fe200000010ff */
[----:B------:R-:W-:Y:S02]  /*3a3b0*/  IMAD.WIDE R8, R0, 0x2, R68 ;  /* 0x0000000200087825 */ /* 0x000fe400078e0244 */
[----:B------:R-:W3:Y:S02]  /*3a3c0*/  LDL.LU R0, [R1+0x128] ;  /* 0x0001280001007983 */ /* 0x000ee40000300800 */
[----:B------:R-:W-:Y:S02]  /*3a3d0*/  IMAD.WIDE R6, R4, 0x2, R2 ;  /* 0x0000000204067825 */ /* 0x000fe400078e0202 */
[----:B------:R4:W-:Y:S04]  /*3a3e0*/  @P4 STG.E.U16 desc[UR20][R8.64], R10 ;  /* 0x0000000a08004986 */ /* 0x0009e8000c101514 */
[----:B------:R0:W-:Y:S01]  /*3a3f0*/  @P6 STG.E.U16 desc[UR20][R6.64], R13 ;  /* 0x0000000d06006986 */ /* 0x0001e2000c101514 */
[----:B----4-:R-:W-:Y:S01]  /*3a400*/  VIADD R8, R91, 0x4d ;  /* 0x0000004d5b087836 */ /* 0x010fe20000000000 */
[----:B------:R-:W-:-:S02]  /*3a410*/  PRMT R9, R13, 0x7632, R9 ;  /* 0x000076320d097816 */ /* 0x000fc40000000009 */
[----:B0-----:R-:W4:Y:S02]  /*3a420*/  LDL.LU R13, [R1+0x168] ;  /* 0x00016800010d7983 */ /* 0x001f240000300800 */
[----:B------:R-:W-:Y:S02]  /*3a430*/  ISETP.GE.AND P4, PT, R8, UR6, PT ;  /* 0x0000000608007c0c */ /* 0x000fe4000bf86270 */
[----:B-1----:R-:W-:Y:S01]  /*3a440*/  ISETP.LT.AND P1, PT, R92, UR8, !P1 ;  /* 0x000000085c007c0c */ /* 0x002fe2000cf21270 */
[----:B------:R-:W4:Y:S01]  /*3a450*/  LDL.LU R8, [R1+0x12c] ;  /* 0x00012c0001087983 */ /* 0x000f220000300800 */
[----:B------:R-:W-:Y:S01]  /*3a460*/  ISETP.LT.AND P6, PT, R93, UR14, !P3 ;  /* 0x0000000e5d007c0c */ /* 0x000fe2000dfc1270 */
[----:B------:R-:W-:Y:S02]  /*3a470*/  VIADD R5, R91, 0x4c ;  /* 0x0000004c5b057836 */ /* 0x000fe40000000000 */
        /* <DEDUP_REMOVED lines=48> */
[----:B------:R-:W3:Y:S01]  /*3a780*/  LDL.LU R16, [R1+0x1a4] ;  /* 0x0001a40001107983 */ /* 0x000ee20000300800 */
[----:B----4-:R-:W-:Y:S01]  /*3a790*/  F2FP.BF16.F32.PACK_AB R17, R17, R8 ;  /* 0x000000081111723e */ /* 0x010fe200000010ff */
[----:B------:R-:W-:Y:S02]  /*3a7a0*/  IMAD.WIDE R8, R0, 0x2, R68 ;  /* 0x0000000200087825 */ /* 0x000fe400078e0244 */
[----:B------:R-:W4:Y:S02]  /*3a7b0*/  LDL.LU R0, [R1+0x138] ;  /* 0x0001380001007983 */ /* 0x000f240000300800 */
[----:B------:R-:W-:-:S02]  /*3a7c0*/  IMAD.WIDE R6, R4, 0x2, R2 ;  /* 0x0000000204067825 */ /* 0x000fc400078e0202 */
[----:B------:R0:W-:Y:S04]  /*3a7d0*/  @P5 STG.E.U16 desc[UR20][R8.64], R10 ;  /* 0x0000000a08005986 */ /* 0x0001e8000c101514 */
[----:B------:R1:W-:Y:S01]  /*3a7e0*/  @P6 STG.E.U16 desc[UR20][R6.64], R17 ;  /* 0x0000001106006986 */ /* 0x0003e2000c101514 */
[----:B0-----:R-:W-:Y:S01]  /*3a7f0*/  VIADD R8, R91, 0x51 ;  /* 0x000000515b087836 */ /* 0x001fe20000000000 */
[----:B------:R-:W-:Y:S02]  /*3a800*/  PRMT R9, R17, 0x7632, R9 ;  /* 0x0000763211097816 */ /* 0x000fe40000000009 */
[----:B-1----:R-:W3:Y:S02]  /*3a810*/  LDL.LU R17, [R1+0x1a0] ;  /* 0x0001a00001117983 */ /* 0x002ee40000300800 */
[----:B------:R-:W-:-:S02]  /*3a820*/  ISETP.GE.AND P5, PT, R8, UR6, PT ;  /* 0x0000000608007c0c */ /* 0x000fc4000bfa6270 */
[----:B------:R-:W-:Y:S01]  /*3a830*/  ISETP.LT.AND P4, PT, R92, UR8, !P4 ;  /* 0x000000085c007c0c */ /* 0x000fe2000e781270 */
[----:B------:R-:W3:Y:S01]  /*3a840*/  LDL.LU R8, [R1+0x13c] ;  /* 0x00013c0001087983 */ /* 0x000ee20000300800 */
        /* <DEDUP_REMOVED lines=11> */
[----:B----4-:R-:W-:Y:S01]  /*3a900*/  F2FP.BF16.F32.PACK_AB R18, R18, R0 ;  /* 0x000000001212723e */ /* 0x010fe200000010ff */
[----:B------:R-:W-:-:S04]  /*3a910*/  VIADD R0, R4, UR28 ;  /* 0x0000001c04007c36 */ /* 0x000fc80008000000 */
[----:B------:R-:W-:Y:S01]  /*3a920*/  IMAD.WIDE R4, R0, 0x2, R2 ;  /* 0x0000000200047825 */ /* 0x000fe200078e0202 */
[----:B------:R-:W-:-:S04]  /*3a930*/  PRMT R10, R18, 0x7632, R10 ;  /* 0x00007632120a7816 */ /* 0x000fc8000000000a */
[----:B------:R4:W-:Y:S01]  /*3a940*/  @P6 STG.E.U16 desc[UR20][R4.64], R18 ;  /* 0x0000001204006986 */ /* 0x0009e2000c101514 */
[----:B--2---:R-:W-:Y:S01]  /*3a950*/  ISETP.LT.AND P6, PT, R93, UR12, !P3 ;  /* 0x0000000c5d007c0c */ /* 0x004fe2000dfc1270 */
[----:B------:R-:W2:Y:S01]  /*3a960*/  LDCU UR12, c[0x0][0x398] ;  /* 0x00007300ff0c77ac */ /* 0x000ea20008000800 */
[C---:B----4-:R-:W-:Y:S01]  /*3a970*/  VIADD R4, R0.reuse, UR28 ;  /* 0x0000001c00047c36 */ /* 0x050fe20008000000 */
[----:B------:R-:W4:Y:S01]  /*3a980*/  LDL.LU R18, [R1+0x19c] ;  /* 0x00019c0001127983 */ /* 0x000f220000300800 */
[----:B---3--:R-:W-:Y:S01]  /*3a990*/  F2FP.BF16.F32.PACK_AB R19, R19, R8 ;  /* 0x000000081313723e */ /* 0x008fe200000010ff */
[----:B------:R-:W-:Y:S02]  /*3a9a0*/  IMAD.WIDE R8, R0, 0x2, R68 ;  /* 0x0000000200087825 */ /* 0x000fe400078e0244 */
[----:B------:R-:W3:Y:S02]  /*3a9b0*/  LDL.LU R0, [R1+0x140] ;  /* 0x0001400001007983 */ /* 0x000ee40000300800 */
[----:B------:R-:W-:-:S02]  /*3a9c0*/  IMAD.WIDE R6, R4, 0x2, R2 ;  /* 0x0000000204067825 */ /* 0x000fc400078e0202 */
[----:B------:R0:W-:Y:S04]  /*3a9d0*/  @P1 STG.E.U16 desc[UR20][R8.64], R10 ;  /* 0x0000000a08001986 */ /* 0x0001e8000c101514 */
[----:B------:R1:W-:Y:S01]  /*3a9e0*/  @P6 STG.E.U16 desc[UR20][R6.64], R19 ;  /* 0x0000001306006986 */ /* 0x0003e2000c101514 */
[----:B0-----:R-:W-:Y:S01]  /*3a9f0*/  VIADD R8, R91, 0x53 ;  /* 0x000000535b087836 */ /* 0x001fe20000000000 */
[----:B------:R-:W-:Y:S02]  /*3aa00*/  PRMT R9, R19, 0x7632, R9 ;  /* 0x0000763213097816 */ /* 0x000fe40000000009 */
[----:B-1----:R-:W4:Y:S02]  /*3aa10*/  LDL.LU R19, [R1+0x198] ;  /* 0x0001980001137983 */ /* 0x002f240000300800 */
[----:B------:R-:W-:-:S02]  /*3aa20*/  ISETP.GE.AND P1, PT, R8, UR6, PT ;  /* 0x0000000608007c0c */ /* 0x000fc4000bf26270 */
[----:B------:R-:W-:Y:S01]  /*3aa30*/  ISETP.LT.AND P3, PT, R92, UR8, !P3 ;  /* 0x000000085c007c0c */ /* 0x000fe2000df61270 */
        /* <DEDUP_REMOVED lines=61> */
[----:B-1----:R-:W2:Y:S02]  /*3ae10*/  LDL.LU R23, [R1+0x188] ;  /* 0x0001880001177983 */ /* 0x002ea40000300800 */
[----:B------:R-:W-:-:S02]  /*3ae20*/  ISETP.GE.AND P4, PT, R8, UR6, PT ;  /* 0x0000000608007c0c */ /* 0x000fc4000bf86270 */
[----:B------:R-:W-:Y:S01]  /*3ae30*/  ISETP.LT.AND P1, PT, R92, UR8, !P1 ;  /* 0x000000085c007c0c */ /* 0x000fe2000cf21270 */
[----:B------:R-:W2:Y:S01]  /*3ae40*/  LDL.LU R8, [R1+0x154] ;  /* 0x0001540001087983 */ /* 0x000ea20000300800 */
[----:B------:R-:W-:Y:S02]  /*3ae50*/  ISETP.LT.AND P6, PT, R93, UR14, !P3 ;  /* 0x0000000e5d007c0c */ /* 0x000fe4000dfc1270 */
[----:B------:R-:W-:Y:S01]  /*3ae60*/  IADD3 R5, PT, PT, R91, 0x56, RZ ;  /* 0x000000565b057810 */ /* 0x000fe20007ffe0ff */
[----:B------:R-:W-:Y:S01]  /*3ae70*/  IMAD.WIDE R6, R4, 0x2, R68 ;  /* 0x0000000204067825 */ /* 0x000fe200078e0244 */
[----:B------:R-:W0:Y:S02]  /*3ae80*/  LDCU UR8, c[0x0][0x398] ;  /* 0x00007300ff0877ac */ /* 0x000e240008000800 */
[----:B------:R-:W-:Y:S01]  /*3ae90*/  ISETP.GE.AND P5, PT, R5, UR4, PT ;  /* 0x0000000405007c0c */ /* 0x000fe2000bfa6270 */
[----:B------:R-:W1:Y:S04]  /*3aea0*/  LDCU UR4, c[0x0][0x39c] ;  /* 0x00007380ff0477ac */ /* 0x000e680008000800 */
[----:B------:R-:W-:Y:S01]  /*3aeb0*/  @P1 STG.E.U16 desc[UR20][R6.64], R9 ;  /* 0x0000000906001986 */ /* 0x000fe2000c101514 */
[----:B------:R-:W0:Y:S01]  /*3aec0*/  LDCU UR14, c[0x0][0x398] ;  /* 0x00007300ff0e77ac */ /* 0x000e220008000800 */
[----:B------:R-:W0:Y:S01]  /*3aed0*/  LDCU UR6, c[0x0][0x39c] ;  /* 0x00007380ff0677ac */ /* 0x000e220008000800 */
[----:B---3--:R-:W-:Y:S01]  /*3aee0*/  F2FP.BF16.F32.PACK_AB R24, R24, R0 ;  /* 0x000000001818723e */ /* 0x008fe200000010ff */
[----:B------:R-:W-:-:S04]  /*3aef0*/  VIADD R0, R4, UR28 ;  /* 0x0000001c04007c36 */ /* 0x000fc80008000000 */
[----:B------:R-:W-:Y:S01]  /*3af00*/  IMAD.WIDE R4, R0, 0x2, R2 ;  /* 0x0000000200047825 */ /* 0x000fe200078e0202 */
[----:B------:R-:W-:-:S04]  /*3af10*/  PRMT R10, R24, 0x7632, R10 ;  /* 0x00007632180a7816 */ /* 0x000fc8000000000a */
[----:B------:R3:W-:Y:S02]  /*3af20*/  @P6 STG.E.U16 desc[UR20][R4.64], R24 ;  /* 0x0000001804006986 */ /* 0x0007e4000c101514 */
[C---:B---3--:R-:W-:Y:S02]  /*3af30*/  VIADD R4, R0.reuse, UR28 ;  /* 0x0000001c00047c36 */ /* 0x048fe40008000000 */
[----:B------:R-:W3:Y:S01]  /*3af40*/  LDL.LU R24, [R1+0x184] ;  /* 0x0001840001187983 */ /* 0x000ee20000300800 */
[----:B--2---:R-:W-:Y:S01]  /*3af50*/  F2FP.BF16.F32.PACK_AB R25, R25, R8 ;  /* 0x000000081919723e */ /* 0x004fe200000010ff */
[----:B------:R-:W-:Y:S02]  /*3af60*/  IMAD.WIDE R8, R0, 0x2, R68 ;  /* 0x0000000200087825 */ /* 0x000fe400078e0244 */
[----:B------:R-:W2:Y:S01]  /*3af70*/  LDL.LU R0, [R1+0x158] ;  /* 0x0001580001007983 */ /* 0x000ea20000300800 */
[----:B------:R-:W-:Y:S02]  /*3af80*/  ISETP.LT.AND P3, PT, R92, UR10, !P3 ;  /* 0x0000000a5c007c0c */ /* 0x000fe4000df61270 */
[----:B------:R-:W-:Y:S01]  /*3af90*/  ISETP.LT.AND P6, PT, R93, UR12, !P0 ;  /* 0x0000000c5d007c0c */ /* 0x000fe2000c7c1270 */
[----:B------:R-:W-:-:S02]  /*3afa0*/  VIADD R5, R91, 0x58 ;  /* 0x000000585b057836 */ /* 0x000fc40000000000 */
[----:B------:R-:W-:Y:S01]  /*3afb0*/  IMAD.WIDE R6, R4, 0x2, R2 ;  /* 0x0000000204067825 */ /* 0x000fe200078e0202 */
[----:B0-----:R-:W-:Y:S01]  /*3afc0*/  ISETP.LT.AND P0, PT, R92, UR8, !P0 ;  /* 0x000000085c007c0c */ /* 0x001fe2000c701270 */
[----:B------:R-:W0:Y:S01]  /*3afd0*/  LDCU UR10, c[0x0][0x398] ;  /* 0x00007300ff0a77ac */ /* 0x000e220008000800 */
[----:B-1----:R-:W-:Y:S01]  /*3afe0*/  ISETP.GE.AND P1, PT, R5, UR4, PT ;  /* 0x0000000405007c0c */ /* 0x002fe2000bf26270 */
[----:B------:R-:W1:Y:S04]  /*3aff0*/  LDCU UR4, c[0x0][0x39c] ;  /* 0x00007380ff0477ac */ /* 0x000e680008000800 */
[----:B------:R0:W-:Y:S01]  /*3b000*/  @P3 STG.E.U16 desc[UR20][R8.64], R10 ;  /* 0x0000000a08003986 */ /* 0x0001e2000c101514 */
[----:B------:R-:W1:Y:S03]  /*3b010*/  LDCU UR12, c[0x0][0x398] ;  /* 0x00007300ff0c77ac */ /* 0x000e660008000800 */
[----:B------:R4:W-:Y:S01]  /*3b020*/  @P6 STG.E.U16 desc[UR20][R6.64], R25 ;  /* 0x0000001906006986 */ /* 0x0009e2000c101514 */
[----:B------:R-:W-:Y:S01]  /*3b030*/  ISETP.LT.AND P6, PT, R93, UR14, !P5 ;  /* 0x0000000e5d007c0c */ /* 0x000fe2000efc1270 */
[----:B------:R-:W1:Y:S01]  /*3b040*/  LDCU UR8, c[0x0][0x398] ;  /* 0x00007300ff0877ac */ /* 0x000e620008000800 */
[----:B------:R-:W1:Y:S01]  /*3b050*/  LDCU UR14, c[0x0][0x398] ;  /* 0x00007300ff0e77ac */ /* 0x000e620008000800 */
[----:B0-----:R-:W-:Y:S01]  /*3b060*/  IMAD.WIDE R8, R4, 0x2, R68 ;  /* 0x0000000204087825 */ /* 0x001fe200078e0244 */
[----:B----4-:R-:W-:-:S02]  /*3b070*/  PRMT R7, R25, 0x7632, R7 ;  /* 0x0000763219077816 */ /* 0x010fc40000000007 */
[----:B------:R-:W4:Y:S01]  /*3b080*/  LDL.LU R25, [R1+0x180] ;  /* 0x0001800001197983 */ /* 0x000f220000300800 */
[----:B------:R-:W-:-:S03]  /*3b090*/  VIADD R6, R4, UR28 ;  /* 0x0000001c04067c36 */ /* 0x000fc60008000000 */
[----:B------:R0:W-:Y:S01]  /*3b0a0*/  @P0 STG.E.U16 desc[UR20][R8.64], R7 ;  /* 0x0000000708000986 */ /* 0x0001e2000c101514 */
[----:B------:R-:W-:-:S04]  /*3b0b0*/  IMAD.WIDE R4, R6, 0x2, R2 ;  /* 0x0000000206047825 */ /* 0x000fc800078e0202 */
[----:B0-----:R-:W-:-:S05]  /*3b0c0*/  VIADD R8, R91, 0x5a ;  /* 0x0000005a5b087836 */ /* 0x001fca0000000000 */
[----:B-1----:R-:W-:Y:S01]  /*3b0d0*/  ISETP.GE.AND P0, PT, R8, UR4, PT ;  /* 0x0000000408007c0c */ /* 0x002fe2000bf06270 */
[----:B------:R-:W0:Y:S01]  /*3b0e0*/  LDCU UR4, c[0x0][0x39c] ;  /* 0x00007380ff0477ac */ /* 0x000e220008000800 */
[----:B--2---:R-:W-:Y:S01]  /*3b0f0*/  F2FP.BF16.F32.PACK_AB R26, R26, R0 ;  /* 0x000000001a1a723e */ /* 0x004fe200000010ff */
[----:B------:R-:W-:-:S05]  /*3b100*/  VIADD R0, R91, 0x59 ;  /* 0x000000595b007836 */ /* 0x000fca0000000000 */
[----:B------:R-:W-:Y:S01]  /*3b110*/  ISETP.GE.AND P3, PT, R0, UR6, PT ;  /* 0x0000000600007c0c */ /* 0x000fe2000bf66270 */
[----:B------:R1:W-:Y:S04]  /*3b120*/  @P6 STG.E.U16 desc[UR20][R4.64], R26 ;  /* 0x0000001a04006986 */ /* 0x0003e8000c101514 */
[----:B------:R-:W2:Y:S01]  /*3b130*/  LDL.LU R0, [R1+0x15c] ;  /* 0x00015c0001007983 */ /* 0x000ea20000300800 */
[----:B------:R-:W-:Y:S01]  /*3b140*/  PRMT R9, R26, 0x7632, R9 ;  /* 0x000076321a097816 */ /* 0x000fe20000000009 */
[----:B------:R-:W0:Y:S02]  /*3b150*/  LDCU UR6, c[0x0][0x39c] ;  /* 0x00007380ff0677ac */ /* 0x000e240008000800 */
[----:B-1----:R-:W3:Y:S04]  /*3b160*/  LDL.LU R26, [R1+0x17c] ;  /* 0x00017c00011a7983 */ /* 0x002ee80000300800 */
[----:B------:R-:W3:Y:S01]  /*3b170*/  LDL.LU R8, [R1+0x160] ;  /* 0x0001600001087983 */ /* 0x000ee20000300800 */
[C---:B------:R-:W-:Y:S01]  /*3b180*/  ISETP.LT.AND P5, PT, R92.reuse, UR10, !P5 ;  /* 0x0000000a5c007c0c */ /* 0x040fe2000efa1270 */
[----:B------:R-:W1:Y:S01]  /*3b190*/  LDCU UR10, c[0x0][0x398] ;  /* 0x00007300ff0a77ac */ /* 0x000e620008000800 */
[----:B------:R-:W-:Y:S01]  /*3b1a0*/  ISETP.LT.AND P6, PT, R93, UR12, !P4 ;  /* 0x0000000c5d007c0c */ /* 0x000fe2000e7c1270 */
[----:B------:R-:W0:Y:S01]  /*3b1b0*/  LDCU UR12, c[0x0][0x398] ;  /* 0x00007300ff0c77ac */ /* 0x000e220008000800 */
[----:B------:R-:W-:-:S02]  /*3b1c0*/  ISETP.LT.AND P4, PT, R92, UR8, !P4 ;  /* 0x000000085c007c0c */ /* 0x000fc4000e781270 */
[----:B------:R-:W-:Y:S01]  /*3b1d0*/  F2FP.BF16.F32.PACK_AB R29, R29, R11 ;  /* 0x0000000b1d1d723e */ /* 0x000fe200000010ff */
[----:B------:R-:W0:Y:S01]  /*3b1e0*/  LDCU UR8, c[0x0][0x398] ;  /* 0x00007300ff0877ac */ /* 0x000e220008000800 */
[----:B--2---:R-:W-:Y:S01]  /*3b1f0*/  F2FP.BF16.F32.PACK_AB R27, R27, R0 ;  /* 0x000000001b1b723e */ /* 0x004fe200000010ff */
[C---:B------:R-:W-:Y:S02]  /*3b200*/  VIADD R0, R6.reuse, UR28 ;  /* 0x0000001c06007c36 */ /* 0x040fe40008000000 */
[----:B------:R-:W-:-:S04]  /*3b210*/  IMAD.WIDE R6, R6, 0x2, R68 ;  /* 0x0000000206067825 */ /* 0x000fc800078e0244 */
[----:B------:R-:W-:Y:S01]  /*3b220*/  IMAD.WIDE R4, R0, 0x2, R2 ;  /* 0x0000000200047825 */ /* 0x000fe200078e0202 */
[----:B------:R2:W-:Y:S04]  /*3b230*/  @P5 STG.E.U16 desc[UR20][R6.64], R9 ;  /* 0x0000000906005986 */ /* 0x0005e8000c101514 */
[----:B------:R0:W-:Y:S01]  /*3b240*/  @P6 STG.E.U16 desc[UR20][R4.64], R27 ;  /* 0x0000001b04006986 */ /* 0x0001e2000c101514 */
[----:B------:R-:W-:Y:S01]  /*3b250*/  ISETP.LT.AND P6, PT, R93, UR14, !P1 ;  /* 0x0000000e5d007c0c */ /* 0x000fe2000cfc1270 */
[----:B------:R-:W4:Y:S01]  /*3b260*/  LDCU UR14, c[0x0][0x398] ;  /* 0x00007300ff0e77ac */ /* 0x000f220008000800 */
[----:B---3--:R-:W-:Y:S01]  /*3b270*/  F2FP.BF16.F32.PACK_AB R28, R28, R8 ;  /* 0x000000081c1c723e */ /* 0x008fe200000010ff */
[C---:B------:R-:W-:Y:S01]  /*3b280*/  VIADD R8, R0.reuse, UR28 ;  /* 0x0000001c00087c36 */ /* 0x040fe20008000000 */
[----:B------:R-:W-:Y:S01]  /*3b290*/  PRMT R10, R27, 0x7632, R10 ;  /* 0x000076321b0a7816 */ /* 0x000fe2000000000a */
[----:B--2---:R-:W-:-:S04]  /*3b2a0*/  IMAD.WIDE R6, R0, 0x2, R68 ;  /* 0x0000000200067825 */ /* 0x004fc800078e0244 */
[----:B0-----:R-:W-:Y:S01]  /*3b2b0*/  IMAD.WIDE R4, R8, 0x2, R2 ;  /* 0x0000000208047825 */ /* 0x001fe200078e0202 */
[----:B------:R-:W-:Y:S01]  /*3b2c0*/  @P4 STG.E.U16 desc[UR20][R6.64], R10 ;  /* 0x0000000a06004986 */ /* 0x000fe2000c101514 */
[----:B-1----:R-:W-:Y:S01]  /*3b2d0*/  ISETP.LT.AND P1, PT, R92, UR10, !P1 ;  /* 0x0000000a5c007c0c */ /* 0x002fe2000cf21270 */
[----:B------:R-:W0:Y:S02]  /*3b2e0*/  LDCU UR10, c[0x0][0x398] ;  /* 0x00007300ff0a77ac */ /* 0x000e240008000800 */
[----:B------:R1:W-:Y:S01]  /*3b2f0*/  @P6 STG.E.U16 desc[UR20][R4.64], R28 ;  /* 0x0000001c04006986 */ /* 0x0003e2000c101514 */
[----:B------:R-:W-:Y:S01]  /*3b300*/  ISETP.LT.AND P6, PT, R93, UR12, !P3 ;  /* 0x0000000c5d007c0c */ /* 0x000fe2000dfc1270 */
[----:B------:R-:W-:Y:S01]  /*3b310*/  VIADD R9, R91, 0x5b ;  /* 0x0000005b5b097836 */ /* 0x000fe20000000000 */
[----:B------:R-:W2:Y:S01]  /*3b320*/  LDCU UR12, c[0x0][0x398] ;  /* 0x00007300ff0c77ac */ /* 0x000ea20008000800 */
[C---:B------:R-:W-:Y:S01]  /*3b330*/  VIADD R11, R8.reuse, UR28 ;  /* 0x0000001c080b7c36 */ /* 0x040fe20008000000 */
[----:B------:R-:W3:Y:S02]  /*3b340*/  LDL.LU R27, [R1+0x178] ;  /* 0x00017800011b7983 */ /* 0x000ee40000300800 */
[----:B------:R-:W-:Y:S01]  /*3b350*/  ISETP.GE.AND P5, PT, R9, UR6, PT ;  /* 0x0000000609007c0c */ /* 0x000fe2000bfa6270 */
[----:B------:R-:W-:Y:S01]  /*3b360*/  IMAD.WIDE R8, R8, 0x2, R68 ;  /* 0x0000000208087825 */ /* 0x000fe200078e0244 */
[----:B-1----:R-:W-:-:S03]  /*3b370*/  PRMT R5, R28, 0x7632, R5 ;  /* 0x000076321c057816 */ /* 0x002fc60000000005 */
[----:B------:R-:W-:Y:S01]  /*3b380*/  IMAD.WIDE R6, R11, 0x2, R2 ;  /* 0x000000020b067825 */ /* 0x000fe200078e0202 */
[----:B------:R-:W3:Y:S01]  /*3b390*/  LDL.LU R28, [R1+0x174] ;  /* 0x00017400011c7983 */ /* 0x000ee20000300800 */
[----:B------:R-:W-:Y:S01]  /*3b3a0*/  ISETP.LT.AND P3, PT, R92, UR8, !P3 ;  /* 0x000000085c007c0c */ /* 0x000fe2000df61270 */
[----:B------:R-:W1:Y:S02]  /*3b3b0*/  LDCU UR8, c[0x0][0x398] ;  /* 0x00007300ff0877ac */ /* 0x000e640008000800 */
[----:B------:R-:W-:Y:S01]  /*3b3c0*/  @P1 STG.E.U16 desc[UR20][R8.64], R5 ;  /* 0x0000000508001986 */ /* 0x000fe2000c101514 */
[----:B------:R-:W-:Y:S01]  /*3b3d0*/  F2FP.BF16.F32.PACK_AB R30, R30, R13 ;  /* 0x0000000d1e1e723e */ /* 0x000fe200000010ff */
[----:B------:R-:W0:Y:S02]  /*3b3e0*/  LDCU UR6, c[0x0][0x39c] ;  /* 0x00007380ff0677ac */ /* 0x000e240008000800 */
[----:B------:R1:W-:Y:S02]  /*3b3f0*/  @P6 STG.E.U16 desc[UR20][R6.64], R29 ;  /* 0x0000001d06006986 */ /* 0x0003e4000c101514 */
[----:B-1----:R-:W-:-:S02]  /*3b400*/  PRMT R7, R29, 0x7632, R7 ;  /* 0x000076321d077816 */ /* 0x002fc40000000007 */
[----:B------:R-:W3:Y:S01]  /*3b410*/  LDL.LU R29, [R1+0x170] ;  /* 0x00017000011d7983 */ /* 0x000ee20000300800 */
[----:B----4-:R-:W-:Y:S01]  /*3b420*/  ISETP.LT.AND P6, PT, R93, UR14, !P0 ;  /* 0x0000000e5d007c0c */ /* 0x010fe2000c7c1270 */
[C---:B------:R-:W-:Y:S01]  /*3b430*/  VIADD R13, R11.reuse, UR28 ;  /* 0x0000001c0b0d7c36 */ /* 0x040fe20008000000 */
[----:B------:R-:W1:Y:S01]  /*3b440*/  LDCU UR14, c[0x0][0x398] ;  /* 0x00007300ff0e77ac */ /* 0x000e620008000800 */
[----:B------:R-:W-:-:S04]  /*3b450*/  IMAD.WIDE R10, R11, 0x2, R68 ;  /* 0x000000020b0a7825 */ /* 0x000fc800078e0244 */
[----:B------:R-:W-:Y:S01]  /*3b460*/  IMAD.WIDE R4, R13, 0x2, R2 ;  /* 0x000000020d047825 */ /* 0x000fe200078e0202 */
[----:B------:R4:W-:Y:S01]  /*3b470*/  @P3 STG.E.U16 desc[UR20][R10.64], R7 ;  /* 0x000000070a003986 */ /* 0x0009e2000c101514 */
[----:B0-----:R-:W-:Y:S01]  /*3b480*/  ISETP.LT.AND P0, PT, R92, UR10, !P0 ;  /* 0x0000000a5c007c0c */ /* 0x001fe2000c701270 */
[----:B------:R-:W0:Y:S03]  /*3b490*/  LDCU UR10, c[0x0][0x398] ;  /* 0x00007300ff0a77ac */ /* 0x000e260008000800 */
[----:B------:R1:W-:Y:S01]  /*3b4a0*/  @P6 STG.E.U16 desc[UR20][R4.64], R30 ;  /* 0x0000001e04006986 */ /* 0x0003e2000c101514 */
[----:B--2---:R-:W-:Y:S01]  /*3b4b0*/  ISETP.LT.AND P6, PT, R93, UR12, !P5 ;  /* 0x0000000c5d007c0c */ /* 0x004fe2000efc1270 */
[----:B------:R-:W2:Y:S01]  /*3b4c0*/  LDCU UR12, c[0x0][0x398] ;  /* 0x00007300ff0c77ac */ /* 0x000ea20008000800 */
[----:B------:R-:W-:Y:S01]  /*3b4d0*/  F2FP.BF16.F32.PACK_AB R31, R31, R15 ;  /* 0x0000000f1f1f723e */ /* 0x000fe200000010ff */
[----:B------:R-:W-:Y:S01]  /*3b4e0*/  VIADD R15, R13, UR28 ;  /* 0x0000001c0d0f7c36 */ /* 0x000fe20008000000 */
[----:B------:R-:W-:Y:S01]  /*3b4f0*/  IADD3 R0, PT, PT, R91, 0x5c, RZ ;  /* 0x0000005c5b007810 */ /* 0x000fe20007ffe0ff */
[----:B----4-:R-:W-:-:S03]  /*3b500*/  IMAD.WIDE R6, R13, 0x2, R68 ;  /* 0x000000020d067825 */ /* 0x010fc600078e0244 */
[----:B------:R-:W-:Y:S01]  /*3b510*/  ISETP.GE.AND P4, PT, R0, UR4, PT ;  /* 0x0000000400007c0c */ /* 0x000fe2000bf86270 */
[----:B------:R-:W4:Y:S01]  /*3b520*/  LDCU UR4, c[0x0][0x39c] ;  /* 0x00007380ff0477ac */ /* 0x000f220008000800 */
[C---:B------:R-:W-:Y:S01]  /*3b530*/  IMAD.WIDE R8, R15.reuse, 0x2, R2 ;  /* 0x000000020f087825 */ /* 0x040fe200078e0202 */
[----:B-1----:R-:W-:Y:S02]  /*3b540*/  PRMT R5, R30, 0x7632, R5 ;  /* 0x000076321e057816 */ /* 0x002fe40000000005 */
[----:B------:R-:W-:Y:S01]  /*3b550*/  ISETP.LT.AND P5, PT, R92, UR8, !P5 ;  /* 0x000000085c007c0c */ /* 0x000fe2000efa1270 */
[----:B------:R-:W-:Y:S01]  /*3b560*/  VIADD R11, R15, UR28 ;  /* 0x0000001c0f0b7c36 */ /* 0x000fe20008000000 */
[----:B------:R-:W1:Y:S01]  /*3b570*/  LDCU UR8, c[0x0][0x398] ;  /* 0x00007300ff0877ac */ /* 0x000e620008000800 */
[----:B------:R0:W-:Y:S04]  /*3b580*/  @P0 STG.E.U16 desc[UR20][R6.64], R5 ;  /* 0x0000000506000986 */ /* 0x0001e8000c101514 */
[----:B------:R2:W-:Y:S01]  /*3b590*/  @P6 STG.E.U16 desc[UR20][R8.64], R31 ;  /* 0x0000001f08006986 */ /* 0x0005e2000c101514 */
[----:B------:R-:W-:Y:S01]  /*3b5a0*/  ISETP.LT.AND P6, PT, R93, UR14, !P4 ;  /* 0x0000000e5d007c0c */ /* 0x000fe2000e7c1270 */
[----:B------:R-:W-:Y:S01]  /*3b5b0*/  VIADD R0, R91, 0x5d ;  /* 0x0000005d5b007836 */ /* 0x000fe20000000000 */
[----:B------:R-:W1:Y:S01]  /*3b5c0*/  LDCU UR14, c[0x0][0x398] ;  /* 0x00007300ff0e77ac */ /* 0x000e620008000800 */
[----:B0-----:R-:W-:-:S03]  /*3b5d0*/  IMAD.WIDE R4, R15, 0x2, R68 ;  /* 0x000000020f047825 */ /* 0x001fc600078e0244 */
[----:B------:R-:W-:Y:S01]  /*3b5e0*/  ISETP.GE.AND P1, PT, R0, UR6, PT ;  /* 0x0000000600007c0c */ /* 0x000fe2000bf26270 */
[----:B------:R-:W0:Y:S01]  /*3b5f0*/  LDCU UR6, c[0x0][0x39c] ;  /* 0x00007380ff0677ac */ /* 0x000e220008000800 */
[----:B--2---:R-:W-:Y:S01]  /*3b600*/  PRMT R9, R31, 0x7632, R9 ;  /* 0x000076321f097816 */ /* 0x004fe20000000009 */
[C---:B------:R-:W-:Y:S01]  /*3b610*/  IMAD.WIDE R6, R11.reuse, 0x2, R2 ;  /* 0x000000020b067825 */ /* 0x040fe200078e0202 */
[----:B------:R-:W-:Y:S01]  /*3b620*/  ISETP.LT.AND P4, PT, R92, UR10, !P4 ;  /* 0x0000000a5c007c0c */ /* 0x000fe2000e781270 */
[----:B------:R-:W2:Y:S02]  /*3b630*/  LDCU UR10, c[0x0][0x398] ;  /* 0x00007300ff0a77ac */ /* 0x000ea40008000800 */
[----:B------:R0:W-:Y:S01]  /*3b640*/  @P5 STG.E.U16 desc[UR20][R4.64], R9 ;  /* 0x0000000904005986 */ /* 0x0001e2000c101514 */
[----:B------:R-:W-:Y:S02]  /*3b650*/  VIADD R13, R11, UR28 ;  /* 0x0000001c0b0d7c36 */ /* 0x000fe40008000000 */
[----:B------:R-:W-:-:S05]  /*3b660*/  VIADD R0, R91, 0x5e ;  /* 0x0000005e5b007836 */ /* 0x000fca0000000000 */
[----:B----4-:R-:W-:Y:S01]  /*3b670*/  ISETP.GE.AND P3, PT, R0, UR4, PT ;  /* 0x0000000400007c0c */ /* 0x010fe2000bf66270 */
[----:B0-----:R-:W-:Y:S01]  /*3b680*/  IMAD.WIDE R8, R11, 0x2, R68 ;  /* 0x000000020b087825 */ /* 0x001fe200078e0244 */
[----:B------:R-:W0:Y:S03]  /*3b690*/  LDCU UR4, c[0x0][0x39c] ;  /* 0x00007380ff0477ac */ /* 0x000e260008000800 */
[----:B------:R-:W-:-:S04]  /*3b6a0*/  IMAD.WIDE R4, R13, 0x2, R2 ;  /* 0x000000020d047825 */ /* 0x000fc800078e0202 */
[----:B------:R-:W-:Y:S02]  /*3b6b0*/  VIADD R11, R13, UR28 ;  /* 0x0000001c0d0b7c36 */ /* 0x000fe40008000000 */
[----:B------:R-:W-:-:S05]  /*3b6c0*/  VIADD R0, R91, 0x5f ;  /* 0x0000005f5b007836 */ /* 0x000fca0000000000 */
[----:B------:R-:W-:Y:S01]  /*3b6d0*/  ISETP.GE.AND P0, PT, R0, UR6, PT ;  /* 0x0000000600007c0c */ /* 0x000fe2000bf06270 */
[----:B------:R-:W-:Y:S01]  /*3b6e0*/  VIADD R0, R91, 0x60 ;  /* 0x000000605b007836 */ /* 0x000fe20000000000 */
[----:B------:R-:W4:Y:S01]  /*3b6f0*/  LDCU UR6, c[0x0][0x39c] ;  /* 0x00007380ff0677ac */ /* 0x000f220008000800 */
[----:B------:R-:W-:-:S03]  /*3b700*/  F2FP.BF16.F32.PACK_AB R35, R35, R26 ;  /* 0x0000001a2323723e */ /* 0x000fc600000010ff */
[----:B0-----:R-:W-:Y:S01]  /*3b710*/  ISETP.GE.AND P5, PT, R0, UR4, PT ;  /* 0x0000000400007c0c */ /* 0x001fe2000bfa6270 */
[----:B------:R-:W-:Y:S01]  /*3b720*/  VIADD R0, R91, 0x61 ;  /* 0x000000615b007836 */ /* 0x000fe20000000000 */
[----:B------:R-:W0:Y:S01]  /*3b730*/  LDCU UR4, c[0x0][0x39c] ;  /* 0x00007380ff0477ac */ /* 0x000e220008000800 */
[----:B------:R-:W-:Y:S02]  /*3b740*/  F2FP.BF16.F32.PACK_AB R36, R36, R25 ;  /* 0x000000192424723e */ /* 0x000fe400000010ff */
[----:B------:R-:W-:Y:S02]  /*3b750*/  F2FP.BF16.F32.PACK_AB R37, R37, R24 ;  /* 0x000000182525723e */ /* 0x000fe400000010ff */
[----:B------:R-:W-:Y:S02]  /*3b760*/  F2FP.BF16.F32.PACK_AB R38, R38, R23 ;  /* 0x000000172626723e */ /* 0x000fe400000010ff */
[----:B------:R-:W-:Y:S02]  /*3b770*/  F2FP.BF16.F32.PACK_AB R39, R39, R22 ;  /* 0x000000162727723e */ /* 0x000fe400000010ff */
[----:B------:R-:W-:-:S02]  /*3b780*/  F2FP.BF16.F32.PACK_AB R40, R40, R21 ;  /* 0x000000152828723e */ /* 0x000fc400000010ff */
[----:B------:R-:W-:Y:S02]  /*3b790*/  F2FP.BF16.F32.PACK_AB R41, R41, R20 ;  /* 0x000000142929723e */ /* 0x000fe400000010ff */
[----:B------:R-:W-:Y:S02]  /*3b7a0*/  F2FP.BF16.F32.PACK_AB R42, R42, R19 ;  /* 0x000000132a2a723e */ /* 0x000fe400000010ff */
[----:B------:R-:W-:Y:S02]  /*3b7b0*/  F2FP.BF16.F32.PACK_AB R43, R43, R18 ;  /* 0x000000122b2b723e */ /* 0x000fe400000010ff */
[----:B------:R-:W-:Y:S02]  /*3b7c0*/  F2FP.BF16.F32.PACK_AB R44, R44, R17 ;  /* 0x000000112c2c723e */ /* 0x000fe400000010ff */
[----:B------:R-:W-:Y:S02]  /*3b7d0*/  F2FP.BF16.F32.PACK_AB R45, R45, R16 ;  /* 0x000000102d2d723e */ /* 0x000fe400000010ff */
[----:B---3--:R-:W-:-:S02]  /*3b7e0*/  F2FP.BF16.F32.PACK_AB R33, R33, R28 ;  /* 0x0000001c2121723e */ /* 0x008fc400000010ff */
[----:B------:R-:W-:-:S05]  /*3b7f0*/  F2FP.BF16.F32.PACK_AB R32, R32, R29 ;  /* 0x0000001d2020723e */ /* 0x000fca00000010ff */
[----:B------:R3:W-:Y:S01]  /*3b800*/  @P6 STG.E.U16 desc[UR20][R6.64], R32 ;  /* 0x0000002006006986 */ /* 0x0007e2000c101514 */
[----:B------:R-:W-:Y:S01]  /*3b810*/  ISETP.LT.AND P6, PT, R93, UR12, !P1 ;  /* 0x0000000c5d007c0c */ /* 0x000fe2000cfc1270 */
[----:B------:R-:W0:Y:S01]  /*3b820*/  LDCU UR12, c[0x0][0x398] ;  /* 0x00007300ff0c77ac */ /* 0x000e220008000800 */
[----:B-1----:R-:W-:Y:S02]  /*3b830*/  ISETP.LT.AND P1, PT, R92, UR8, !P1 ;  /* 0x000000085c007c0c */ /* 0x002fe4000cf21270 */
[----:B------:R-:W-:Y:S01]  /*3b840*/  F2FP.BF16.F32.PACK_AB R34, R34, R27 ;  /* 0x0000001b2222723e */ /* 0x000fe200000010ff */
[----:B------:R-:W1:Y:S01]  /*3b850*/  LDCU UR8, c[0x0][0x398] ;  /* 0x00007300ff0877ac */ /* 0x000e620008000800 */
[----:B---3--:R-:W-:-:S05]  /*3b860*/  PRMT R7, R32, 0x7632, R7 ;  /* 0x0000763220077816 */ /* 0x008fca0000000007 */
[----:B------:R3:W-:Y:S04]  /*3b870*/  @P4 STG.E.U16 desc[UR20][R8.64], R7 ;  /* 0x0000000708004986 */ /* 0x0007e8000c101514 */
[----:B------:R0:W-:Y:S01]  /*3b880*/  @P6 STG.E.U16 desc[UR20][R4.64], R33 ;  /* 0x0000002104006986 */ /* 0x0001e2000c101514 */
[----:B------:R-:W-:Y:S01]  /*3b890*/  ISETP.LT.AND P6, PT, R93, UR14, !P3 ;  /* 0x0000000e5d007c0c */ /* 0x000fe2000dfc1270 */
[----:B------:R-:W1:Y:S01]  /*3b8a0*/  LDCU UR14, c[0x0][0x398] ;  /* 0x00007300ff0e77ac */ /* 0x000e620008000800 */
[----:B---3--:R-:W-:Y:S01]  /*3b8b0*/  IMAD.WIDE R6, R13, 0x2, R68 ;  /* 0x000000020d067825 */ /* 0x008fe200078e0244 */
[----:B0-----:R-:W-:-:S03]  /*3b8c0*/  PRMT R5, R33, 0x7632, R5 ;  /* 0x0000763221057816 */ /* 0x001fc60000000005 */
[----:B------:R-:W-:Y:S01]  /*3b8d0*/  IMAD.WIDE R8, R11, 0x2, R2 ;  /* 0x000000020b087825 */ /* 0x000fe200078e0202 */
[----:B--2---:R-:W-:Y:S01]  /*3b8e0*/  ISETP.LT.AND P3, PT, R92, UR10, !P3 ;  /* 0x0000000a5c007c0c */ /* 0x004fe2000df61270 */
[----:B------:R-:W0:Y:S01]  /*3b8f0*/  LDCU UR10, c[0x0][0x398] ;  /* 0x00007300ff0a77ac */ /* 0x000e220008000800 */
[----:B------:R2:W-:Y:S04]  /*3b900*/  @P1 STG.E.U16 desc[UR20][R6.64], R5 ;  /* 0x0000000506001986 */ /* 0x0005e8000c101514 */
[----:B------:R3:W-:Y:S01]  /*3b910*/  @P6 STG.E.U16 desc[UR20][R8.64], R34 ;  /* 0x0000002208006986 */ /* 0x0007e2000c101514 */
[----:B------:R-:W-:Y:S01]  /*3b920*/  ISETP.LT.AND P6, PT, R93, UR12, !P0 ;  /* 0x0000000c5d007c0c */ /* 0x000fe2000c7c1270 */
[C---:B------:R-:W-:Y:S01]  /*3b930*/  VIADD R13, R11.reuse, UR28 ;  /* 0x0000001c0b0d7c36 */ /* 0x040fe20008000000 */
[----:B------:R-:W0:Y:S01]  /*3b940*/  LDCU UR12, c[0x0][0x398] ;  /* 0x00007300ff0c77ac */ /* 0x000e220008000800 */
[----:B--2---:R-:W-:Y:S01]  /*3b950*/  IMAD.WIDE R4, R11, 0x2, R68 ;  /* 0x000000020b047825 */ /* 0x004fe200078e0244 */
[----:B---3--:R-:W-:-:S03]  /*3b960*/  PRMT R9, R34, 0x7632, R9 ;  /* 0x0000763222097816 */ /* 0x008fc60000000009 */
[----:B------:R-:W-:Y:S01]  /*3b970*/  IMAD.WIDE R6, R13, 0x2, R2 ;  /* 0x000000020d067825 */ /* 0x000fe200078e0202 */
[----:B-1----:R-:W-:Y:S01]  /*3b980*/  ISETP.LT.AND P0, PT, R92, UR8, !P0 ;  /* 0x000000085c007c0c */ /* 0x002fe2000c701270 */
[----:B------:R-:W1:Y:S01]  /*3b990*/  LDCU UR8, c[0x0][0x398] ;  /* 0x00007300ff0877ac */ /* 0x000e620008000800 */
[----:B------:R2:W-:Y:S04]  /*3b9a0*/  @P3 STG.E.U16 desc[UR20][R4.64], R9 ;  /* 0x0000000904003986 */ /* 0x0005e8000c101514 */
[----:B------:R3:W-:Y:S01]  /*3b9b0*/  @P6 STG.E.U16 desc[UR20][R6.64], R35 ;  /* 0x0000002306006986 */ /* 0x0007e2000c101514 */
[----:B------:R-:W-:Y:S01]  /*3b9c0*/  ISETP.LT.AND P6, PT, R93, UR14, !P5 ;  /* 0x0000000e5d007c0c */ /* 0x000fe2000efc1270 */
[C---:B------:R-:W-:Y:S01]  /*3b9d0*/  VIADD R11, R13.reuse, UR28 ;  /* 0x0000001c0d0b7c36 */ /* 0x040fe20008000000 */
[----:B----4-:R-:W-:Y:S01]  /*3b9e0*/  ISETP.GE.AND P4, PT, R0, UR6, PT ;  /* 0x0000000600007c0c */ /* 0x010fe2000bf86270 */
[----:B------:R-:W4:Y:S01]  /*3b9f0*/  LDCU UR14, c[0x0][0x398] ;  /* 0x00007300ff0e77ac */ /* 0x000f220008000800 */
[----:B--2---:R-:W-:Y:S01]  /*3ba00*/  IMAD.WIDE R8, R13, 0x2, R68 ;  /* 0x000000020d087825 */ /* 0x004fe200078e0244 */
[----:B---3--:R-:W-:-:S03]  /*3ba10*/  PRMT R7, R35, 0x7632, R7 ;  /* 0x0000763223077816 */ /* 0x008fc60000000007 */
[C---:B------:R-:W-:Y:S01]  /*3ba20*/  IMAD.WIDE R4, R11.reuse, 0x2, R2 ;  /* 0x000000020b047825 */ /* 0x040fe200078e0202 */
[----:B0-----:R-:W-:Y:S01]  /*3ba30*/  ISETP.LT.AND P5, PT, R92, UR10, !P5 ;  /* 0x0000000a5c007c0c */ /* 0x001fe2000efa1270 */
[----:B------:R-:W0:Y:S01]  /*3ba40*/  LDCU UR6, c[0x0][0x39c] ;  /* 0x00007380ff0677ac */ /* 0x000e220008000800 */
[----:B------:R2:W-:Y:S01]  /*3ba50*/  @P0 STG.E.U16 desc[UR20][R8.64], R7 ;  /* 0x0000000708000986 */ /* 0x0005e2000c101514 */
[----:B------:R-:W-:Y:S01]  /*3ba60*/  VIADD R13, R11, UR28 ;  /* 0x0000001c0b0d7c36 */ /* 0x000fe20008000000 */
[----:B------:R-:W-:Y:S01]  /*3ba70*/  IADD3 R0, PT, PT, R91, 0x62, RZ ;  /* 0x000000625b007810 */ /* 0x000fe20007ffe0ff */
[----:B------:R-:W3:Y:S01]  /*3ba80*/  LDCU UR10, c[0x0][0x398] ;  /* 0x00007300ff0a77ac */ /* 0x000ee20008000800 */
[----:B------:R1:W-:Y:S01]  /*3ba90*/  @P6 STG.E.U16 desc[UR20][R4.64], R36 ;  /* 0x0000002404006986 */ /* 0x0003e2000c101514 */
[----:B------:R-:W-:Y:S02]  /*3baa0*/  ISETP.LT.AND P6, PT, R93, UR12, !P4 ;  /* 0x0000000c5d007c0c */ /* 0x000fe4000e7c1270 */
[----:B------:R-:W-:Y:S01]  /*3bab0*/  ISETP.GE.AND P1, PT, R0, UR4, PT ;  /* 0x0000000400007c0c */ /* 0x000fe2000bf26270 */
[----:B------:R-:W0:Y:S01]  /*3bac0*/  LDCU UR12, c[0x0][0x398] ;  /* 0x00007300ff0c77ac */ /* 0x000e220008000800 */
[----:B--2---:R-:W-:Y:S01]  /*3bad0*/  IMAD.WIDE R6, R11, 0x2, R68 ;  /* 0x000000020b067825 */ /* 0x004fe200078e0244 */
[----:B-1----:R-:W-:-:S03]  /*3bae0*/  PRMT R5, R36, 0x7632, R5 ;  /* 0x0000763224057816 */ /* 0x002fc60000000005 */
[C---:B------:R-:W-:Y:S01]  /*3baf0*/  IMAD.WIDE R8, R13.reuse, 0x2, R2 ;  /* 0x000000020d087825 */ /* 0x040fe200078e0202 */
[----:B------:R-:W-:Y:S01]  /*3bb00*/  ISETP.LT.AND P4, PT, R92, UR8, !P4 ;  /* 0x000000085c007c0c */ /* 0x000fe2000e781270 */
[----:B------:R-:W1:Y:S01]  /*3bb10*/  LDCU UR4, c[0x0][0x39c] ;  /* 0x00007380ff0477ac */ /* 0x000e620008000800 */
[----:B------:R2:W-:Y:S01]  /*3bb20*/  @P5 STG.E.U16 desc[UR20][R6.64], R5 ;  /* 0x0000000506005986 */ /* 0x0005e2000c101514 */
[----:B------:R-:W-:Y:S01]  /*3bb30*/  VIADD R11, R13, UR28 ;  /* 0x0000001c0d0b7c36 */ /* 0x000fe20008000000 */
[----:B------:R-:W1:Y:S02]  /*3bb40*/  LDCU UR8, c[0x0][0x398] ;  /* 0x00007300ff0877ac */ /* 0x000e640008000800 */
[----:B------:R3:W-:Y:S01]  /*3bb50*/  @P6 STG.E.U16 desc[UR20][R8.64], R37 ;  /* 0x0000002508006986 */ /* 0x0007e2000c101514 */
[----:B----4-:R-:W-:Y:S01]  /*3bb60*/  ISETP.LT.AND P6, PT, R93, UR14, !P1 ;  /* 0x0000000e5d007c0c */ /* 0x010fe2000cfc1270 */
[----:B------:R-:W-:Y:S01]  /*3bb70*/  VIADD R0, R91, 0x63 ;  /* 0x000000635b007836 */ /* 0x000fe20000000000 */
[----:B------:R-:W4:Y:S01]  /*3bb80*/  LDCU UR14, c[0x0][0x398] ;  /* 0x00007300ff0e77ac */ /* 0x000f220008000800 */
[----:B--2---:R-:W-:-:S03]  /*3bb90*/  IMAD.WIDE R4, R13, 0x2, R68 ;  /* 0x000000020d047825 */ /* 0x004fc600078e0244 */
[----:B0-----:R-:W-:Y:S01]  /*3bba0*/  ISETP.GE.AND P3, PT, R0, UR6, PT ;  /* 0x0000000600007c0c */ /* 0x001fe2000bf66270 */
[----:B------:R-:W0:Y:S01]  /*3bbb0*/  LDCU UR6, c[0x0][0x39c] ;  /* 0x00007380ff0677ac */ /* 0x000e220008000800 */
[----:B---3--:R-:W-:Y:S01]  /*3bbc0*/  PRMT R9, R37, 0x7632, R9 ;  /* 0x0000763225097816 */ /* 0x008fe20000000009 */
[----:B------:R-:W-:Y:S01]  /*3bbd0*/  IMAD.WIDE R6, R11, 0x2, R2 ;  /* 0x000000020b067825 */ /* 0x000fe200078e0202 */
[----:B------:R-:W-:Y:S01]  /*3bbe0*/  ISETP.LT.AND P1, PT, R92, UR10, !P1 ;  /* 0x0000000a5c007c0c */ /* 0x000fe2000cf21270 */
[----:B------:R-:W2:Y:S02]  /*3bbf0*/  LDCU UR10, c[0x0][0x398] ;  /* 0x00007300ff0a77ac */ /* 0x000ea40008000800 */
[----:B------:R3:W-:Y:S04]  /*3bc00*/  @P4 STG.E.U16 desc[UR20][R4.64], R9 ;  /* 0x0000000904004986 */ /* 0x0007e8000c101514 */
[----:B------:R0:W-:Y:S01]  /*3bc10*/  @P6 STG.E.U16 desc[UR20][R6.64], R38 ;  /* 0x0000002606006986 */ /* 0x0001e2000c101514 */
[----:B------:R-:W-:Y:S01]  /*3bc20*/  ISETP.LT.AND P6, PT, R93, UR12, !P3 ;  /* 0x0000000c5d007c0c */ /* 0x000fe2000dfc1270 */
[----:B------:R-:W-:Y:S01]  /*3bc30*/  VIADD R13, R11, UR28 ;  /* 0x0000001c0b0d7c36 */ /* 0x000fe20008000000 */
[----:B------:R-:W2:Y:S01]  /*3bc40*/  LDCU UR12, c[0x0][0x398] ;  /* 0x00007300ff0c77ac */ /* 0x000ea20008000800 */
[----:B------:R-:W-:-:S02]  /*3bc50*/  VIADD R0, R91, 0x64 ;  /* 0x000000645b007836 */ /* 0x000fc40000000000 */
[----:B---3--:R-:W-:-:S03]  /*3bc60*/  IMAD.WIDE R8, R11, 0x2, R68 ;  /* 0x000000020b087825 */ /* 0x008fc600078e0244 */
[----:B-1----:R-:W-:Y:S01]  /*3bc70*/  ISETP.GE.AND P0, PT, R0, UR4, PT ;  /* 0x0000000400007c0c */ /* 0x002fe2000bf06270 */
[----:B------:R-:W1:Y:S01]  /*3bc80*/  LDCU UR4, c[0x0][0x39c] ;  /* 0x00007380ff0477ac */ /* 0x000e620008000800 */
[----:B0-----:R-:W-:Y:S01]  /*3bc90*/  PRMT R7, R38, 0x7632, R7 ;  /* 0x0000763226077816 */ /* 0x001fe20000000007 */
[----:B------:R-:W-:Y:S01]  /*3bca0*/  IMAD.WIDE R4, R13, 0x2, R2 ;  /* 0x000000020d047825 */ /* 0x000fe200078e0202 */
[----:B------:R-:W-:Y:S01]  /*3bcb0*/  ISETP.LT.AND P3, PT, R92, UR8, !P3 ;  /* 0x000000085c007c0c */ /* 0x000fe2000df61270 */
[----:B------:R-:W0:Y:S02]  /*3bcc0*/  LDCU UR8, c[0x0][0x398] ;  /* 0x00007300ff0877ac */ /* 0x000e240008000800 */
[----:B------:R3:W-:Y:S04]  /*3bcd0*/  @P1 STG.E.U16 desc[UR20][R8.64], R7 ;  /* 0x0000000708001986 */ /* 0x0007e8000c101514 */
[----:B------:R0:W-:Y:S01]  /*3bce0*/  @P6 STG.E.U16 desc[UR20][R4.64], R39 ;  /* 0x0000002704006986 */ /* 0x0001e2000c101514 */
[----:B----4-:R-:W-:Y:S01]  /*3bcf0*/  ISETP.LT.AND P6, PT, R93, UR14, !P0 ;  /* 0x0000000e5d007c0c */ /* 0x010fe2000c7c1270 */
[----:B------:R-:W-:Y:S01]  /*3bd00*/  VIADD R11, R13, UR28 ;  /* 0x0000001c0d0b7c36 */ /* 0x000fe20008000000 */
[----:B------:R-:W4:Y:S01]  /*3bd10*/  LDCU UR14, c[0x0][0x398] ;  /* 0x00007300ff0e77ac */ /* 0x000f220008000800 */
[----:B------:R-:W-:-:S02]  /*3bd20*/  VIADD R0, R91, 0x65 ;  /* 0x000000655b007836 */ /* 0x000fc40000000000 */
[----:B---3--:R-:W-:-:S03]  /*3bd30*/  IMAD.WIDE R6, R13, 0x2, R68 ;  /* 0x000000020d067825 */ /* 0x008fc600078e0244 */
[----:B------:R-:W-:Y:S01]  /*3bd40*/  ISETP.GE.AND P5, PT, R0, UR6, PT ;  /* 0x0000000600007c0c */ /* 0x000fe2000bfa6270 */
[----:B------:R-:W3:Y:S01]  /*3bd50*/  LDCU UR6, c[0x0][0x39c] ;  /* 0x00007380ff0677ac */ /* 0x000ee20008000800 */
[----:B0-----:R-:W-:Y:S01]  /*3bd60*/  PRMT R5, R39, 0x7632, R5 ;  /* 0x0000763227057816 */ /* 0x001fe20000000005 */
[----:B------:R-:W-:Y:S01]  /*3bd70*/  IMAD.WIDE R8, R11, 0x2, R2 ;  /* 0x000000020b087825 */ /* 0x000fe200078e0202 */
[----:B--2---:R-:W-:Y:S01]  /*3bd80*/  ISETP.LT.AND P0, PT, R92, UR10, !P0 ;  /* 0x0000000a5c007c0c */ /* 0x004fe2000c701270 */
[----:B------:R-:W0:Y:S02]  /*3bd90*/  LDCU UR10, c[0x0][0x398] ;  /* 0x00007300ff0a77ac */ /* 0x000e240008000800 */
[----:B------:R2:W-:Y:S04]  /*3bda0*/  @P3 STG.E.U16 desc[UR20][R6.64], R5 ;  /* 0x0000000506003986 */ /* 0x0005e8000c101514 */
[----:B------:R0:W-:Y:S01]  /*3bdb0*/  @P6 STG.E.U16 desc[UR20][R8.64], R40 ;  /* 0x0000002808006986 */ /* 0x0001e2000c101514 */
[----:B------:R-:W-:Y:S01]  /*3bdc0*/  ISETP.LT.AND P6, PT, R93, UR12, !P5 ;  /* 0x0000000c5d007c0c */ /* 0x000fe2000efc1270 */
[----:B------:R-:W-:Y:S01]  /*3bdd0*/  VIADD R13, R11, UR28 ;  /* 0x0000001c0b0d7c36 */ /* 0x000fe20008000000 */
[----:B------:R-:W3:Y:S01]  /*3bde0*/  LDCU UR12, c[0x0][0x398] ;  /* 0x00007300ff0c77ac */ /* 0x000ee20008000800 */
[----:B------:R-:W-:-:S02]  /*3bdf0*/  VIADD R0, R91, 0x66 ;  /* 0x000000665b007836 */ /* 0x000fc40000000000 */
[----:B--2---:R-:W-:-:S03]  /*3be00*/  IMAD.WIDE R4, R11, 0x2, R68 ;  /* 0x000000020b047825 */ /* 0x004fc600078e0244 */
        /* <DEDUP_REMOVED lines=12> */
[----:B--2---:R-:W-:-:S03]  /*3bed0*/  IMAD.WIDE R8, R13, 0x2, R68 ;  /* 0x000000020d087825 */ /* 0x004fc600078e0244 */
[----:B---3--:R-:W-:Y:S01]  /*3bee0*/  ISETP.GE.AND P1, PT, R0, UR6, PT ;  /* 0x0000000600007c0c */ /* 0x008fe2000bf26270 */
[----:B------:R-:W2:Y:S01]  /*3bef0*/  LDCU UR6, c[0x0][0x39c] ;  /* 0x00007380ff0677ac */ /* 0x000ea20008000800 */
[----:B0-----:R-:W-:Y:S01]  /*3bf00*/  PRMT R7, R41, 0x7632, R7 ;  /* 0x0000763229077816 */ /* 0x001fe20000000007 */
[----:B------:R-:W-:Y:S01]  /*3bf10*/  IMAD.WIDE R4, R11, 0x2, R2 ;  /* 0x000000020b047825 */ /* 0x000fe200078e0202 */
[----:B------:R-:W-:Y:S01]  /*3bf20*/  ISETP.LT.AND P4, PT, R92, UR10, !P4 ;  /* 0x0000000a5c007c0c */ /* 0x000fe2000e781270 */
[----:B------:R-:W0:Y:S02]  /*3bf30*/  LDCU UR10, c[0x0][0x398] ;  /* 0x00007300ff0a77ac */ /* 0x000e240008000800 */
[----:B------:R3:W-:Y:S04]  /*3bf40*/  @P5 STG.E.U16 desc[UR20][R8.64], R7 ;  /* 0x0000000708005986 */ /* 0x0007e8000c101514 */
[----:B------:R0:W-:Y:S01]  /*3bf50*/  @P6 STG.E.U16 desc[UR20][R4.64], R42 ;  /* 0x0000002a04006986 */ /* 0x0001e2000c101514 */
[----:B------:R-:W-:Y:S01]  /*3bf60*/  ISETP.LT.AND P6, PT, R93, UR12, !P1 ;  /* 0x0000000c5d007c0c */ /* 0x000fe2000cfc1270 */
[----:B------:R-:W-:Y:S01]  /*3bf70*/  VIADD R13, R11, UR28 ;  /* 0x0000001c0b0d7c36 */ /* 0x000fe20008000000 */
[----:B------:R-:W-:Y:S01]  /*3bf80*/  IADD3 R0, PT, PT, R91, 0x68, RZ ;  /* 0x000000685b007810 */ /* 0x000fe20007ffe0ff */
[----:B------:R-:W2:Y:S01]  /*3bf90*/  LDCU UR12, c[0x0][0x398] ;  /* 0x00007300ff0c77ac */ /* 0x000ea20008000800 */
[----:B---3--:R-:W-:-:S02]  /*3bfa0*/  IMAD.WIDE R6, R11, 0x2, R68 ;  /* 0x000000020b067825 */ /* 0x008fc400078e0244 */
        /* <DEDUP_REMOVED lines=13> */
[----:B--2---:R-:W-:Y:S01]  /*3c080*/  ISETP.GE.AND P0, PT, R0, UR6, PT ;  /* 0x0000000600007c0c */ /* 0x004fe2000bf06270 */
        /* <DEDUP_REMOVED lines=22> */
[----:B------:R-:W-:Y:S01]  /*3c1f0*/  F2FP.BF16.F32.PACK_AB R46, R46, R71 ;  /* 0x000000472e2e723e */ /* 0x000fe200000010ff */
[----:B------:R-:W-:Y:S01]  /*3c200*/  VIADD R0, R91, 0x6b ;  /* 0x0000006b5b007836 */ /* 0x000fe20000000000 */
[----:B------:R-:W4:Y:S01]  /*3c210*/  LDCU UR14, c[0x0][0x398] ;  /* 0x00007300ff0e77ac */ /* 0x000f220008000800 */
        /* <DEDUP_REMOVED lines=11> */
[----:B------:R-:W-:Y:S01]  /*3c2d0*/  F2FP.BF16.F32.PACK_AB R47, R47, R70 ;  /* 0x000000462f2f723e */ /* 0x000fe200000010ff */
[----:B------:R-:W-:Y:S01]  /*3c2e0*/  VIADD R0, R91, 0x6c ;  /* 0x0000006c5b007836 */ /* 0x000fe20000000000 */
[----:B------:R-:W2:Y:S01]  /*3c2f0*/  LDCU UR12, c[0x0][0x398] ;  /* 0x00007300ff0c77ac */ /* 0x000ea20008000800 */
        /* <DEDUP_REMOVED lines=10> */
[----:B------:R-:W-:Y:S01]  /*3c3a0*/  VIADD R0, R91, 0x6d ;  /* 0x0000006d5b007836 */ /* 0x000fe20000000000 */
[----:B------:R-:W-:Y:S01]  /*3c3b0*/  F2FP.BF16.F32.PACK_AB R48, R48, R73 ;  /* 0x000000493030723e */ /* 0x000fe200000010ff */
[C---:B------:R-:W-:Y:S01]  /*3c3c0*/  VIADD R11, R13.reuse, UR28 ;  /* 0x0000001c0d0b7c36 */ /* 0x040fe20008000000 */
[----:B------:R-:W4:Y:S02]  /*3c3d0*/  LDCU UR14, c[0x0][0x398] ;  /* 0x00007300ff0e77ac */ /* 0x000f240008000800 */
[----:B--2---:R-:W-:Y:S01]  /*3c3e0*/  ISETP.GE.AND P3, PT, R0, UR6, PT ;  /* 0x0000000600007c0c */ /* 0x004fe2000bf66270 */
[----:B---3--:R-:W-:Y:S01]  /*3c3f0*/  IMAD.WIDE R8, R13, 0x2, R68 ;  /* 0x000000020d087825 */ /* 0x008fe200078e0244 */
[----:B------:R-:W2:Y:S01]  /*3c400*/  LDCU UR6, c[0x0][0x39c] ;  /* 0x00007380ff0677ac */ /* 0x000ea20008000800 */
[----:B0-----:R-:W-:-:S02]  /*3c410*/  PRMT R7, R47, 0x7632, R7 ;  /* 0x000076322f077816 */ /* 0x001fc40000000007 */
[----:B------:R-:W-:Y:S01]  /*3c420*/  IMAD.WIDE R4, R11, 0x2, R2 ;  /* 0x000000020b047825 */ /* 0x000fe200078e0202 */
[----:B------:R-:W-:Y:S01]  /*3c430*/  ISETP.LT.AND P1, PT, R92, UR10, !P1 ;  /* 0x0000000a5c007c0c */ /* 0x000fe2000cf21270 */
[----:B------:R-:W0:Y:S01]  /*3c440*/  LDCU UR10, c[0x0][0x398] ;  /* 0x00007300ff0a77ac */ /* 0x000e220008000800 */
[----:B------:R3:W-:Y:S04]  /*3c450*/  @P4 STG.E.U16 desc[UR20][R8.64], R7 ;  /* 0x0000000708004986 */ /* 0x0007e8000c101514 */
[----:B------:R2:W-:Y:S01]  /*3c460*/  @P6 STG.E.U16 desc[UR20][R4.64], R48 ;  /* 0x0000003004006986 */ /* 0x0005e2000c101514 */
[----:B------:R-:W-:Y:S01]  /*3c470*/  ISETP.LT.AND P6, PT, R93, UR12, !P3 ;  /* 0x0000000c5d007c0c */ /* 0x000fe2000dfc1270 */
[----:B------:R-:W-:Y:S01]  /*3c480*/  VIADD R13, R11, UR28 ;  /* 0x0000001c0b0d7c36 */ /* 0x000fe20008000000 */
[----:B------:R-:W-:Y:S01]  /*3c490*/  IADD3 R0, PT, PT, R91, 0x6e, RZ ;  /* 0x0000006e5b007810 */ /* 0x000fe20007ffe0ff */
[----:B------:R-:W0:Y:S01]  /*3c4a0*/  LDCU UR12, c[0x0][0x398] ;  /* 0x00007300ff0c77ac */ /* 0x000e220008000800 */
[----:B------:R-:W-:-:S02]  /*3c4b0*/  F2FP.BF16.F32.PACK_AB R49, R49, R72 ;  /* 0x000000483131723e */ /* 0x000fc400000010ff */
[----:B-1----:R-:W-:Y:S01]  /*3c4c0*/  ISETP.GE.AND P0, PT, R0, UR4, PT ;  /* 0x0000000400007c0c */ /* 0x002fe2000bf06270 */
[----:B---3--:R-:W-:Y:S01]  /*3c4d0*/  IMAD.WIDE R6, R11, 0x2, R68 ;  /* 0x000000020b067825 */ /* 0x008fe200078e0244 */
[----:B------:R-:W1:Y:S01]  /*3c4e0*/  LDCU UR4, c[0x0][0x39c] ;  /* 0x00007380ff0477ac */ /* 0x000e620008000800 */
[----:B--2---:R-:W-:Y:S02]  /*3c4f0*/  PRMT R5, R48, 0x7632, R5 ;  /* 0x0000763230057816 */ /* 0x004fe40000000005 */
[----:B------:R-:W-:Y:S02]  /*3c500*/  VIADD R0, R91, 0x6f ;  /* 0x0000006f5b007836 */ /* 0x000fe40000000000 */
[----:B------:R-:W-:Y:S01]  /*3c510*/  IMAD.WIDE R8, R13, 0x2, R2 ;  /* 0x000000020d087825 */ /* 0x000fe200078e0202 */
[----:B------:R-:W-:Y:S01]  /*3c520*/  ISETP.LT.AND P3, PT, R92, UR8, !P3 ;  /* 0x000000085c007c0c */ /* 0x000fe2000df61270 */
[----:B------:R2:W-:Y:S01]  /*3c530*/  @P1 STG.E.U16 desc[UR20][R6.64], R5 ;  /* 0x0000000506001986 */ /* 0x0005e2000c101514 */
[----:B------:R-:W-:Y:S01]  /*3c540*/  ISETP.GE.AND P5, PT, R0, UR6, PT ;  /* 0x0000000600007c0c */ /* 0x000fe2000bfa6270 */
[----:B------:R-:W3:Y:S02]  /*3c550*/  LDCU UR6, c[0x0][0x39c] ;  /* 0x00007380ff0677ac */ /* 0x000ee40008000800 */
[----:B------:R0:W-:Y:S01]  /*3c560*/  @P6 STG.E.U16 desc[UR20][R8.64], R49 ;  /* 0x0000003108006986 */ /* 0x0001e2000c101514 */
[----:B----4-:R-:W-:Y:S01]  /*3c570*/  ISETP.LT.AND P6, PT, R93, UR14, !P0 ;  /* 0x0000000e5d007c0c */ /* 0x010fe2000c7c1270 */
[----:B------:R-:W-:Y:S01]  /*3c580*/  VIADD R11, R13, UR28 ;  /* 0x0000001c0d0b7c36 */ /* 0x000fe20008000000 */
[----:B------:R-:W-:Y:S01]  /*3c590*/  F2FP.BF16.F32.PACK_AB R50, R50, R74 ;  /* 0x0000004a3232723e */ /* 0x000fe200000010ff */
[----:B------:R-:W-:Y:S01]  /*3c5a0*/  VIADD R0, R91, 0x70 ;  /* 0x000000705b007836 */ /* 0x000fe20000000000 */
[----:B------:R-:W4:Y:S01]  /*3c5b0*/  LDCU UR8, c[0x0][0x398] ;  /* 0x00007300ff0877ac */ /* 0x000f220008000800 */
[----:B--2---:R-:W-:Y:S01]  /*3c5c0*/  IMAD.WIDE R4, R13, 0x2, R68 ;  /* 0x000000020d047825 */ /* 0x004fe200078e0244 */
[----:B------:R-:W2:Y:S01]  /*3c5d0*/  LDCU UR14, c[0x0][0x398] ;  /* 0x00007300ff0e77ac */ /* 0x000ea20008000800 */
[----:B0-----:R-:W-:-:S02]  /*3c5e0*/  PRMT R9, R49, 0x7632, R9 ;  /* 0x0000763231097816 */ /* 0x001fc40000000009 */
[----:B------:R-:W-:Y:S01]  /*3c5f0*/  IMAD.WIDE R6, R11, 0x2, R2 ;  /* 0x000000020b067825 */ /* 0x000fe200078e0202 */
[----:B-1----:R-:W-:Y:S01]  /*3c600*/  ISETP.GE.AND P4, PT, R0, UR4, PT ;  /* 0x0000000400007c0c */ /* 0x002fe2000bf86270 */
[----:B------:R-:W0:Y:S01]  /*3c610*/  LDCU UR4, c[0x0][0x39c] ;  /* 0x00007380ff0477ac */ /* 0x000e220008000800 */
[----:B------:R-:W-:Y:S01]  /*3c620*/  ISETP.LT.AND P0, PT, R92, UR10, !P0 ;  /* 0x0000000a5c007c0c */ /* 0x000fe2000c701270 */
[----:B------:R1:W-:Y:S01]  /*3c630*/  @P3 STG.E.U16 desc[UR20][R4.64], R9 ;  /* 0x0000000904003986 */ /* 0x0003e2000c101514 */
[----:B------:R-:W-:Y:S01]  /*3c640*/  VIADD R0, R91, 0x71 ;  /* 0x000000715b007836 */ /* 0x000fe20000000000 */
[----:B------:R-:W-:Y:S01]  /*3c650*/  F2FP.BF16.F32.PACK_AB R51, R51, R75 ;  /* 0x0000004b3333723e */ /* 0x000fe200000010ff */
[----:B------:R-:W-:Y:S01]  /*3c660*/  VIADD R13, R11, UR28 ;  /* 0x0000001c0b0d7c36 */ /* 0x000fe20008000000 */
[----:B------:R0:W-:Y:S01]  /*3c670*/  @P6 STG.E.U16 desc[UR20][R6.64], R50 ;  /* 0x0000003206006986 */ /* 0x0001e2000c101514 */
[----:B------:R-:W-:Y:S01]  /*3c680*/  ISETP.LT.AND P6, PT, R93, UR12, !P5 ;  /* 0x0000000c5d007c0c */ /* 0x000fe2000efc1270 */
[----:B------:R-:W2:Y:S01]  /*3c690*/  LDCU UR10, c[0x0][0x398] ;  /* 0x00007300ff0a77ac */ /* 0x000ea20008000800 */
[----:B---3--:R-:W-:Y:S01]  /*3c6a0*/  ISETP.GE.AND P1, PT, R0, UR6, PT ;  /* 0x0000000600007c0c */ /* 0x008fe2000bf26270 */
[----:B------:R-:W3:Y:S01]  /*3c6b0*/  LDCU UR6, c[0x0][0x39c] ;  /* 0x00007380ff0677ac */ /* 0x000ee20008000800 */
[----:B-1----:R-:W-:Y:S01]  /*3c6c0*/  IMAD.WIDE R8, R11, 0x2, R68 ;  /* 0x000000020b087825 */ /* 0x002fe200078e0244 */
[----:B------:R-:W1:Y:S01]  /*3c6d0*/  LDCU UR12, c[0x0][0x398] ;  /* 0x00007300ff0c77ac */ /* 0x000e620008000800 */
[----:B0-----:R-:W-:-:S02]  /*3c6e0*/  PRMT R7, R50, 0x7632, R7 ;  /* 0x0000763232077816 */ /* 0x001fc40000000007 */
[----:B------:R-:W-:Y:S01]  /*3c6f0*/  IMAD.WIDE R4, R13, 0x2, R2 ;  /* 0x000000020d047825 */ /* 0x000fe200078e0202 */
[----:B----4-:R-:W-:Y:S01]  /*3c700*/  ISETP.LT.AND P5, PT, R92, UR8, !P5 ;  /* 0x000000085c007c0c */ /* 0x010fe2000efa1270 */
[----:B------:R-:W0:Y:S02]  /*3c710*/  LDCU UR8, c[0x0][0x398] ;  /* 0x00007300ff0877ac */ /* 0x000e240008000800 */
[----:B------:R-:W-:Y:S01]  /*3c720*/  VIADD R0, R91, 0x72 ;  /* 0x000000725b007836 */ /* 0x000fe20000000000 */
[----:B------:R4:W-:Y:S04]  /*3c730*/  @P0 STG.E.U16 desc[UR20][R8.64], R7 ;  /* 0x0000000708000986 */ /* 0x0009e8000c101514 */
[----:B------:R0:W-:Y:S01]  /*3c740*/  @P6 STG.E.U16 desc[UR20][R4.64], R51 ;  /* 0x0000003304006986 */ /* 0x0001e2000c101514 */
[----:B--2---:R-:W-:Y:S01]  /*3c750*/  ISETP.LT.AND P6, PT, R93, UR14, !P4 ;  /* 0x0000000e5d007c0c */ /* 0x004fe2000e7c1270 */
[----:B------:R-:W-:Y:S01]  /*3c760*/  VIADD R11, R13, UR28 ;  /* 0x0000001c0d0b7c36 */ /* 0x000fe20008000000 */
[----:B------:R-:W-:Y:S01]  /*3c770*/  ISETP.GE.AND P3, PT, R0, UR4, PT ;  /* 0x0000000400007c0c */ /* 0x000fe2000bf66270 */
[----:B------:R-:W-:Y:S01]  /*3c780*/  VIADD R0, R91, 0x73 ;  /* 0x000000735b007836 */ /* 0x000fe20000000000 */
[----:B------:R-:W2:Y:S01]  /*3c790*/  LDCU UR4, c[0x0][0x39c] ;  /* 0x00007380ff0477ac */ /* 0x000ea20008000800 */
[----:B------:R-:W-:Y:S01]  /*3c7a0*/  F2FP.BF16.F32.PACK_AB R52, R52, R76 ;  /* 0x0000004c3434723e */ /* 0x000fe200000010ff */
[----:B----4-:R-:W-:-:S02]  /*3c7b0*/  IMAD.WIDE R6, R13, 0x2, R68 ;  /* 0x000000020d067825 */ /* 0x010fc400078e0244 */
[----:B---3--:R-:W-:Y:S01]  /*3c7c0*/  ISETP.GE.AND P0, PT, R0, UR6, PT ;  /* 0x0000000600007c0c */ /* 0x008fe2000bf06270 */
[----:B------:R-:W3:Y:S01]  /*3c7d0*/  LDCU UR6, c[0x0][0x398] ;  /* 0x00007300ff0677ac */ /* 0x000ee20008000800 */
[----:B0-----:R-:W-:Y:S01]  /*3c7e0*/  PRMT R5, R51, 0x7632, R5 ;  /* 0x0000763233057816 */ /* 0x001fe20000000005 */
[----:B------:R-:W-:Y:S01]  /*3c7f0*/  IMAD.WIDE R8, R11, 0x2, R2 ;  /* 0x000000020b087825 */ /* 0x000fe200078e0202 */
[----:B------:R-:W-:Y:S01]  /*3c800*/  ISETP.LT.AND P4, PT, R92, UR10, !P4 ;  /* 0x0000000a5c007c0c */ /* 0x000fe2000e781270 */
[----:B------:R-:W0:Y:S02]  /*3c810*/  LDCU UR10, c[0x0][0x398] ;  /* 0x00007300ff0a77ac */ /* 0x000e240008000800 */
[----:B------:R4:W-:Y:S01]  /*3c820*/  @P5 STG.E.U16 desc[UR20][R6.64], R5 ;  /* 0x0000000506005986 */ /* 0x0009e2000c101514 */
[----:B------:R-:W-:Y:S02]  /*3c830*/  F2FP.BF16.F32.PACK_AB R53, R53, R77 ;  /* 0x0000004d3535723e */ /* 0x000fe400000010ff */
[----:B------:R-:W-:Y:S01]  /*3c840*/  F2FP.BF16.F32.PACK_AB R54, R54, R78 ;  /* 0x0000004e3636723e */ /* 0x000fe200000010ff */
[----:B------:R0:W-:Y:S01]  /*3c850*/  @P6 STG.E.U16 desc[UR20][R8.64], R52 ;  /* 0x0000003408006986 */ /* 0x0001e2000c101514 */
[----:B-1----:R-:W-:Y:S01]  /*3c860*/  ISETP.LT.AND P6, PT, R93, UR12, !P1 ;  /* 0x0000000c5d007c0c */ /* 0x002fe2000cfc1270 */
[----:B------:R-:W-:Y:S01]  /*3c870*/  VIADD R13, R11, UR28 ;  /* 0x0000001c0b0d7c36 */ /* 0x000fe20008000000 */
[----:B------:R-:W-:Y:S01]  /*3c880*/  IADD3 R0, PT, PT, R91, 0x74, RZ ;  /* 0x000000745b007810 */ /* 0x000fe20007ffe0ff */
[----:B------:R-:W1:Y:S01]  /*3c890*/  LDCU UR12, c[0x0][0x398] ;  /* 0x00007300ff0c77ac */ /* 0x000e620008000800 */
[----:B----4-:R-:W-:-:S02]  /*3c8a0*/  IMAD.WIDE R4, R11, 0x2, R68 ;  /* 0x000000020b047825 */ /* 0x010fc400078e0244 */
[----:B--2---:R-:W-:Y:S01]  /*3c8b0*/  ISETP.GE.AND P5, PT, R0, UR4, PT ;  /* 0x0000000400007c0c */ /* 0x004fe2000bfa6270 */
[----:B------:R-:W2:Y:S01]  /*3c8c0*/  LDCU UR4, c[0x0][0x398] ;  /* 0x00007300ff0477ac */ /* 0x000ea20008000800 */
        /* <DEDUP_REMOVED lines=8> */
[----:B---3--:R-:W-:Y:S01]  /*3c950*/  ISETP.LT.AND P6, PT, R93, UR6, !P3 ;  /* 0x000000065d007c0c */ /* 0x008fe2000dfc1270 */
[----:B------:R-:W-:Y:S01]  /*3c960*/  VIADD R11, R13, UR28 ;  /* 0x0000001c0d0b7c36 */ /* 0x000fe20008000000 */
[----:B------:R-:W3:Y:S01]  /*3c970*/  LDCU UR6, c[0x0][0x398] ;  /* 0x00007300ff0677ac */ /* 0x000ee20008000800 */
[----:B------:R-:W-:-:S02]  /*3c980*/  F2FP.BF16.F32.PACK_AB R57, R57, R88 ;  /* 0x000000583939723e */ /* 0x000fc400000010ff */
[----:B------:R-:W-:Y:S02]  /*3c990*/  F2FP.BF16.F32.PACK_AB R58, R58, R87 ;  /* 0x000000573a3a723e */ /* 0x000fe400000010ff */
[----:B------:R-:W-:Y:S01]  /*3c9a0*/  F2FP.BF16.F32.PACK_AB R59, R59, R86 ;  /* 0x000000563b3b723e */ /* 0x000fe200000010ff */
[----:B----4-:R-:W-:Y:S01]  /*3c9b0*/  IMAD.WIDE R8, R13, 0x2, R68 ;  /* 0x000000020d087825 */ /* 0x010fe200078e0244 */
[----:B------:R-:W-:Y:S01]  /*3c9c0*/  F2FP.BF16.F32.PACK_AB R60, R60, R85 ;  /* 0x000000553c3c723e */ /* 0x000fe200000010ff */
[----:B------:R-:W4:Y:S01]  /*3c9d0*/  LDCU UR14, c[0x0][0x398] ;  /* 0x00007300ff0e77ac */ /* 0x000f220008000800 */
[----:B0-----:R-:W-:Y:S01]  /*3c9e0*/  PRMT R7, R53, 0x7632, R7 ;  /* 0x0000763235077816 */ /* 0x001fe20000000007 */
[----:B------:R-:W-:Y:S01]  /*3c9f0*/  IMAD.WIDE R4, R11, 0x2, R2 ;  /* 0x000000020b047825 */ /* 0x000fe200078e0202 */
[----:B------:R-:W-:Y:S01]  /*3ca00*/  ISETP.LT.AND P3, PT, R92, UR10, !P3 ;  /* 0x0000000a5c007c0c */ /* 0x000fe2000df61270 */
[----:B------:R-:W0:Y:S02]  /*3ca10*/  LDCU UR10, c[0x0][0x398] ;  /* 0x00007300ff0a77ac */ /* 0x000e240008000800 */
[----:B------:R1:W-:Y:S04]  /*3ca20*/  @P1 STG.E.U16 desc[UR20][R8.64], R7 ;  /* 0x0000000708001986 */ /* 0x0003e8000c101514 */
[----:B------:R0:W-:Y:S01]  /*3ca30*/  @P6 STG.E.U16 desc[UR20][R4.64], R54 ;  /* 0x0000003604006986 */ /* 0x0001e2000c101514 */
[----:B--2---:R-:W-:Y:S01]  /*3ca40*/  ISETP.LT.AND P6, PT, R93, UR4, !P0 ;  /* 0x000000045d007c0c */ /* 0x004fe2000c7c1270 */
[----:B------:R-:W-:Y:S01]  /*3ca50*/  VIADD R0, R91, 0x75 ;  /* 0x000000755b007836 */ /* 0x000fe20000000000 */
[----:B------:R-:W2:Y:S01]  /*3ca60*/  LDCU UR4, c[0x0][0x398] ;  /* 0x00007300ff0477ac */ /* 0x000ea20008000800 */
[----:B------:R-:W-:-:S02]  /*3ca70*/  VIADD R13, R11, UR28 ;  /* 0x0000001c0b0d7c36 */ /* 0x000fc40008000000 */
[----:B-1----:R-:W-:Y:S01]  /*3ca80*/  IMAD.WIDE R6, R11, 0x2, R68 ;  /* 0x000000020b067825 */ /* 0x002fe200078e0244 */
[----:B------:R-:W-:Y:S01]  /*3ca90*/  ISETP.GE.AND P4, PT, R0, UR9, PT ;  /* 0x0000000900007c0c */ /* 0x000fe2000bf86270 */
[----:B------:R-:W1:Y:S01]  /*3caa0*/  LDCU UR9, c[0x0][0x398] ;  /* 0x00007300ff0977ac */ /* 0x000e620008000800 */
[----:B0-----:R-:W-:Y:S01]  /*3cab0*/  PRMT R5, R54, 0x7632, R5 ;  /* 0x0000763236057816 */ /* 0x001fe20000000005 */
[----:B------:R-:W-:Y:S01]  /*3cac0*/  IMAD.WIDE R8, R13, 0x2, R2 ;  /* 0x000000020d087825 */ /* 0x000fe200078e0202 */
[----:B---3--:R-:W-:Y:S01]  /*3cad0*/  ISETP.LT.AND P0, PT, R92, UR6, !P0 ;  /* 0x000000065c007c0c */ /* 0x008fe2000c701270 */
[----:B------:R-:W0:Y:S02]  /*3cae0*/  LDCU UR6, c[0x0][0x398] ;  /* 0x00007300ff0677ac */ /* 0x000e240008000800 */
[----:B------:R3:W-:Y:S04]  /*3caf0*/  @P3 STG.E.U16 desc[UR20][R6.64], R5 ;  /* 0x0000000506003986 */ /* 0x0007e8000c101514 */
[----:B------:R0:W-:Y:S01]  /*3cb00*/  @P6 STG.E.U16 desc[UR20][R8.64], R55 ;  /* 0x0000003708006986 */ /* 0x0001e2000c101514 */
[----:B------:R-:W-:Y:S01]  /*3cb10*/  ISETP.LT.AND P6, PT, R93, UR8, !P5 ;  /* 0x000000085d007c0c */ /* 0x000fe2000efc1270 */
[----:B------:R-:W-:-:S02]  /*3cb20*/  VIADD R11, R13, UR28 ;  /* 0x0000001c0d0b7c36 */ /* 0x000fc40008000000 */
[----:B---3--:R-:W-:Y:S01]  /*3cb30*/  IMAD.WIDE R4, R13, 0x2, R68 ;  /* 0x000000020d047825 */ /* 0x008fe200078e0244 */
[----:B------:R-:W3:Y:S01]  /*3cb40*/  LDCU UR8, c[0x0][0x398] ;  /* 0x00007300ff0877ac */ /* 0x000ee20008000800 */
[----:B0-----:R-:W-:Y:S02]  /*3cb50*/  PRMT R9, R55, 0x7632, R9 ;  /* 0x0000763237097816 */ /* 0x001fe40000000009 */
[----:B------:R-:W-:Y:S01]  /*3cb60*/  IMAD.WIDE R6, R11, 0x2, R2 ;  /* 0x000000020b067825 */ /* 0x000fe200078e0202 */
[----:B--2---:R-:W-:Y:S01]  /*3cb70*/  ISETP.LT.AND P5, PT, R92, UR4, !P5 ;  /* 0x000000045c007c0c */ /* 0x004fe2000efa1270 */
[----:B------:R-:W0:Y:S01]  /*3cb80*/  LDCU UR4, c[0x0][0x398] ;  /* 0x00007300ff0477ac */ /* 0x000e220008000800 */
[----:B------:R2:W-:Y:S04]  /*3cb90*/  @P0 STG.E.U16 desc[UR20][R4.64], R9 ;  /* 0x0000000904000986 */ /* 0x0005e8000c101514 */
[----:B------:R3:W-:Y:S01]  /*3cba0*/  @P6 STG.E.U16 desc[UR20][R6.64], R56 ;  /* 0x0000003806006986 */ /* 0x0007e2000c101514 */
[----:B-1----:R-:W-:Y:S01]  /*3cbb0*/  ISETP.LT.AND P6, PT, R93, UR9, !P4 ;  /* 0x000000095d007c0c */ /* 0x002fe2000e7c1270 */
[----:B------:R-:W-:-:S02]  /*3cbc0*/  VIADD R13, R11, UR28 ;  /* 0x0000001c0b0d7c36 */ /* 0x000fc40008000000 */
[----:B------:R-:W-:Y:S01]  /*3cbd0*/  VIADD R0, R91, 0x76 ;  /* 0x000000765b007836 */ /* 0x000fe20000000000 */
[----:B------:R-:W1:Y:S01]  /*3cbe0*/  LDCU UR9, c[0x0][0x398] ;  /* 0x00007300ff0977ac */ /* 0x000e620008000800 */
[----:B--2---:R-:W-:-:S03]  /*3cbf0*/  IMAD.WIDE R8, R11, 0x2, R68 ;  /* 0x000000020b087825 */ /* 0x004fc600078e0244 */
[----:B------:R-:W-:Y:S01]  /*3cc00*/  ISETP.GE.AND P1, PT, R0, UR13, PT ;  /* 0x0000000d00007c0c */ /* 0x000fe2000bf26270 */
[----:B------:R-:W2:Y:S01]  /*3cc10*/  LDCU UR13, c[0x0][0x398] ;  /* 0x00007300ff0d77ac */ /* 0x000ea20008000800 */
[----:B---3--:R-:W-:Y:S01]  /*3cc20*/  PRMT R7, R56, 0x7632, R7 ;  /* 0x0000763238077816 */ /* 0x008fe20000000007 */
[----:B------:R-:W-:Y:S01]  /*3cc30*/  IMAD.WIDE R4, R13, 0x2, R2 ;  /* 0x000000020d047825 */ /* 0x000fe200078e0202 */
[----:B------:R-:W-:Y:S01]  /*3cc40*/  ISETP.LT.AND P4, PT, R92, UR10, !P4 ;  /* 0x0000000a5c007c0c */ /* 0x000fe2000e781270 */
[----:B------:R-:W3:Y:S02]  /*3cc50*/  LDCU UR10, c[0x0][0x398] ;  /* 0x00007300ff0a77ac */ /* 0x000ee40008000800 */
[----:B------:R0:W-:Y:S04]  /*3cc60*/  @P5 STG.E.U16 desc[UR20][R8.64], R7 ;  /* 0x0000000708005986 */ /* 0x0001e8000c101514 */
[----:B------:R1:W-:Y:S01]  /*3cc70*/  @P6 STG.E.U16 desc[UR20][R4.64], R57 ;  /* 0x0000003904006986 */ /* 0x0003e2000c101514 */
[----:B------:R-:W-:Y:S01]  /*3cc80*/  ISETP.LT.AND P6, PT, R93, UR6, !P1 ;  /* 0x000000065d007c0c */ /* 0x000fe2000cfc1270 */
[----:B------:R-:W-:-:S02]  /*3cc90*/  VIADD R11, R13, UR28 ;  /* 0x0000001c0d0b7c36 */ /* 0x000fc40008000000 */
[----:B------:R-:W-:Y:S01]  /*3cca0*/  VIADD R0, R91, 0x77 ;  /* 0x000000775b007836 */ /* 0x000fe20000000000 */
[----:B------:R-:W2:Y:S01]  /*3ccb0*/  LDCU UR6, c[0x0][0x398] ;  /* 0x00007300ff0677ac */ /* 0x000ea20008000800 */
[----:B0-----:R-:W-:-:S03]  /*3ccc0*/  IMAD.WIDE R6, R13, 0x2, R68 ;  /* 0x000000020d067825 */ /* 0x001fc600078e0244 */
[----:B------:R-:W-:Y:S02]  /*3ccd0*/  ISETP.GE.AND P3, PT, R0, UR25, PT ;  /* 0x0000001900007c0c */ /* 0x000fe4000bf66270 */
[----:B-1----:R-:W-:Y:S01]  /*3cce0*/  PRMT R5, R57, 0x7632, R5 ;  /* 0x0000763239057816 */ /* 0x002fe20000000005 */
[----:B------:R-:W-:Y:S01]  /*3ccf0*/  IMAD.WIDE R8, R11, 0x2, R2 ;  /* 0x000000020b087825 */ /* 0x000fe200078e0202 */
[----:B------:R-:W-:Y:S01]  /*3cd00*/  ISETP.LT.AND P1, PT, R92, UR8, !P1 ;  /* 0x000000085c007c0c */ /* 0x000fe2000cf21270 */
[----:B------:R-:W0:Y:S02]  /*3cd10*/  LDCU UR8, c[0x0][0x398] ;  /* 0x00007300ff0877ac */ /* 0x000e240008000800 */
[----:B------:R1:W-:Y:S04]  /*3cd20*/  @P4 STG.E.U16 desc[UR20][R6.64], R5 ;  /* 0x0000000506004986 */ /* 0x0003e8000c101514 */
[----:B------:R0:W-:Y:S01]  /*3cd30*/  @P6 STG.E.U16 desc[UR20][R8.64], R58 ;  /* 0x0000003a08006986 */ /* 0x0001e2000c101514 */
[----:B------:R-:W-:Y:S01]  /*3cd40*/  ISETP.LT.AND P6, PT, R93, UR12, !P3 ;  /* 0x0000000c5d007c0c */ /* 0x000fe2000dfc1270 */
[----:B------:R-:W-:-:S02]  /*3cd50*/  VIADD R13, R11, UR28 ;  /* 0x0000001c0b0d7c36 */ /* 0x000fc40008000000 */
[C---:B------:R-:W-:Y:S02]  /*3cd60*/  VIADD R0, R91.reuse, 0x78 ;  /* 0x000000785b007836 */ /* 0x040fe40000000000 */
[----:B------:R-:W-:Y:S01]  /*3cd70*/  VIADD R10, R91, 0x7b ;  /* 0x0000007b5b0a7836 */ /* 0x000fe20000000000 */
[----:B------:R-:W-:Y:S01]  /*3cd80*/  PRMT R12, R60, 0x7632, R12 ;  /* 0x000076323c0c7816 */ /* 0x000fe2000000000c */
[----:B-1----:R-:W-:Y:S01]  /*3cd90*/  IMAD.WIDE R4, R11, 0x2, R68 ;  /* 0x000000020b047825 */ /* 0x002fe200078e0244 */
[----:B------:R-:W-:Y:S01]  /*3cda0*/  ISETP.GE.AND P0, PT, R0, UR23, PT ;  /* 0x0000001700007c0c */ /* 0x000fe2000bf06270 */
[----:B------:R-:W1:Y:S01]  /*3cdb0*/  LDCU UR12, c[0x0][0x398] ;  /* 0x00007300ff0c77ac */ /* 0x000e620008000800 */
[----:B0-----:R-:W-:Y:S01]  /*3cdc0*/  PRMT R9, R58, 0x7632, R9 ;  /* 0x000076323a097816 */ /* 0x001fe20000000009 */
[----:B------:R-:W-:Y:S01]  /*3cdd0*/  IMAD.WIDE R6, R13, 0x2, R2 ;  /* 0x000000020d067825 */ /* 0x000fe200078e0202 */
[C---:B------:R-:W-:Y:S01]  /*3cde0*/  ISETP.LT.AND P3, PT, R92.reuse, UR4, !P3 ;  /* 0x000000045c007c0c */ /* 0x040fe2000df61270 */
[----:B------:R-:W0:Y:S02]  /*3cdf0*/  LDCU UR4, c[0x0][0x398] ;  /* 0x00007300ff0477ac */ /* 0x000e240008000800 */
[----:B------:R1:W-:Y:S04]  /*3ce00*/  @P1 STG.E.U16 desc[UR20][R4.64], R9 ;  /* 0x0000000904001986 */ /* 0x0003e8000c101514 */
[----:B------:R0:W-:Y:S01]  /*3ce10*/  @P6 STG.E.U16 desc[UR20][R6.64], R59 ;  /* 0x0000003b06006986 */ /* 0x0001e2000c101514 */
[----:B------:R-:W-:Y:S01]  /*3ce20*/  ISETP.LT.AND P6, PT, R93, UR9, !P0 ;  /* 0x000000095d007c0c */ /* 0x000fe2000c7c1270 */
[----:B------:R-:W-:Y:S01]  /*3ce30*/  VIADD R11, R13, UR28 ;  /* 0x0000001c0d0b7c36 */ /* 0x000fe20008000000 */
[----:B--2---:R-:W-:Y:S01]  /*3ce40*/  ISETP.LT.AND P0, PT, R92, UR13, !P0 ;  /* 0x0000000d5c007c0c */ /* 0x004fe2000c701270 */
[----:B------:R-:W-:Y:S01]  /*3ce50*/  VIADD R0, R91, 0x79 ;  /* 0x000000795b007836 */ /* 0x000fe20000000000 */
[----:B------:R-:W-:Y:S01]  /*3ce60*/  ISETP.GE.AND P1, PT, R10, UR27, PT ;  /* 0x0000001b0a007c0c */ /* 0x000fe2000bf26270 */
[----:B------:R-:W2:Y:S01]  /*3ce70*/  LDCU UR9, c[0x0][0x398] ;  /* 0x00007300ff0977ac */ /* 0x000ea20008000800 */
[----:B------:R-:W-:Y:S01]  /*3ce80*/  PRMT R10, R59, 0x7632, R10 ;  /* 0x000076323b0a7816 */ /* 0x000fe2000000000a */
[----:B-1----:R-:W-:Y:S01]  /*3ce90*/  IMAD.WIDE R4, R13, 0x2, R68 ;  /* 0x000000020d047825 */ /* 0x002fe200078e0244 */
[----:B------:R-:W-:Y:S01]  /*3cea0*/  ISETP.GE.AND P5, PT, R0, UR15, PT ;  /* 0x0000000f00007c0c */ /* 0x000fe2000bfa6270 */
[----:B------:R-:W1:Y:S02]  /*3ceb0*/  LDCU UR13, c[0x0][0x398] ;  /* 0x00007300ff0d77ac */ /* 0x000e640008000800 */
[C---:B0-----:R-:W-:Y:S01]  /*3cec0*/  IMAD.WIDE R6, R11.reuse, 0x2, R2 ;  /* 0x000000020b067825 */ /* 0x041fe200078e0202 */
[----:B------:R0:W-:Y:S03]  /*3ced0*/  @P3 STG.E.U16 desc[UR20][R4.64], R10 ;  /* 0x0000000a04003986 */ /* 0x0001e6000c101514 */
[----:B------:R-:W-:Y:S01]  /*3cee0*/  IMAD.WIDE R8, R11, 0x2, R68 ;  /* 0x000000020b087825 */ /* 0x000fe200078e0244 */
[----:B------:R-:W-:Y:S01]  /*3cef0*/  IADD3 R0, PT, PT, R91, 0x7a, RZ ;  /* 0x0000007a5b007810 */ /* 0x000fe20007ffe0ff */
[----:B------:R1:W-:Y:S04]  /*3cf00*/  @P6 STG.E.U16 desc[UR20][R6.64], R60 ;  /* 0x0000003c06006986 */ /* 0x0003e8000c101514 */
[----:B------:R1:W-:Y:S01]  /*3cf10*/  @P0 STG.E.U16 desc[UR20][R8.64], R12 ;  /* 0x0000000c08000986 */ /* 0x0003e2000c101514 */
[----:B------:R-:W-:Y:S01]  /*3cf20*/  ISETP.LT.AND P0, PT, R93, UR6, !P5 ;  /* 0x000000065d007c0c */ /* 0x000fe2000ef01270 */
[----:B------:R-:W-:Y:S01]  /*3cf30*/  VIADD R11, R11, UR28 ;  /* 0x0000001c0b0b7c36 */ /* 0x000fe20008000000 */
[----:B------:R-:W-:Y:S01]  /*3cf40*/  ISETP.GE.AND P4, PT, R0, UR7, PT ;  /* 0x0000000700007c0c */ /* 0x000fe2000bf86270 */
[----:B------:R-:W-:Y:S01]  /*3cf50*/  VIADD R0, R91, 0x7c ;  /* 0x0000007c5b007836 */ /* 0x000fe20000000000 */
[----:B------:R-:W-:Y:S01]  /*3cf60*/  F2FP.BF16.F32.PACK_AB R61, R61, R83 ;  /* 0x000000533d3d723e */ /* 0x000fe200000010ff */
[----:B0-----:R-:W-:Y:S01]  /*3cf70*/  IMAD.WIDE R4, R11, 0x2, R2 ;  /* 0x000000020b047825 */ /* 0x001fe200078e0202 */
[----:B------:R-:W0:Y:S02]  /*3cf80*/  LDCU UR7, c[0x0][0x398] ;  /* 0x00007300ff0777ac */ /* 0x000e240008000800 */
[----:B------:R-:W-:Y:S01]  /*3cf90*/  ISETP.GE.AND P3, PT, R0, UR19, PT ;  /* 0x0000001300007c0c */ /* 0x000fe2000bf66270 */
[C---:B------:R-:W-:Y:S01]  /*3cfa0*/  VIADD R0, R91.reuse, 0x7d ;  /* 0x0000007d5b007836 */ /* 0x040fe20000000000 */
[----:B------:R-:W-:Y:S01]  /*3cfb0*/  F2FP.BF16.F32.PACK_AB R62, R62, R84 ;  /* 0x000000543e3e723e */ /* 0x000fe200000010ff */
[----:B------:R-:W0:Y:S02]  /*3cfc0*/  LDCU UR6, c[0x0][0x398] ;  /* 0x00007300ff0677ac */ /* 0x000e240008000800 */
[----:B------:R0:W-:Y:S01]  /*3cfd0*/  @P0 STG.E.U16 desc[UR20][R4.64], R61 ;  /* 0x0000003d04000986 */ /* 0x0001e2000c101514 */
[----:B------:R-:W-:Y:S01]  /*3cfe0*/  ISETP.GE.AND P0, PT, R0, UR11, PT ;  /* 0x0000000b00007c0c */ /* 0x000fe2000bf06270 */
[----:B------:R-:W-:Y:S01]  /*3cff0*/  VIADD R0, R91, 0x7e ;  /* 0x0000007e5b007836 */ /* 0x000fe20000000000 */
[C---:B---3--:R-:W-:Y:S01]  /*3d000*/  ISETP.LT.AND P5, PT, R92.reuse, UR10, !P5 ;  /* 0x0000000a5c007c0c */ /* 0x048fe2000efa1270 */
[----:B------:R-:W3:Y:S01]  /*3d010*/  LDL.LU R91, [R1+0x1184] ;  /* 0x00118400015b7983 */ /* 0x000ee20000300800 */
[----:B----4-:R-:W-:Y:S01]  /*3d020*/  ISETP.LT.AND P6, PT, R93, UR14, !P4 ;  /* 0x0000000e5d007c0c */ /* 0x010fe2000e7c1270 */
[----:B------:R-:W-:Y:S01]  /*3d030*/  VIADD R13, R11, UR28 ;  /* 0x0000001c0b0d7c36 */ /* 0x000fe20008000000 */
[----:B------:R-:W-:Y:S01]  /*3d040*/  PRMT R10, R61, 0x7632, R10 ;  /* 0x000076323d0a7816 */ /* 0x000fe2000000000a */
[----:B-1----:R-:W-:Y:S01]  /*3d050*/  IMAD.WIDE R6, R11, 0x2, R68 ;  /* 0x000000020b067825 */ /* 0x002fe200078e0244 */
[C---:B------:R-:W-:Y:S01]  /*3d060*/  ISETP.LT.AND P4, PT, R92.reuse, UR8, !P4 ;  /* 0x000000085c007c0c */ /* 0x040fe2000e781270 */
[----:B------:R-:W1:Y:S02]  /*3d070*/  LDCU UR10, c[0x0][0x398] ;  /* 0x00007300ff0a77ac */ /* 0x000e640008000800 */
[----:B------:R-:W-:Y:S01]  /*3d080*/  IMAD.WIDE R8, R13, 0x2, R2 ;  /* 0x000000020d087825 */ /* 0x000fe200078e0202 */
[----:B------:R-:W4:Y:S03]  /*3d090*/  LDCU UR11, c[0x0][0x398] ;  /* 0x00007300ff0b77ac */ /* 0x000f260008000800 */
[----:B------:R1:W-:Y:S01]  /*3d0a0*/  @P5 STG.E.U16 desc[UR20][R6.64], R10 ;  /* 0x0000000a06005986 */ /* 0x0003e2000c101514 */
[----:B0-----:R-:W-:Y:S01]  /*3d0b0*/  ISETP.LT.AND P5, PT, R93, UR7, !P1 ;  /* 0x000000075d007c0c */ /* 0x001fe2000cfa1270 */
[----:B------:R-:W-:Y:S01]  /*3d0c0*/  VIADD R11, R13, UR28 ;  /* 0x0000001c0d0b7c36 */ /* 0x000fe20008000000 */
[----:B------:R-:W-:Y:S01]  /*3d0d0*/  ISETP.LT.AND P1, PT, R92, UR4, !P1 ;  /* 0x000000045c007c0c */ /* 0x000fe2000cf21270 */
[----:B------:R0:W-:Y:S01]  /*3d0e0*/  @P6 STG.E.U16 desc[UR20][R8.64], R62 ;  /* 0x0000003e08006986 */ /* 0x0001e2000c101514 */
[----:B--2---:R-:W-:Y:S01]  /*3d0f0*/  ISETP.LT.AND P6, PT, R93, UR9, !P3 ;  /* 0x000000095d007c0c */ /* 0x004fe2000dfc1270 */
[----:B------:R-:W-:Y:S01]  /*3d100*/  VIADD R15, R11, UR28 ;  /* 0x0000001c0b0f7c36 */ /* 0x000fe20008000000 */
[----:B------:R-:W-:Y:S01]  /*3d110*/  F2FP.BF16.F32.PACK_AB R63, R63, R81 ;  /* 0x000000513f3f723e */ /* 0x000fe200000010ff */
[----:B------:R-:W-:Y:S01]  /*3d120*/  IMAD.WIDE R4, R13, 0x2, R68 ;  /* 0x000000020d047825 */ /* 0x000fe200078e0244 */
[----:B------:R-:W-:-:S02]  /*3d130*/  PRMT R12, R62, 0x7632, R12 ;  /* 0x000076323e0c7816 */ /* 0x000fc4000000000c */
[----:B------:R-:W-:Y:S01]  /*3d140*/  PRMT R14, R63, 0x7632, R14 ;  /* 0x000076323f0e7816 */ /* 0x000fe2000000000e */
[----:B-1----:R-:W-:Y:S01]  /*3d150*/  IMAD.WIDE R6, R11, 0x2, R2 ;  /* 0x000000020b067825 */ /* 0x002fe200078e0202 */
[----:B------:R-:W-:-:S03]  /*3d160*/  F2FP.BF16.F32.PACK_AB R64, R64, R82 ;  /* 0x000000524040723e */ /* 0x000fc600000010ff */
[----:B0-----:R-:W-:Y:S01]  /*3d170*/  IMAD.WIDE R8, R11, 0x2, R68 ;  /* 0x000000020b087825 */ /* 0x001fe200078e0244 */
[----:B------:R0:W-:Y:S03]  /*3d180*/  @P4 STG.E.U16 desc[UR20][R4.64], R12 ;  /* 0x0000000c04004986 */ /* 0x0001e6000c101514 */
[----:B------:R-:W-:Y:S01]  /*3d190*/  IMAD.WIDE R10, R15, 0x2, R2 ;  /* 0x000000020f0a7825 */ /* 0x000fe200078e0202 */
[----:B------:R1:W-:Y:S01]  /*3d1a0*/  @P5 STG.E.U16 desc[UR20][R6.64], R63 ;  /* 0x0000003f06005986 */ /* 0x0003e2000c101514 */
[----:B------:R-:W-:-:S03]  /*3d1b0*/  ISETP.LT.AND P3, PT, R92, UR12, !P3 ;  /* 0x0000000c5c007c0c */ /* 0x000fc6000df61270 */
[----:B------:R2:W-:Y:S01]  /*3d1c0*/  @P1 STG.E.U16 desc[UR20][R8.64], R14 ;  /* 0x0000000e08001986 */ /* 0x0005e2000c101514 */
[----:B------:R-:W-:Y:S01]  /*3d1d0*/  ISETP.GE.AND P4, PT, R0, UR17, PT ;  /* 0x0000001100007c0c */ /* 0x000fe2000bf86270 */
[----:B------:R-:W-:Y:S02]  /*3d1e0*/  VIADD R13, R15, UR28 ;  /* 0x0000001c0f0d7c36 */ /* 0x000fe40008000000 */
[----:B------:R1:W-:Y:S01]  /*3d1f0*/  @P6 STG.E.U16 desc[UR20][R10.64], R64 ;  /* 0x000000400a006986 */ /* 0x0003e2000c101514 */
[----:B------:R-:W-:Y:S02]  /*3d200*/  ISETP.LT.AND P6, PT, R93, UR6, !P0 ;  /* 0x000000065d007c0c */ /* 0x000fe4000c7c1270 */
[C---:B------:R-:W-:Y:S01]  /*3d210*/  ISETP.LT.AND P0, PT, R92.reuse, UR10, !P0 ;  /* 0x0000000a5c007c0c */ /* 0x040fe2000c701270 */
[----:B0-----:R-:W-:Y:S01]  /*3d220*/  IMAD.WIDE R4, R15, 0x2, R68 ;  /* 0x000000020f047825 */ /* 0x001fe200078e0244 */
[----:B----4-:R-:W-:Y:S02]  /*3d230*/  ISETP.LT.AND P5, PT, R93, UR11, !P4 ;  /* 0x0000000b5d007c0c */ /* 0x010fe4000e7a1270 */
[----:B------:R-:W-:-:S02]  /*3d240*/  ISETP.LT.AND P4, PT, R92, UR13, !P4 ;  /* 0x0000000d5c007c0c */ /* 0x000fc4000e781270 */
[C---:B------:R-:W-:Y:S02]  /*3d250*/  IADD3 R17, PT, PT, R13.reuse, UR28, RZ ;  /* 0x0000001c0d117c10 */ /* 0x040fe4000fffe0ff */
[----:B------:R-:W-:Y:S01]  /*3d260*/  PRMT R0, R64, 0x7632, R0 ;  /* 0x0000763240007816 */ /* 0x000fe20000000000 */
[----:B-1----:R-:W-:Y:S01]  /*3d270*/  IMAD.WIDE R6, R13, 0x2, R2 ;  /* 0x000000020d067825 */ /* 0x002fe200078e0202 */
[----:B------:R-:W-:Y:S02]  /*3d280*/  ISETP.LT.AND P1, PT, R93, UR16, !P2 ;  /* 0x000000105d007c0c */ /* 0x000fe4000d721270 */
[----:B------:R-:W-:Y:S02]  /*3d290*/  ISETP.LT.AND P2, PT, R92, UR18, !P2 ;  /* 0x000000125c007c0c */ /* 0x000fe4000d741270 */
[----:B------:R-:W-:Y:S01]  /*3d2a0*/  F2FP.BF16.F32.PACK_AB R65, R65, R90 ;  /* 0x0000005a4141723e */ /* 0x000fe200000010ff */
[----:B------:R-:W-:Y:S01]  /*3d2b0*/  VIADD R15, R17, UR28 ;  /* 0x0000001c110f7c36 */ /* 0x000fe20008000000 */
[----:B------:R-:W-:Y:S01]  /*3d2c0*/  F2FP.BF16.F32.PACK_AB R66, R66, R89 ;  /* 0x000000594242723e */ /* 0x000fe200000010ff */
[----:B------:R0:W-:Y:S01]  /*3d2d0*/  @P3 STG.E.U16 desc[UR20][R4.64], R0 ;  /* 0x0000000004003986 */ /* 0x0001e2000c101514 */
[----:B--2---:R-:W-:-:S03]  /*3d2e0*/  IMAD.WIDE R8, R13, 0x2, R68 ;  /* 0x000000020d087825 */ /* 0x004fc600078e0244 */
[----:B------:R1:W-:Y:S01]  /*3d2f0*/  @P6 STG.E.U16 desc[UR20][R6.64], R65 ;  /* 0x0000004106006986 */ /* 0x0003e2000c101514 */
[----:B------:R-:W-:-:S04]  /*3d300*/  IMAD.WIDE R10, R17, 0x2, R2 ;  /* 0x00000002110a7825 */ /* 0x000fc800078e0202 */
[----:B------:R-:W-:Y:S01]  /*3d310*/  IMAD.WIDE R12, R17, 0x2, R68 ;  /* 0x00000002110c7825 */ /* 0x000fe200078e0244 */
[----:B0-----:R-:W-:-:S03]  /*3d320*/  PRMT R5, R65, 0x7632, R5 ;  /* 0x0000763241057816 */ /* 0x001fc60000000005 */
[----:B------:R-:W-:Y:S01]  /*3d330*/  IMAD.WIDE R2, R15, 0x2, R2 ;  /* 0x000000020f027825 */ /* 0x000fe200078e0202 */
[----:B-1----:R-:W-:-:S03]  /*3d340*/  PRMT R7, R66, 0x7632, R7 ;  /* 0x0000763242077816 */ /* 0x002fc60000000007 */
[----:B------:R-:W-:Y:S01]  /*3d350*/  IMAD.WIDE R68, R15, 0x2, R68 ;  /* 0x000000020f447825 */ /* 0x000fe200078e0244 */
[----:B------:R0:W-:Y:S04]  /*3d360*/  @P0 STG.E.U16 desc[UR20][R8.64], R5 ;  /* 0x0000000508000986 */ /* 0x0001e8000c101514 */
[----:B------:R0:W-:Y:S04]  /*3d370*/  @P5 STG.E.U16 desc[UR20][R10.64], R66 ;  /* 0x000000420a005986 */ /* 0x0001e8000c101514 */
[----:B------:R0:W-:Y:S01]  /*3d380*/  @P4 STG.E.U16 desc[UR20][R12.64], R7 ;  /* 0x000000070c004986 */ /* 0x0001e2000c101514 */
[----:B---3--:R-:W-:-:S04]  /*3d390*/  F2FP.BF16.F32.PACK_AB R67, R67, R91 ;  /* 0x0000005b4343723e */ /* 0x008fc800000010ff */
[----:B------:R-:W-:Y:S01]  /*3d3a0*/  PRMT R34, R67, 0x7632, R34 ;  /* 0x0000763243227816 */ /* 0x000fe20000000022 */
[----:B------:R0:W-:Y:S04]  /*3d3b0*/  @P1 STG.E.U16 desc[UR20][R2.64], R67 ;  /* 0x0000004302001986 */ /* 0x0001e8000c101514 */
[----:B------:R0:W-:Y:S01]  /*3d3c0*/  @P2 STG.E.U16 desc[UR20][R68.64], R34 ;  /* 0x0000002244002986 */ /* 0x0001e2000c101514 */
[----:B------:R-:W-:Y:S06]  /*3d3d0*/  BAR.SYNC.DEFER_BLOCKING 0x0 ;  /* 0x0000000000007b1d */ /* 0x000fec0000010000 */
[----:B------:R-:W-:Y:S05]  /*3d3e0*/  BRA.U UP0, `(.L_x_13) ;  /* 0x0000000100a07547 */ /* 0x000fea000b800000 */
[----:B------:R-:W1:Y:S01]  /*3d3f0*/  S2UR UR6, SR_CgaCtaId ;  /* 0x00000000000679c3 */ /* 0x000e620000008800 */
[----:B------:R-:W-:Y:S01]  /*3d400*/  NOP ;  /* 0x0000000000007918 */ /* 0x000fe20000000000 */
[----:B------:R-:W-:Y:S01]  /*3d410*/  UMOV UR4, 0x50 ;  /* 0x0000005000047882 */ /* 0x000fe20000000000 */
[----:B------:R-:W-:Y:S02]  /*3d420*/  IMAD.U32 R0, RZ, RZ, UR5 ;  /* 0x00000005ff007e24 */ /* 0x000fe4000f8e00ff */
[----:B0-----:R-:W-:Y:S02]  /*3d430*/  IMAD.MOV.U32 R3, RZ, RZ, 0xff ;  /* 0x000000ffff037424 */ /* 0x001fe400078e00ff */
[----:B------:R-:W-:Y:S01]  /*3d440*/  IMAD.MOV.U32 R7, RZ, RZ, 0x1 ;  /* 0x00000001ff077424 */ /* 0x000fe200078e00ff */
[----:B------:R-:W-:-:S04]  /*3d450*/  LOP3.LUT R0, R0, 0xffff, RZ, 0xc0, !PT ;  /* 0x0000ffff00007812 */ /* 0x000fc800078ec0ff */
[----:B------:R-:W-:-:S05]  /*3d460*/  SHF.R.U32.HI R0, RZ, 0x5, R0 ;  /* 0x00000005ff007819 */ /* 0x000fca0000011600 */
[----:B------:R-:W-:Y:S01]  /*3d470*/  VIADD R2, R0, 0x10 ;  /* 0x0000001000027836 */ /* 0x000fe20000000000 */
[----:B------:R-:W-:Y:S01]  /*3d480*/  SHF.L.U32 R0, R3, R0, RZ ;  /* 0x0000000003007219 */ /* 0x000fe200000006ff */
[----:B-1----:R-:W-:-:S03]  /*3d490*/  ULEA UR6, UR6, UR4, 0x18 ;  /* 0x0000000406067291 */ /* 0x002fc6000f8ec0ff */
[----:B------:R-:W-:-:S04]  /*3d4a0*/  SHF.L.U32 R3, R7, R2, RZ ;  /* 0x0000000207037219 */ /* 0x000fc800000006ff */
[----:B------:R-:W-:Y:S02]  /*3d4b0*/  LOP3.LUT R0, R3, R0, RZ, 0xfc, !PT ;  /* 0x0000000003007212 */ /* 0x000fe400078efcff */
[----:B------:R-:W0:Y:S02]  /*3d4c0*/  LDS R5, [UR6] ;  /* 0x00000006ff057984 */ /* 0x000e240008000800 */
[C---:B------:R-:W-:Y:S02]  /*3d4d0*/  LOP3.LUT R2, R0.reuse, 0xffff, RZ, 0xc0, !PT ;  /* 0x0000ffff00027812 */ /* 0x040fe400078ec0ff */
[----:B0-----:R-:W-:-:S04]  /*3d4e0*/  LOP3.LUT R3, R0, 0xffff, R5, 0x80, !PT ;  /* 0x0000ffff00037812 */ /* 0x001fc800078e8005 */
[----:B------:R-:W-:-:S13]  /*3d4f0*/  ISETP.NE.AND P0, PT, R3, R2, PT ;  /* 0x000000020300720c */ /* 0x000fda0003f05270 */
[----:B------:R-:W-:Y:S05]  /*3d500*/  @P0 BRA `(.L_x_14) ;  /* 0x0000000000500947 */ /* 0x000fea0003800000 */
[----:B------:R-:W-:Y:S02]  /*3d510*/  SHF.R.U32.HI R5, RZ, 0x10, R5 ;  /* 0x00000010ff057819 */ /* 0x000fe40000011605 */
[----:B------:R-:W-:-:S04]  /*3d520*/  SHF.R.U32.HI R2, RZ, 0x10, R0 ;  /* 0x00000010ff027819 */ /* 0x000fc80000011600 */
[----:B------:R-:W-:-:S04]  /*3d530*/  LOP3.LUT R5, R5, R2, RZ, 0xc0, !PT ;  /* 0x0000000205057212 */ /* 0x000fc800078ec0ff */
[----:B------:R-:W-:-:S13]  /*3d540*/  ISETP.NE.AND P0, PT, R5, R2, PT ;  /* 0x000000020500720c */ /* 0x000fda0003f05270 */
[----:B------:R-:W-:Y:S05]  /*3d550*/  @P0 BRA `(.L_x_15) ;  /* 0x0000000000300947 */ /* 0x000fea0003800000 */
[----:B------:R-:W-:Y:S01]  /*3d560*/  R2UR UR4, R0 ;  /* 0x00000000000472ca */ /* 0x000fe200000e0000 */
[----:B------:R-:W-:Y:S01]  /*3d570*/  VOTEU.ANY UR5, UPT, PT ;  /* 0x0000000000057886 */ /* 0x000fe200038e0100 */
[----:B------:R-:W0:Y:S01]  /*3d580*/  S2R R0, SR_LANEID ;  /* 0x0000000000007919 */ /* 0x000e220000000000 */
[----:B------:R-:W-:-:S10]  /*3d590*/  UFLO.U32 UR5, UR5 ;  /* 0x00000005000572bd */ /* 0x000fd400080e0000 */
[----:B------:R-:W-:-:S06]  /*3d5a0*/  ULOP3.LUT UR4, URZ, UR4, URZ, 0x33, !UPT ;  /* 0x00000004ff047292 */ /* 0x000fcc000f8e33ff */
[----:B------:R-:W-:-:S04]  /*3d5b0*/  IMAD.U32 R2, RZ, RZ, UR4 ;  /* 0x00000004ff027e24 */ /* 0x000fc8000f8e00ff */
[----:B------:R-:W1:Y:S02]  /*3d5c0*/  REDUX UR7, R2 ;  /* 0x00000000020773c4 */ /* 0x000e640000000000 */
[----:B------:R2:W-:Y:S01]  /*3d5d0*/  UTCATOMSWS.AND URZ, UR4 ;  /* 0x0000000400ff79e3 */ /* 0x0005e20008000000 */
[----:B0-----:R-:W-:Y:S01]  /*3d5e0*/  ISETP.EQ.U32.AND P0, PT, R0, UR5, PT ;  /* 0x0000000500007c0c */ /* 0x001fe2000bf02070 */
[----:B-1----:R-:W-:-:S12]  /*3d5f0*/  IMAD.U32 R0, RZ, RZ, UR7 ;  /* 0x00000007ff007e24 */ /* 0x002fd8000f8e00ff */
[----:B------:R2:W-:Y:S01]  /*3d600*/  @P0 ATOMS.AND RZ, [UR6], R0 ;  /* 0x00000000ffff098c */ /* 0x0005e2000a800006 */
[----:B------:R-:W-:Y:S05]  /*3d610*/  BRA `(.L_x_13) ;  /* 0x0000000000147947 */ /* 0x000fea0003800000 */
.L_x_15:
[----:B------:R-:W-:-:S07]  /*3d620*/  MOV R2, 0x3d640 ;  /* 0x0003d64000027802 */ /* 0x000fce0000000f00 */
[----:B------:R-:W-:Y:S05]  /*3d630*/  CALL.REL.NOINC `($__internal_0_$__cuda_sm10x_tcgen05_guardrail_trap_col_being_dealloced_not_returned_by_alloc) ;  /* 0x00000000002c7944 */ /* 0x000fea0003c00000 */
[----:B------:R-:W-:Y:S05]  /*3d640*/  BRA `(.L_x_13) ;  /* 0x0000000000087947 */ /* 0x000fea0003800000 */
.L_x_14:
[----:B------:R-:W-:-:S07]  /*3d650*/  MOV R2, 0x3d670 ;  /* 0x0003d67000027802 */ /* 0x000fce0000000f00 */
[----:B------:R-:W-:Y:S05]  /*3d660*/  CALL.REL.NOINC `($__internal_2_$__cuda_sm10x_tcgen05_guardrail_trap_unallocated_columns_being_dealloced) ;  /* 0x0000000000387944 */ /* 0x000fea0003c00000 */
.L_x_13:
[----:B------:R-:W-:Y:S01]  /*3d670*/  NOP ;  /* 0x0000000000007918 */ /* 0x000fe20000000000 */
[----:B--2---:R-:W-:Y:S05]  /*3d680*/  EXIT ;  /* 0x000000000000794d */ /* 0x004fea0003800000 */
.L_x_8:
[----:B------:R-:W1:Y:S02]  /*3d690*/  SYNCS.PHASECHK.TRANS64.TRYWAIT P0, [UR8], R4 ;  /* 0x00000004ff0075a7 */ /* 0x000e640008001108 */
[----:B-1----:R-:W-:Y:S05]  /*3d6a0*/  @!P0 BRA `(.L_x_8) ;  /* 0xfffffffc00f88947 */ /* 0x002fea000383ffff */
[----:B------:R-:W-:Y:S05]  /*3d6b0*/  BRA `(.L_x_16) ;  /* 0xfffffe3400c07947 */ /* 0x000fea000383ffff */
.L_x_12:
[----:B------:R-:W0:Y:S02]  /*3d6c0*/  SYNCS.PHASECHK.TRANS64.TRYWAIT P0, [UR8], R0 ;  /* 0x00000000ff0075a7 */ /* 0x000e240008001108 */
[----:B0-----:R-:W-:Y:S05]  /*3d6d0*/  @!P0 BRA `(.L_x_12) ;  /* 0xfffffffc00f88947 */ /* 0x001fea000383ffff */
[----:B------:R-:W-:Y:S05]  /*3d6e0*/  BRA `(.L_x_11) ;  /* 0xffffff7800187947 */ /* 0x000fea000383ffff */
        .weak           $__internal_0_$__cuda_sm10x_tcgen05_guardrail_trap_col_being_dealloced_not_returned_by_alloc
        .type           $__internal_0_$__cuda_sm10x_tcgen05_guardrail_trap_col_being_dealloced_not_returned_by_alloc,@function
        .size           $__internal_0_$__cuda_sm10x_tcgen05_guardrail_trap_col_being_dealloced_not_returned_by_alloc,($__internal_1_$__cuda_sm10x_tcgen05_guardrail_trap_phase_invalid_during_alloc - $__internal_0_$__cuda_sm10x_tcgen05_guardrail_trap_col_being_dealloced_not_returned_by_alloc)
$__internal_0_$__cuda_sm10x_tcgen05_guardrail_trap_col_being_dealloced_not_returned_by_alloc:
[----:B------:R-:W-:Y:S05]  /*3d6f0*/  BPT.TRAP 0x1 ;  /* 0x000000040000795c */ /* 0x000fea0000300000 */
[----:B------:R-:W-:-:S04]  /*3d700*/  IMAD.MOV.U32 R3, RZ, RZ, 0x0 ;  /* 0x00000000ff037424 */ /* 0x000fc800078e00ff */
[----:B------:R-:W-:Y:S05]  /*3d710*/  RET.REL.NODEC R2 `(matmul_kernel) ;  /* 0xfffffc2802387950 */ /* 0x000fea0003c3ffff */
        .weak           $__internal_1_$__cuda_sm10x_tcgen05_guardrail_trap_phase_invalid_during_alloc
        .type           $__internal_1_$__cuda_sm10x_tcgen05_guardrail_trap_phase_invalid_during_alloc,@function
        .size           $__internal_1_$__cuda_sm10x_tcgen05_guardrail_trap_phase_invalid_during_alloc,($__internal_2_$__cuda_sm10x_tcgen05_guardrail_trap_unallocated_columns_being_dealloced - $__internal_1_$__cuda_sm10x_tcgen05_guardrail_trap_phase_invalid_during_alloc)
$__internal_1_$__cuda_sm10x_tcgen05_guardrail_trap_phase_invalid_during_alloc:
[----:B------:R-:W-:Y:S05]  /*3d720*/  BPT.TRAP 0x1 ;  /* 0x000000040000795c */ /* 0x000fea0000300000 */
[----:B------:R-:W-:-:S04]  /*3d730*/  IMAD.MOV.U32 R3, RZ, RZ, 0x0 ;  /* 0x00000000ff037424 */ /* 0x000fc800078e00ff */
[----:B------:R-:W-:Y:S05]  /*3d740*/  RET.REL.NODEC R2 `(matmul_kernel) ;  /* 0xfffffc28022c7950 */ /* 0x000fea0003c3ffff */
        .weak           $__internal_2_$__cuda_sm10x_tcgen05_guardrail_trap_unallocated_columns_being_dealloced
        .type           $__internal_2_$__cuda_sm10x_tcgen05_guardrail_trap_unallocated_columns_being_dealloced,@function
        .size           $__internal_2_$__cuda_sm10x_tcgen05_guardrail_trap_unallocated_columns_being_dealloced,(.L_x_20 - $__internal_2_$__cuda_sm10x_tcgen05_guardrail_trap_unallocated_columns_being_dealloced)
$__internal_2_$__cuda_sm10x_tcgen05_guardrail_trap_unallocated_columns_being_dealloced:
[----:B------:R-:W-:Y:S05]  /*3d750*/  BPT.TRAP 0x1 ;  /* 0x000000040000795c */ /* 0x000fea0000300000 */
[----:B------:R-:W-:-:S04]  /*3d760*/  IMAD.MOV.U32 R3, RZ, RZ, 0x0 ;  /* 0x00000000ff037424 */ /* 0x000fc800078e00ff */
[----:B------:R-:W-:Y:S05]  /*3d770*/  RET.REL.NODEC R2 `(matmul_kernel) ;  /* 0xfffffc2802207950 */ /* 0x000fea0003c3ffff */
.L_x_17:
[----:B------:R-:W-:-:S00]  /*3d780*/  BRA `(.L_x_17) ;  /* 0xfffffffc00fc7947 */ /* 0x000fc0000383ffff */
[----:B------:R-:W-:-:S00]  /*3d790*/  NOP ;  /* 0x0000000000007918 */ /* 0x000fc00000000000 */
        /* <DEDUP_REMOVED lines=14> */
.L_x_20:


//--------------------- .nv.shared.matmul_kernel  --------------------------
	.section	.nv.shared.matmul_kernel,"aw",@nobits
	.sectionflags	@""
	.align	16
	.zero		1024


//--------------------- .nv.shared.reserved.0     --------------------------
	.section	.nv.shared.reserved.0,"aw",@nobits
	.align	8
	.weak		__nv_reservedSMEM_offset_0_alias
	.size		__nv_reservedSMEM_offset_0_alias, 0, 64
	.other		__nv_reservedSMEM_offset_0_alias,@"STO_CUDA_RESERVED_SHARED STV_DEFAULT"
__nv_reservedSMEM_offset_0_alias:
	.zero		0
.nv.shared.reserved.0:
	.zero		64
	.weak		__nv_reservedSMEM_allocation_phase
	.type		__nv_reservedSMEM_allocation_phase,@object
	.size		__nv_reservedSMEM_allocation_phase,(.L_0 - __nv_reservedSMEM_allocation_phase)
__nv_reservedSMEM_allocation_phase:
	.zero		1
.L_0:
	.zero		7
	.weak		__nv_reservedSMEM_devtool_atexit_pc
	.type		__nv_reservedSMEM_devtool_atexit_pc,@object
	.size		__nv_reservedSMEM_devtool_atexit_pc,(__nv_reservedSMEM_allocation_mask - __nv_reservedSMEM_devtool_atexit_pc)
__nv_reservedSMEM_devtool_atexit_pc:
	.zero		8
	.weak		__nv_reservedSMEM_allocation_mask
	.type		__nv_reservedSMEM_allocation_mask,@object
	.size		__nv_reservedSMEM_allocation_mask,(.L_2 - __nv_reservedSMEM_allocation_mask)
__nv_reservedSMEM_allocation_mask:
	.zero		4
.L_2:


//--------------------- .nv.constant0.matmul_kernel --------------------------
	.section	.nv.constant0.matmul_kernel,"a",@progbits
	.sectionflags	@""
	.align	4
.nv.constant0.matmul_kernel:
	.zero		976


//--------------------- SYMBOLS --------------------------

	.type		.nv.reservedSmem.offset0,@object
	.size		.nv.reservedSmem.offset0,0x4
	.type		.nv.reservedSmem.cap,@object
	.size		.nv.reservedSmem.cap,0x4
